	.target	sm_90a

	.elftype	@"ET_EXEC"


//--------------------- .note.nv.tkinfo           --------------------------
	.section	.note.nv.tkinfo,"",@"SHT_NOTE"
	.sectionflags	@"SHF_NOTE_NV_TKINFO"
	.tkinfo
        /*0018*/ 	.word	0x00000002
        /*0030*/ 	.string	""
        /*0030*/ 	.string	"ptxas"
        /*0030*/ 	.string	"Cuda compilation tools, release 13.0, V13.0.88"
        /*0030*/ 	.string	"Build cuda_13.0.r13.0/compiler.36424714_0"
        /*0030*/ 	.string	"-arch sm_90a -m 64 "



//--------------------- .note.nv.cuinfo           --------------------------
	.section	.note.nv.cuinfo,"",@"SHT_NOTE"
	.sectionflags	@"SHF_NOTE_NV_CUINFO"
        /*0018*/ 	.short	0x0002
        /*001a*/ 	.short	0x005a
        /*001c*/ 	.short	0x0082
	.zero		2


//--------------------- .nv.info                  --------------------------
	.section	.nv.info,"",@"SHT_CUDA_INFO"
	.align	4


	//----- nvinfo : EIATTR_REGCOUNT
	.align		4
        /*0000*/ 	.byte	0x04, 0x2f
        /*0002*/ 	.short	(.L_21 - .L_20)
	.align		4
.L_20:
        /*0004*/ 	.word	index@(_ZN7cutlass13device_kernelIN5flash11enable_sm90INS1_16FlashAttnFwdSm90INS1_25CollectiveMainloopFwdSm90ILi2EN4cute5tupleIJNS5_1CILi1EEES8_S8_EEENS6_IJNS7_ILi192EEENS7_ILi128EEENS7_ILi96EEEEEELi96ENS_12float_e4m3_tEfNS_4arch4Sm90ELb1ELb0ELb0ELb1ELb0ELb1ELb0ELb1ELb1ELb1ELb0ELb0EEENS1_21CollectiveEpilogueFwdINS6_IJSA_SC_SB_EEES9_NS_10bfloat16_tESG_Li384ELb1ELb1ELb0ELb1EEENS1_36VarlenDynamicPersistentTileSchedulerILi192ELi128ELi384ELi128ELb0ELb1ELb1ELb1ELb1ELb1EEEEEEEEEvNT_6ParamsE)
        /*0008*/ 	.word	0x00000080


	//----- nvinfo : EIATTR_FRAME_SIZE
	.align		4
.L_21:
        /*000c*/ 	.byte	0x04, 0x11
        /*000e*/ 	.short	(.L_23 - .L_22)
	.align		4
.L_22:
        /*0010*/ 	.word	index@(_ZN7cutlass13device_kernelIN5flash11enable_sm90INS1_16FlashAttnFwdSm90INS1_25CollectiveMainloopFwdSm90ILi2EN4cute5tupleIJNS5_1CILi1EEES8_S8_EEENS6_IJNS7_ILi192EEENS7_ILi128EEENS7_ILi96EEEEEELi96ENS_12float_e4m3_tEfNS_4arch4Sm90ELb1ELb0ELb0ELb1ELb0ELb1ELb0ELb1ELb1ELb1ELb0ELb0EEENS1_21CollectiveEpilogueFwdINS6_IJSA_SC_SB_EEES9_NS_10bfloat16_tESG_Li384ELb1ELb1ELb0ELb1EEENS1_36VarlenDynamicPersistentTileSchedulerILi192ELi128ELi384ELi128ELb0ELb1ELb1ELb1ELb1ELb1EEEEEEEEEvNT_6ParamsE)
        /*0014*/ 	.word	0x00000090


	//----- nvinfo : EIATTR_REGCOUNT
	.align		4
.L_23:
        /*0018*/ 	.byte	0x04, 0x2f
        /*001a*/ 	.short	(.L_25 - .L_24)
	.align		4
.L_24:
        /*001c*/ 	.word	index@(_ZN7cutlass13device_kernelIN5flash11enable_sm90INS1_16FlashAttnFwdSm90INS1_25CollectiveMainloopFwdSm90ILi2EN4cute5tupleIJNS5_1CILi1EEES8_S8_EEENS6_IJNS7_ILi192EEENS7_ILi128EEENS7_ILi96EEEEEELi96ENS_12float_e4m3_tEfNS_4arch4Sm90ELb1ELb0ELb0ELb1ELb0ELb0ELb0ELb1ELb1ELb1ELb0ELb0EEENS1_21CollectiveEpilogueFwdINS6_IJSA_SC_SB_EEES9_NS_10bfloat16_tESG_Li384ELb1ELb1ELb0ELb1EEENS1_36VarlenDynamicPersistentTileSchedulerILi192ELi128ELi384ELi128ELb0ELb1ELb1ELb1ELb1ELb1EEEEEEEEEvNT_6ParamsE)
        /*0020*/ 	.word	0x00000080


	//----- nvinfo : EIATTR_FRAME_SIZE
	.align		4
.L_25:
        /*0024*/ 	.byte	0x04, 0x11
        /*0026*/ 	.short	(.L_27 - .L_26)
	.align		4
.L_26:
        /*0028*/ 	.word	index@(_ZN7cutlass13device_kernelIN5flash11enable_sm90INS1_16FlashAttnFwdSm90INS1_25CollectiveMainloopFwdSm90ILi2EN4cute5tupleIJNS5_1CILi1EEES8_S8_EEENS6_IJNS7_ILi192EEENS7_ILi128EEENS7_ILi96EEEEEELi96ENS_12float_e4m3_tEfNS_4arch4Sm90ELb1ELb0ELb0ELb1ELb0ELb0ELb0ELb1ELb1ELb1ELb0ELb0EEENS1_21CollectiveEpilogueFwdINS6_IJSA_SC_SB_EEES9_NS_10bfloat16_tESG_Li384ELb1ELb1ELb0ELb1EEENS1_36VarlenDynamicPersistentTileSchedulerILi192ELi128ELi384ELi128ELb0ELb1ELb1ELb1ELb1ELb1EEEEEEEEEvNT_6ParamsE)
        /*002c*/ 	.word	0x00000018


	//----- nvinfo : EIATTR_REGCOUNT
	.align		4
.L_27:
        /*0030*/ 	.byte	0x04, 0x2f
        /*0032*/ 	.short	(.L_29 - .L_28)
	.align		4
.L_28:
        /*0034*/ 	.word	index@(_ZN7cutlass13device_kernelIN5flash11enable_sm90INS1_16FlashAttnFwdSm90INS1_25CollectiveMainloopFwdSm90ILi2EN4cute5tupleIJNS5_1CILi1EEES8_S8_EEENS6_IJNS7_ILi192EEENS7_ILi128EEENS7_ILi96EEEEEELi96ENS_12float_e4m3_tEfNS_4arch4Sm90ELb1ELb0ELb0ELb0ELb0ELb0ELb0ELb1ELb1ELb1ELb0ELb0EEENS1_21CollectiveEpilogueFwdINS6_IJSA_SC_SB_EEES9_NS_10bfloat16_tESG_Li384ELb0ELb1ELb0ELb1EEENS1_30DynamicPersistentTileSchedulerILi384ELi128ELb0ELb1ELb1EEEEEEEEEvNT_6ParamsE)
        /*0038*/ 	.word	0x00000080


	//----- nvinfo : EIATTR_FRAME_SIZE
	.align		4
.L_29:
        /*003c*/ 	.byte	0x04, 0x11
        /*003e*/ 	.short	(.L_31 - .L_30)
	.align		4
.L_30:
        /*0040*/ 	.word	index@(_ZN7cutlass13device_kernelIN5flash11enable_sm90INS1_16FlashAttnFwdSm90INS1_25CollectiveMainloopFwdSm90ILi2EN4cute5tupleIJNS5_1CILi1EEES8_S8_EEENS6_IJNS7_ILi192EEENS7_ILi128EEENS7_ILi96EEEEEELi96ENS_12float_e4m3_tEfNS_4arch4Sm90ELb1ELb0ELb0ELb0ELb0ELb0ELb0ELb1ELb1ELb1ELb0ELb0EEENS1_21CollectiveEpilogueFwdINS6_IJSA_SC_SB_EEES9_NS_10bfloat16_tESG_Li384ELb0ELb1ELb0ELb1EEENS1_30DynamicPersistentTileSchedulerILi384ELi128ELb0ELb1ELb1EEEEEEEEEvNT_6ParamsE)
        /*0044*/ 	.word	0x00000008


	//----- nvinfo : EIATTR_REGCOUNT
	.align		4
.L_31:
        /*0048*/ 	.byte	0x04, 0x2f
        /*004a*/ 	.short	(.L_33 - .L_32)
	.align		4
.L_32:
        /*004c*/ 	.word	index@(_ZN7cutlass13device_kernelIN5flash11enable_sm90INS1_16FlashAttnFwdSm90INS1_25CollectiveMainloopFwdSm90ILi2EN4cute5tupleIJNS5_1CILi1EEES8_S8_EEENS6_IJNS7_ILi192EEENS7_ILi128EEENS7_ILi96EEEEEELi96ENS_12float_e4m3_tEfNS_4arch4Sm90ELb0ELb1ELb0ELb1ELb0ELb1ELb0ELb1ELb1ELb1ELb0ELb0EEENS1_21CollectiveEpilogueFwdINS6_IJSA_SC_SB_EEES9_NS_10bfloat16_tESG_Li384ELb1ELb1ELb0ELb1EEENS1_36VarlenDynamicPersistentTileSchedulerILi192ELi128ELi384ELi128ELb0ELb1ELb1ELb1ELb0ELb1EEEEEEEEEvNT_6ParamsE)
        /*0050*/ 	.word	0x00000080


	//----- nvinfo : EIATTR_FRAME_SIZE
	.align		4
.L_33:
        /*0054*/ 	.byte	0x04, 0x11
        /*0056*/ 	.short	(.L_35 - .L_34)
	.align		4
.L_34:
        /*0058*/ 	.word	index@(_ZN7cutlass13device_kernelIN5flash11enable_sm90INS1_16FlashAttnFwdSm90INS1_25CollectiveMainloopFwdSm90ILi2EN4cute5tupleIJNS5_1CILi1EEES8_S8_EEENS6_IJNS7_ILi192EEENS7_ILi128EEENS7_ILi96EEEEEELi96ENS_12float_e4m3_tEfNS_4arch4Sm90ELb0ELb1ELb0ELb1ELb0ELb1ELb0ELb1ELb1ELb1ELb0ELb0EEENS1_21CollectiveEpilogueFwdINS6_IJSA_SC_SB_EEES9_NS_10bfloat16_tESG_Li384ELb1ELb1ELb0ELb1EEENS1_36VarlenDynamicPersistentTileSchedulerILi192ELi128ELi384ELi128ELb0ELb1ELb1ELb1ELb0ELb1EEEEEEEEEvNT_6ParamsE)
        /*005c*/ 	.word	0x00000088


	//----- nvinfo : EIATTR_REGCOUNT
	.align		4
.L_35:
        /*0060*/ 	.byte	0x04, 0x2f
        /*0062*/ 	.short	(.L_37 - .L_36)
	.align		4
.L_36:
        /*0064*/ 	.word	index@(_ZN7cutlass13device_kernelIN5flash11enable_sm90INS1_16FlashAttnFwdSm90INS1_25CollectiveMainloopFwdSm90ILi2EN4cute5tupleIJNS5_1CILi1EEES8_S8_EEENS6_IJNS7_ILi192EEENS7_ILi128EEENS7_ILi96EEEEEELi96ENS_12float_e4m3_tEfNS_4arch4Sm90ELb0ELb1ELb0ELb1ELb0ELb0ELb0ELb1ELb1ELb1ELb0ELb0EEENS1_21CollectiveEpilogueFwdINS6_IJSA_SC_SB_EEES9_NS_10bfloat16_tESG_Li384ELb1ELb1ELb0ELb1EEENS1_36VarlenDynamicPersistentTileSchedulerILi192ELi128ELi384ELi128ELb0ELb1ELb1ELb1ELb0ELb1EEEEEEEEEvNT_6ParamsE)
        /*0068*/ 	.word	0x00000080


	//----- nvinfo : EIATTR_FRAME_SIZE
	.align		4
.L_37:
        /*006c*/ 	.byte	0x04, 0x11
        /*006e*/ 	.short	(.L_39 - .L_38)
	.align		4
.L_38:
        /*0070*/ 	.word	index@(_ZN7cutlass13device_kernelIN5flash11enable_sm90INS1_16FlashAttnFwdSm90INS1_25CollectiveMainloopFwdSm90ILi2EN4cute5tupleIJNS5_1CILi1EEES8_S8_EEENS6_IJNS7_ILi192EEENS7_ILi128EEENS7_ILi96EEEEEELi96ENS_12float_e4m3_tEfNS_4arch4Sm90ELb0ELb1ELb0ELb1ELb0ELb0ELb0ELb1ELb1ELb1ELb0ELb0EEENS1_21CollectiveEpilogueFwdINS6_IJSA_SC_SB_EEES9_NS_10bfloat16_tESG_Li384ELb1ELb1ELb0ELb1EEENS1_36VarlenDynamicPersistentTileSchedulerILi192ELi128ELi384ELi128ELb0ELb1ELb1ELb1ELb0ELb1EEEEEEEEEvNT_6ParamsE)
        /*0074*/ 	.word	0x00000010


	//----- nvinfo : EIATTR_REGCOUNT
	.align		4
.L_39:
        /*0078*/ 	.byte	0x04, 0x2f
        /*007a*/ 	.short	(.L_41 - .L_40)
	.align		4
.L_40:
        /*007c*/ 	.word	index@(_ZN7cutlass13device_kernelIN5flash11enable_sm90INS1_16FlashAttnFwdSm90INS1_25CollectiveMainloopFwdSm90ILi2EN4cute5tupleIJNS5_1CILi1EEES8_S8_EEENS6_IJNS7_ILi192EEENS7_ILi128EEENS7_ILi96EEEEEELi96ENS_12float_e4m3_tEfNS_4arch4Sm90ELb0ELb1ELb0ELb0ELb0ELb0ELb0ELb1ELb1ELb1ELb0ELb0EEENS1_21CollectiveEpilogueFwdINS6_IJSA_SC_SB_EEES9_NS_10bfloat16_tESG_Li384ELb0ELb1ELb0ELb1EEENS1_30DynamicPersistentTileSchedulerILi384ELi128ELb0ELb1ELb1EEEEEEEEEvNT_6ParamsE)
        /*0080*/ 	.word	0x00000080


	//----- nvinfo : EIATTR_FRAME_SIZE
	.align		4
.L_41:
        /*0084*/ 	.byte	0x04, 0x11
        /*0086*/ 	.short	(.L_43 - .L_42)
	.align		4
.L_42:
        /*0088*/ 	.word	index@(_ZN7cutlass13device_kernelIN5flash11enable_sm90INS1_16FlashAttnFwdSm90INS1_25CollectiveMainloopFwdSm90ILi2EN4cute5tupleIJNS5_1CILi1EEES8_S8_EEENS6_IJNS7_ILi192EEENS7_ILi128EEENS7_ILi96EEEEEELi96ENS_12float_e4m3_tEfNS_4arch4Sm90ELb0ELb1ELb0ELb0ELb0ELb0ELb0ELb1ELb1ELb1ELb0ELb0EEENS1_21CollectiveEpilogueFwdINS6_IJSA_SC_SB_EEES9_NS_10bfloat16_tESG_Li384ELb0ELb1ELb0ELb1EEENS1_30DynamicPersistentTileSchedulerILi384ELi128ELb0ELb1ELb1EEEEEEEEEvNT_6ParamsE)
        /*008c*/ 	.word	0x00000008


	//----- nvinfo : EIATTR_REGCOUNT
	.align		4
.L_43:
        /*0090*/ 	.byte	0x04, 0x2f
        /*0092*/ 	.short	(.L_45 - .L_44)
	.align		4
.L_44:
        /*0094*/ 	.word	index@(_ZN7cutlass13device_kernelIN5flash11enable_sm90INS1_16FlashAttnFwdSm90INS1_25CollectiveMainloopFwdSm90ILi2EN4cute5tupleIJNS5_1CILi1EEES8_S8_EEENS6_IJNS7_ILi192EEENS7_ILi128EEENS7_ILi96EEEEEELi96ENS_12float_e4m3_tEfNS_4arch4Sm90ELb0ELb0ELb0ELb1ELb0ELb1ELb0ELb1ELb1ELb1ELb0ELb0EEENS1_21CollectiveEpilogueFwdINS6_IJSA_SC_SB_EEES9_NS_10bfloat16_tESG_Li384ELb1ELb1ELb0ELb1EEENS1_36VarlenDynamicPersistentTileSchedulerILi192ELi128ELi384ELi128ELb0ELb1ELb1ELb0ELb1ELb1EEEEEEEEEvNT_6ParamsE)
        /*0098*/ 	.word	0x00000080


	//----- nvinfo : EIATTR_FRAME_SIZE
	.align		4
.L_45:
        /*009c*/ 	.byte	0x04, 0x11
        /*009e*/ 	.short	(.L_47 - .L_46)
	.align		4
.L_46:
        /*00a0*/ 	.word	index@(_ZN7cutlass13device_kernelIN5flash11enable_sm90INS1_16FlashAttnFwdSm90INS1_25CollectiveMainloopFwdSm90ILi2EN4cute5tupleIJNS5_1CILi1EEES8_S8_EEENS6_IJNS7_ILi192EEENS7_ILi128EEENS7_ILi96EEEEEELi96ENS_12float_e4m3_tEfNS_4arch4Sm90ELb0ELb0ELb0ELb1ELb0ELb1ELb0ELb1ELb1ELb1ELb0ELb0EEENS1_21CollectiveEpilogueFwdINS6_IJSA_SC_SB_EEES9_NS_10bfloat16_tESG_Li384ELb1ELb1ELb0ELb1EEENS1_36VarlenDynamicPersistentTileSchedulerILi192ELi128ELi384ELi128ELb0ELb1ELb1ELb0ELb1ELb1EEEEEEEEEvNT_6ParamsE)
        /*00a4*/ 	.word	0x00000080


	//----- nvinfo : EIATTR_REGCOUNT
	.align		4
.L_47:
        /*00a8*/ 	.byte	0x04, 0x2f
        /*00aa*/ 	.short	(.L_49 - .L_48)
	.align		4
.L_48:
        /*00ac*/ 	.word	index@(_ZN7cutlass13device_kernelIN5flash11enable_sm90INS1_16FlashAttnFwdSm90INS1_25CollectiveMainloopFwdSm90ILi2EN4cute5tupleIJNS5_1CILi1EEES8_S8_EEENS6_IJNS7_ILi192EEENS7_ILi128EEENS7_ILi96EEEEEELi96ENS_12float_e4m3_tEfNS_4arch4Sm90ELb0ELb0ELb0ELb1ELb0ELb0ELb0ELb1ELb1ELb1ELb0ELb0EEENS1_21CollectiveEpilogueFwdINS6_IJSA_SC_SB_EEES9_NS_10bfloat16_tESG_Li384ELb1ELb1ELb0ELb1EEENS1_36VarlenDynamicPersistentTileSchedulerILi192ELi128ELi384ELi128ELb0ELb1ELb1ELb0ELb1ELb1EEEEEEEEEvNT_6ParamsE)
        /*00b0*/ 	.word	0x00000080


	//----- nvinfo : EIATTR_FRAME_SIZE
	.align		4
.L_49:
        /*00b4*/ 	.byte	0x04, 0x11
        /*00b6*/ 	.short	(.L_51 - .L_50)
	.align		4
.L_50:
        /*00b8*/ 	.word	index@(_ZN7cutlass13device_kernelIN5flash11enable_sm90INS1_16FlashAttnFwdSm90INS1_25CollectiveMainloopFwdSm90ILi2EN4cute5tupleIJNS5_1CILi1EEES8_S8_EEENS6_IJNS7_ILi192EEENS7_ILi128EEENS7_ILi96EEEEEELi96ENS_12float_e4m3_tEfNS_4arch4Sm90ELb0ELb0ELb0ELb1ELb0ELb0ELb0ELb1ELb1ELb1ELb0ELb0EEENS1_21CollectiveEpilogueFwdINS6_IJSA_SC_SB_EEES9_NS_10bfloat16_tESG_Li384ELb1ELb1ELb0ELb1EEENS1_36VarlenDynamicPersistentTileSchedulerILi192ELi128ELi384ELi128ELb0ELb1ELb1ELb0ELb1ELb1EEEEEEEEEvNT_6ParamsE)
        /*00bc*/ 	.word	0x00000010


	//----- nvinfo : EIATTR_REGCOUNT
	.align		4
.L_51:
        /*00c0*/ 	.byte	0x04, 0x2f
        /*00c2*/ 	.short	(.L_53 - .L_52)
	.align		4
.L_52:
        /*00c4*/ 	.word	index@(_ZN7cutlass13device_kernelIN5flash11enable_sm90INS1_16FlashAttnFwdSm90INS1_25CollectiveMainloopFwdSm90ILi2EN4cute5tupleIJNS5_1CILi1EEES8_S8_EEENS6_IJNS7_ILi192EEENS7_ILi128EEENS7_ILi96EEEEEELi96ENS_12float_e4m3_tEfNS_4arch4Sm90ELb0ELb0ELb0ELb0ELb0ELb0ELb0ELb1ELb1ELb1ELb0ELb0EEENS1_21CollectiveEpilogueFwdINS6_IJSA_SC_SB_EEES9_NS_10bfloat16_tESG_Li384ELb0ELb1ELb0ELb1EEENS1_29StaticPersistentTileSchedulerILb0EEEEEEEEEvNT_6ParamsE)
        /*00c8*/ 	.word	0x00000080


	//----- nvinfo : EIATTR_FRAME_SIZE
	.align		4
.L_53:
        /*00cc*/ 	.byte	0x04, 0x11
        /*00ce*/ 	.short	(.L_55 - .L_54)
	.align		4
.L_54:
        /*00d0*/ 	.word	index@(_ZN7cutlass13device_kernelIN5flash11enable_sm90INS1_16FlashAttnFwdSm90INS1_25CollectiveMainloopFwdSm90ILi2EN4cute5tupleIJNS5_1CILi1EEES8_S8_EEENS6_IJNS7_ILi192EEENS7_ILi128EEENS7_ILi96EEEEEELi96ENS_12float_e4m3_tEfNS_4arch4Sm90ELb0ELb0ELb0ELb0ELb0ELb0ELb0ELb1ELb1ELb1ELb0ELb0EEENS1_21CollectiveEpilogueFwdINS6_IJSA_SC_SB_EEES9_NS_10bfloat16_tESG_Li384ELb0ELb1ELb0ELb1EEENS1_29StaticPersistentTileSchedulerILb0EEEEEEEEEvNT_6ParamsE)
        /*00d4*/ 	.word	0x00000000


	//----- nvinfo : EIATTR_MIN_STACK_SIZE
	.align		4
.L_55:
        /*00d8*/ 	.byte	0x04, 0x12
        /*00da*/ 	.short	(.L_57 - .L_56)
	.align		4
.L_56:
        /*00dc*/ 	.word	index@(_ZN7cutlass13device_kernelIN5flash11enable_sm90INS1_16FlashAttnFwdSm90INS1_25CollectiveMainloopFwdSm90ILi2EN4cute5tupleIJNS5_1CILi1EEES8_S8_EEENS6_IJNS7_ILi192EEENS7_ILi128EEENS7_ILi96EEEEEELi96ENS_12float_e4m3_tEfNS_4arch4Sm90ELb0ELb0ELb0ELb0ELb0ELb0ELb0ELb1ELb1ELb1ELb0ELb0EEENS1_21CollectiveEpilogueFwdINS6_IJSA_SC_SB_EEES9_NS_10bfloat16_tESG_Li384ELb0ELb1ELb0ELb1EEENS1_29StaticPersistentTileSchedulerILb0EEEEEEEEEvNT_6ParamsE)
        /*00e0*/ 	.word	0x00000000


	//----- nvinfo : EIATTR_MIN_STACK_SIZE
	.align		4
.L_57:
        /*00e4*/ 	.byte	0x04, 0x12
        /*00e6*/ 	.short	(.L_59 - .L_58)
	.align		4
.L_58:
        /*00e8*/ 	.word	index@(_ZN7cutlass13device_kernelIN5flash11enable_sm90INS1_16FlashAttnFwdSm90INS1_25CollectiveMainloopFwdSm90ILi2EN4cute5tupleIJNS5_1CILi1EEES8_S8_EEENS6_IJNS7_ILi192EEENS7_ILi128EEENS7_ILi96EEEEEELi96ENS_12float_e4m3_tEfNS_4arch4Sm90ELb0ELb0ELb0ELb1ELb0ELb0ELb0ELb1ELb1ELb1ELb0ELb0EEENS1_21CollectiveEpilogueFwdINS6_IJSA_SC_SB_EEES9_NS_10bfloat16_tESG_Li384ELb1ELb1ELb0ELb1EEENS1_36VarlenDynamicPersistentTileSchedulerILi192ELi128ELi384ELi128ELb0ELb1ELb1ELb0ELb1ELb1EEEEEEEEEvNT_6ParamsE)
        /*00ec*/ 	.word	0x00000010


	//----- nvinfo : EIATTR_MIN_STACK_SIZE
	.align		4
.L_59:
        /*00f0*/ 	.byte	0x04, 0x12
        /*00f2*/ 	.short	(.L_61 - .L_60)
	.align		4
.L_60:
        /*00f4*/ 	.word	index@(_ZN7cutlass13device_kernelIN5flash11enable_sm90INS1_16FlashAttnFwdSm90INS1_25CollectiveMainloopFwdSm90ILi2EN4cute5tupleIJNS5_1CILi1EEES8_S8_EEENS6_IJNS7_ILi192EEENS7_ILi128EEENS7_ILi96EEEEEELi96ENS_12float_e4m3_tEfNS_4arch4Sm90ELb0ELb0ELb0ELb1ELb0ELb1ELb0ELb1ELb1ELb1ELb0ELb0EEENS1_21CollectiveEpilogueFwdINS6_IJSA_SC_SB_EEES9_NS_10bfloat16_tESG_Li384ELb1ELb1ELb0ELb1EEENS1_36VarlenDynamicPersistentTileSchedulerILi192ELi128ELi384ELi128ELb0ELb1ELb1ELb0ELb1ELb1EEEEEEEEEvNT_6ParamsE)
        /*00f8*/ 	.word	0x00000080


	//----- nvinfo : EIATTR_MIN_STACK_SIZE
	.align		4
.L_61:
        /*00fc*/ 	.byte	0x04, 0x12
        /*00fe*/ 	.short	(.L_63 - .L_62)
	.align		4
.L_62:
        /*0100*/ 	.word	index@(_ZN7cutlass13device_kernelIN5flash11enable_sm90INS1_16FlashAttnFwdSm90INS1_25CollectiveMainloopFwdSm90ILi2EN4cute5tupleIJNS5_1CILi1EEES8_S8_EEENS6_IJNS7_ILi192EEENS7_ILi128EEENS7_ILi96EEEEEELi96ENS_12float_e4m3_tEfNS_4arch4Sm90ELb0ELb1ELb0ELb0ELb0ELb0ELb0ELb1ELb1ELb1ELb0ELb0EEENS1_21CollectiveEpilogueFwdINS6_IJSA_SC_SB_EEES9_NS_10bfloat16_tESG_Li384ELb0ELb1ELb0ELb1EEENS1_30DynamicPersistentTileSchedulerILi384ELi128ELb0ELb1ELb1EEEEEEEEEvNT_6ParamsE)
        /*0104*/ 	.word	0x00000008


	//----- nvinfo : EIATTR_MIN_STACK_SIZE
	.align		4
.L_63:
        /*0108*/ 	.byte	0x04, 0x12
        /*010a*/ 	.short	(.L_65 - .L_64)
	.align		4
.L_64:
        /*010c*/ 	.word	index@(_ZN7cutlass13device_kernelIN5flash11enable_sm90INS1_16FlashAttnFwdSm90INS1_25CollectiveMainloopFwdSm90ILi2EN4cute5tupleIJNS5_1CILi1EEES8_S8_EEENS6_IJNS7_ILi192EEENS7_ILi128EEENS7_ILi96EEEEEELi96ENS_12float_e4m3_tEfNS_4arch4Sm90ELb0ELb1ELb0ELb1ELb0ELb0ELb0ELb1ELb1ELb1ELb0ELb0EEENS1_21CollectiveEpilogueFwdINS6_IJSA_SC_SB_EEES9_NS_10bfloat16_tESG_Li384ELb1ELb1ELb0ELb1EEENS1_36VarlenDynamicPersistentTileSchedulerILi192ELi128ELi384ELi128ELb0ELb1ELb1ELb1ELb0ELb1EEEEEEEEEvNT_6ParamsE)
        /*0110*/ 	.word	0x00000010


	//----- nvinfo : EIATTR_MIN_STACK_SIZE
	.align		4
.L_65:
        /*0114*/ 	.byte	0x04, 0x12
        /*0116*/ 	.short	(.L_67 - .L_66)
	.align		4
.L_66:
        /*0118*/ 	.word	index@(_ZN7cutlass13device_kernelIN5flash11enable_sm90INS1_16FlashAttnFwdSm90INS1_25CollectiveMainloopFwdSm90ILi2EN4cute5tupleIJNS5_1CILi1EEES8_S8_EEENS6_IJNS7_ILi192EEENS7_ILi128EEENS7_ILi96EEEEEELi96ENS_12float_e4m3_tEfNS_4arch4Sm90ELb0ELb1ELb0ELb1ELb0ELb1ELb0ELb1ELb1ELb1ELb0ELb0EEENS1_21CollectiveEpilogueFwdINS6_IJSA_SC_SB_EEES9_NS_10bfloat16_tESG_Li384ELb1ELb1ELb0ELb1EEENS1_36VarlenDynamicPersistentTileSchedulerILi192ELi128ELi384ELi128ELb0ELb1ELb1ELb1ELb0ELb1EEEEEEEEEvNT_6ParamsE)
        /*011c*/ 	.word	0x00000088


	//----- nvinfo : EIATTR_MIN_STACK_SIZE
	.align		4
.L_67:
        /*0120*/ 	.byte	0x04, 0x12
        /*0122*/ 	.short	(.L_69 - .L_68)
	.align		4
.L_68:
        /*0124*/ 	.word	index@(_ZN7cutlass13device_kernelIN5flash11enable_sm90INS1_16FlashAttnFwdSm90INS1_25CollectiveMainloopFwdSm90ILi2EN4cute5tupleIJNS5_1CILi1EEES8_S8_EEENS6_IJNS7_ILi192EEENS7_ILi128EEENS7_ILi96EEEEEELi96ENS_12float_e4m3_tEfNS_4arch4Sm90ELb1ELb0ELb0ELb0ELb0ELb0ELb0ELb1ELb1ELb1ELb0ELb0EEENS1_21CollectiveEpilogueFwdINS6_IJSA_SC_SB_EEES9_NS_10bfloat16_tESG_Li384ELb0ELb1ELb0ELb1EEENS1_30DynamicPersistentTileSchedulerILi384ELi128ELb0ELb1ELb1EEEEEEEEEvNT_6ParamsE)
        /*0128*/ 	.word	0x00000008


	//----- nvinfo : EIATTR_MIN_STACK_SIZE
	.align		4
.L_69:
        /*012c*/ 	.byte	0x04, 0x12
        /*012e*/ 	.short	(.L_71 - .L_70)
	.align		4
.L_70:
        /*0130*/ 	.word	index@(_ZN7cutlass13device_kernelIN5flash11enable_sm90INS1_16FlashAttnFwdSm90INS1_25CollectiveMainloopFwdSm90ILi2EN4cute5tupleIJNS5_1CILi1EEES8_S8_EEENS6_IJNS7_ILi192EEENS7_ILi128EEENS7_ILi96EEEEEELi96ENS_12float_e4m3_tEfNS_4arch4Sm90ELb1ELb0ELb0ELb1ELb0ELb0ELb0ELb1ELb1ELb1ELb0ELb0EEENS1_21CollectiveEpilogueFwdINS6_IJSA_SC_SB_EEES9_NS_10bfloat16_tESG_Li384ELb1ELb1ELb0ELb1EEENS1_36VarlenDynamicPersistentTileSchedulerILi192ELi128ELi384ELi128ELb0ELb1ELb1ELb1ELb1ELb1EEEEEEEEEvNT_6ParamsE)
        /*0134*/ 	.word	0x00000018


	//----- nvinfo : EIATTR_MIN_STACK_SIZE
	.align		4
.L_71:
        /*0138*/ 	.byte	0x04, 0x12
        /*013a*/ 	.short	(.L_73 - .L_72)
	.align		4
.L_72:
        /*013c*/ 	.word	index@(_ZN7cutlass13device_kernelIN5flash11enable_sm90INS1_16FlashAttnFwdSm90INS1_25CollectiveMainloopFwdSm90ILi2EN4cute5tupleIJNS5_1CILi1EEES8_S8_EEENS6_IJNS7_ILi192EEENS7_ILi128EEENS7_ILi96EEEEEELi96ENS_12float_e4m3_tEfNS_4arch4Sm90ELb1ELb0ELb0ELb1ELb0ELb1ELb0ELb1ELb1ELb1ELb0ELb0EEENS1_21CollectiveEpilogueFwdINS6_IJSA_SC_SB_EEES9_NS_10bfloat16_tESG_Li384ELb1ELb1ELb0ELb1EEENS1_36VarlenDynamicPersistentTileSchedulerILi192ELi128ELi384ELi128ELb0ELb1ELb1ELb1ELb1ELb1EEEEEEEEEvNT_6ParamsE)
        /*0140*/ 	.word	0x00000090
.L_73:


//--------------------- .nv.compat                --------------------------
	.section	.nv.compat,"",@"SHT_CUDA_COMPAT_INFO"
	.align	4
        /*0000*/ 	.byte	0x02, 0x09, 0x01, 0x00, 0x02, 0x02, 0x04, 0x00, 0x02, 0x05, 0x05, 0x00, 0x03, 0x07, 0x01, 0x01
        /*0010*/ 	.byte	0x02, 0x03, 0x01, 0x00, 0x02, 0x06, 0x01, 0x00, 0x04, 0x0b, 0x08, 0x00, 0x00, 0x00, 0x00, 0x00
        /*0020*/ 	.byte	0x00, 0x00, 0x00, 0x00


//--------------------- .nv.info._ZN7cutlass13device_kernelIN5flash11enable_sm90INS1_16FlashAttnFwdSm90INS1_25CollectiveMainloopFwdSm90ILi2EN4cute5tupleIJNS5_1CILi1EEES8_S8_EEENS6_IJNS7_ILi192EEENS7_ILi128EEENS7_ILi96EEEEEELi96ENS_12float_e4m3_tEfNS_4arch4Sm90ELb0ELb0ELb0ELb0ELb0ELb0ELb0ELb1ELb1ELb1ELb0ELb0EEENS1_21CollectiveEpilogueFwdINS6_IJSA_SC_SB_EEES9_NS_10bfloat16_tESG_Li384ELb0ELb1ELb0ELb1EEENS1_29StaticPersistentTileSchedulerILb0EEEEEEEEEvNT_6ParamsE --------------------------
	.section	.nv.info._ZN7cutlass13device_kernelIN5flash11enable_sm90INS1_16FlashAttnFwdSm90INS1_25CollectiveMainloopFwdSm90ILi2EN4cute5tupleIJNS5_1CILi1EEES8_S8_EEENS6_IJNS7_ILi192EEENS7_ILi128EEENS7_ILi96EEEEEELi96ENS_12float_e4m3_tEfNS_4arch4Sm90ELb0ELb0ELb0ELb0ELb0ELb0ELb0ELb1ELb1ELb1ELb0ELb0EEENS1_21CollectiveEpilogueFwdINS6_IJSA_SC_SB_EEES9_NS_10bfloat16_tESG_Li384ELb0ELb1ELb0ELb1EEENS1_29StaticPersistentTileSchedulerILb0EEEEEEEEEvNT_6ParamsE,"",@"SHT_CUDA_INFO"
	.sectionflags	@""
	.align	4


	//----- nvinfo : EIATTR_CUDA_API_VERSION
	.align		4
        /*0000*/ 	.byte	0x04, 0x37
        /*0002*/ 	.short	(.L_75 - .L_74)
.L_74:
        /*0004*/ 	.word	0x00000082


	//----- nvinfo : EIATTR_KPARAM_INFO
	.align		4
.L_75:
        /*0008*/ 	.byte	0x04, 0x17
        /*000a*/ 	.short	(.L_77 - .L_76)
.L_76:
        /*000c*/ 	.word	0x00000000
        /*0010*/ 	.short	0x0000
        /*0012*/ 	.short	0x0070
        /*0014*/ 	.byte	0x00, 0xf0, 0x01, 0x28


	//----- nvinfo : EIATTR_SPARSE_MMA_MASK
	.align		4
.L_77:
        /*0018*/ 	.byte	0x03, 0x50
        /*001a*/ 	.short	0x0000


	//----- nvinfo : EIATTR_MAXREG_COUNT
	.align		4
        /*001c*/ 	.byte	0x03, 0x1b
        /*001e*/ 	.short	0x0080


	//----- nvinfo : EIATTR_NUM_BARRIERS
	.align		4
        /*0020*/ 	.byte	0x02, 0x4c
        /*0022*/ 	.byte	0x09
	.zero		1


	//----- nvinfo : EIATTR_EXTERNS
	.align		4
        /*0024*/ 	.byte	0x04, 0x0f
        /*0026*/ 	.short	(.L_79 - .L_78)


	//   ....[0]....
	.align		4
.L_78:
        /*0028*/ 	.word	index@(__assertfail)


	//----- nvinfo : EIATTR_MERCURY_ISA_VERSION
	.align		4
.L_79:
        /*002c*/ 	.byte	0x03, 0x5f
        /*002e*/ 	.short	0x0101


	//----- nvinfo : EIATTR_INT_WARP_WIDE_INSTR_OFFSETS
	.align		4
        /*0030*/ 	.byte	0x04, 0x31
        /*0032*/ 	.short	(.L_81 - .L_80)


	//   ....[0]....
.L_80:
        /*0034*/ 	.word	0x00000120


	//   ....[1]....
        /*0038*/ 	.word	0x00000160


	//   ....[2]....
        /*003c*/ 	.word	0x000001d0


	//----- nvinfo : EIATTR_COOP_GROUP_MASK_REGIDS
	.align		4
.L_81:
        /*0040*/ 	.byte	0x04, 0x29
        /*0042*/ 	.short	(.L_83 - .L_82)


	//   ....[0]....
.L_82:
        /*0044*/ 	.word	0xffffffff


	//   ....[1]....
        /*0048*/ 	.word	0xffffffff


	//   ....[2]....
        /*004c*/ 	.word	0xffffffff


	//   ....[3]....
        /*0050*/ 	.word	0xffffffff


	//   ....[4]....
        /*0054*/ 	.word	0xffffffff


	//   ....[5]....
        /*0058*/ 	.word	0xffffffff


	//   ....[6]....
        /*005c*/ 	.word	0xffffffff


	//   ....[7]....
        /*0060*/ 	.word	0xffffffff


	//   ....[8]....
        /*0064*/ 	.word	0xffffffff


	//   ....[9]....
        /*0068*/ 	.word	0xffffffff


	//   ....[10]....
        /*006c*/ 	.word	0xffffffff


	//   ....[11]....
        /*0070*/ 	.word	0xffffffff


	//   ....[12]....
        /*0074*/ 	.word	0xffffffff


	//   ....[13]....
        /*0078*/ 	.word	0xffffffff


	//   ....[14]....
        /*007c*/ 	.word	0xffffffff


	//   ....[15]....
        /*0080*/ 	.word	0xffffffff


	//   ....[16]....
        /*0084*/ 	.word	0xffffffff


	//   ....[17]....
        /*0088*/ 	.word	0xffffffff


	//   ....[18]....
        /*008c*/ 	.word	0xffffffff


	//   ....[19]....
        /*0090*/ 	.word	0xffffffff


	//   ....[20]....
        /*0094*/ 	.word	0xffffffff


	//   ....[21]....
        /*0098*/ 	.word	0xffffffff


	//   ....[22]....
        /*009c*/ 	.word	0xffffffff


	//   ....[23]....
        /*00a0*/ 	.word	0xffffffff


	//   ....[24]....
        /*00a4*/ 	.word	0xffffffff


	//   ....[25]....
        /*00a8*/ 	.word	0xffffffff


	//   ....[26]....
        /*00ac*/ 	.word	0xffffffff


	//   ....[27]....
        /*00b0*/ 	.word	0xffffffff


	//   ....[28]....
        /*00b4*/ 	.word	0xffffffff


	//   ....[29]....
        /*00b8*/ 	.word	0xffffffff


	//   ....[30]....
        /*00bc*/ 	.word	0xffffffff


	//   ....[31]....
        /*00c0*/ 	.word	0xffffffff


	//   ....[32]....
        /*00c4*/ 	.word	0xffffffff


	//   ....[33]....
        /*00c8*/ 	.word	0xffffffff


	//   ....[34]....
        /*00cc*/ 	.word	0xffffffff


	//   ....[35]....
        /*00d0*/ 	.word	0xffffffff


	//   ....[36]....
        /*00d4*/ 	.word	0xffffffff


	//   ....[37]....
        /*00d8*/ 	.word	0xffffffff


	//   ....[38]....
        /*00dc*/ 	.word	0xffffffff


	//   ....[39]....
        /*00e0*/ 	.word	0xffffffff


	//   ....[40]....
        /*00e4*/ 	.word	0xffffffff


	//   ....[41]....
        /*00e8*/ 	.word	0xffffffff


	//   ....[42]....
        /*00ec*/ 	.word	0xffffffff


	//   ....[43]....
        /*00f0*/ 	.word	0xffffffff


	//   ....[44]....
        /*00f4*/ 	.word	0xffffffff


	//   ....[45]....
        /*00f8*/ 	.word	0xffffffff


	//   ....[46]....
        /*00fc*/ 	.word	0xffffffff


	//   ....[47]....
        /*0100*/ 	.word	0xffffffff


	//   ....[48]....
        /*0104*/ 	.word	0xffffffff


	//   ....[49]....
        /*0108*/ 	.word	0xffffffff


	//   ....[50]....
        /*010c*/ 	.word	0xffffffff


	//   ....[51]....
        /*0110*/ 	.word	0xffffffff


	//   ....[52]....
        /*0114*/ 	.word	0xffffffff


	//   ....[53]....
        /*0118*/ 	.word	0xffffffff


	//   ....[54]....
        /*011c*/ 	.word	0xffffffff


	//   ....[55]....
        /*0120*/ 	.word	0xffffffff


	//   ....[56]....
        /*0124*/ 	.word	0xffffffff


	//   ....[57]....
        /*0128*/ 	.word	0xffffffff


	//   ....[58]....
        /*012c*/ 	.word	0xffffffff


	//   ....[59]....
        /*0130*/ 	.word	0xffffffff


	//   ....[60]....
        /*0134*/ 	.word	0x0500000f


	//   ....[61]....
        /*0138*/ 	.word	0x0500000f


	//   ....[62]....
        /*013c*/ 	.word	0x0500000f


	//   ....[63]....
        /*0140*/ 	.word	0x0500000f


	//   ....[64]....
        /*0144*/ 	.word	0x0500000f


	//   ....[65]....
        /*0148*/ 	.word	0x0500000f


	//   ....[66]....
        /*014c*/ 	.word	0x0500000f


	//----- nvinfo : EIATTR_COOP_GROUP_INSTR_OFFSETS
	.align		4
.L_83:
        /*0150*/ 	.byte	0x04, 0x28
        /*0152*/ 	.short	(.L_85 - .L_84)


	//   ....[0]....
.L_84:
        /*0154*/ 	.word	0x00000050


	//   ....[1]....
        /*0158*/ 	.word	0x00000130


	//   ....[2]....
        /*015c*/ 	.word	0x00000180


	//   ....[3]....
        /*0160*/ 	.word	0x000003b0


	//   ....[4]....
        /*0164*/ 	.word	0x00000510


	//   ....[5]....
        /*0168*/ 	.word	0x00000630


	//   ....[6]....
        /*016c*/ 	.word	0x00000790


	//   ....[7]....
        /*0170*/ 	.word	0x00000ee0


	//   ....[8]....
        /*0174*/ 	.word	0x00002210


	//   ....[9]....
        /*0178*/ 	.word	0x00002310


	//   ....[10]....
        /*017c*/ 	.word	0x00002860


	//   ....[11]....
        /*0180*/ 	.word	0x000028f0


	//   ....[12]....
        /*0184*/ 	.word	0x00003d60


	//   ....[13]....
        /*0188*/ 	.word	0x00003d90


	//   ....[14]....
        /*018c*/ 	.word	0x00003df0


	//   ....[15]....
        /*0190*/ 	.word	0x00003e20


	//   ....[16]....
        /*0194*/ 	.word	0x000054e0


	//   ....[17]....
        /*0198*/ 	.word	0x000054f0


	//   ....[18]....
        /*019c*/ 	.word	0x00005570


	//   ....[19]....
        /*01a0*/ 	.word	0x00005580


	//   ....[20]....
        /*01a4*/ 	.word	0x00006570


	//   ....[21]....
        /*01a8*/ 	.word	0x00006580


	//   ....[22]....
        /*01ac*/ 	.word	0x00006590


	//   ....[23]....
        /*01b0*/ 	.word	0x000065a0


	//   ....[24]....
        /*01b4*/ 	.word	0x000065b0


	//   ....[25]....
        /*01b8*/ 	.word	0x000065c0


	//   ....[26]....
        /*01bc*/ 	.word	0x000065d0


	//   ....[27]....
        /*01c0*/ 	.word	0x000065e0


	//   ....[28]....
        /*01c4*/ 	.word	0x00006610


	//   ....[29]....
        /*01c8*/ 	.word	0x00006620


	//   ....[30]....
        /*01cc*/ 	.word	0x00006650


	//   ....[31]....
        /*01d0*/ 	.word	0x00006660


	//   ....[32]....
        /*01d4*/ 	.word	0x00006670


	//   ....[33]....
        /*01d8*/ 	.word	0x00006680


	//   ....[34]....
        /*01dc*/ 	.word	0x00006690


	//   ....[35]....
        /*01e0*/ 	.word	0x000066a0


	//   ....[36]....
        /*01e4*/ 	.word	0x000066b0


	//   ....[37]....
        /*01e8*/ 	.word	0x000066e0


	//   ....[38]....
        /*01ec*/ 	.word	0x000066f0


	//   ....[39]....
        /*01f0*/ 	.word	0x00006700


	//   ....[40]....
        /*01f4*/ 	.word	0x00006730


	//   ....[41]....
        /*01f8*/ 	.word	0x00006740


	//   ....[42]....
        /*01fc*/ 	.word	0x00006750


	//   ....[43]....
        /*0200*/ 	.word	0x00006770


	//   ....[44]....
        /*0204*/ 	.word	0x000067d0


	//   ....[45]....
        /*0208*/ 	.word	0x00006800


	//   ....[46]....
        /*020c*/ 	.word	0x00006830


	//   ....[47]....
        /*0210*/ 	.word	0x00006860


	//   ....[48]....
        /*0214*/ 	.word	0x00006d30


	//   ....[49]....
        /*0218*/ 	.word	0x00006d70


	//   ....[50]....
        /*021c*/ 	.word	0x00006e90


	//   ....[51]....
        /*0220*/ 	.word	0x00006ed0


	//   ....[52]....
        /*0224*/ 	.word	0x00007b50


	//   ....[53]....
        /*0228*/ 	.word	0x000088c0


	//   ....[54]....
        /*022c*/ 	.word	0x000088f0


	//   ....[55]....
        /*0230*/ 	.word	0x00008920


	//   ....[56]....
        /*0234*/ 	.word	0x00008940


	//   ....[57]....
        /*0238*/ 	.word	0x00008950


	//   ....[58]....
        /*023c*/ 	.word	0x000089a0


	//   ....[59]....
        /*0240*/ 	.word	0x0000a170


	//   ....[60]....
        /*0244*/ 	.word	0x0000a660


	//   ....[61]....
        /*0248*/ 	.word	0x0000a810


	//   ....[62]....
        /*024c*/ 	.word	0x0000a860


	//   ....[63]....
        /*0250*/ 	.word	0x0000a910


	//   ....[64]....
        /*0254*/ 	.word	0x0000a9c0


	//   ....[65]....
        /*0258*/ 	.word	0x0000aa40


	//   ....[66]....
        /*025c*/ 	.word	0x0000ab30


	//----- nvinfo : EIATTR_REG_RECONFIG
	.align		4
.L_85:
        /*0260*/ 	.byte	0x01, 0x54
	.zero		2


	//----- nvinfo : EIATTR_SYSCALL_OFFSETS
	.align		4
        /*0264*/ 	.byte	0x04, 0x46
        /*0266*/ 	.short	(.L_87 - .L_86)


	//   ....[0]....
.L_86:
        /*0268*/ 	.word	0x00001400


	//   ....[1]....
        /*026c*/ 	.word	0x00007640


	//   ....[2]....
        /*0270*/ 	.word	0x00007780


	//   ....[3]....
        /*0274*/ 	.word	0x000078c0


	//   ....[4]....
        /*0278*/ 	.word	0x000079e0


	//   ....[5]....
        /*027c*/ 	.word	0x00008440


	//----- nvinfo : EIATTR_MBARRIER_INSTR_OFFSETS
	.align		4
.L_87:
        /*0280*/ 	.byte	0x04, 0x39
        /*0282*/ 	.short	(.L_89 - .L_88)


	//   ....[0]....
.L_88:
        /*0284*/ 	.word	0x00000260
        /*0288*/ 	.word	0x000000ff
        /*028c*/ 	.word	0x00019c00
        /*0290*/ 	.short	0x0100
        /*0292*/ 	.byte	0x08
	.zero		1


	//   ....[1]....
        /*0294*/ 	.word	0x00000270
        /*0298*/ 	.word	0x000000ff
        /*029c*/ 	.word	0x00019c20
        /*02a0*/ 	.short	0x0100
        /*02a2*/ 	.byte	0x08
	.zero		1


	//   ....[2]....
        /*02a4*/ 	.word	0x00000360
        /*02a8*/ 	.word	0x000000ff
        /*02ac*/ 	.word	0x00019c30
        /*02b0*/ 	.short	0x0100
        /*02b2*/ 	.byte	0x08
	.zero		1


	//   ....[3]....
        /*02b4*/ 	.word	0x00000370
        /*02b8*/ 	.word	0x000000ff
        /*02bc*/ 	.word	0x00019c40
        /*02c0*/ 	.short	0x0100
        /*02c2*/ 	.byte	0x08
	.zero		1


	//   ....[4]....
        /*02c4*/ 	.word	0x00000380
        /*02c8*/ 	.word	0x000000ff
        /*02cc*/ 	.word	0x00019c38
        /*02d0*/ 	.short	0x0100
        /*02d2*/ 	.byte	0x08
	.zero		1


	//   ....[5]....
        /*02d4*/ 	.word	0x00000390
        /*02d8*/ 	.word	0x000000ff
        /*02dc*/ 	.word	0x00019c48
        /*02e0*/ 	.short	0x0100
        /*02e2*/ 	.byte	0x08
	.zero		1


	//   ....[6]....
        /*02e4*/ 	.word	0x000004c0
        /*02e8*/ 	.word	0x000000ff
        /*02ec*/ 	.word	0x00019c50
        /*02f0*/ 	.short	0x0100
        /*02f2*/ 	.byte	0x08
	.zero		1


	//   ....[7]....
        /*02f4*/ 	.word	0x000004d0
        /*02f8*/ 	.word	0x000000ff
        /*02fc*/ 	.word	0x00019c60
        /*0300*/ 	.short	0x0100
        /*0302*/ 	.byte	0x08
	.zero		1


	//   ....[8]....
        /*0304*/ 	.word	0x000004e0
        /*0308*/ 	.word	0x000000ff
        /*030c*/ 	.word	0x00019c58
        /*0310*/ 	.short	0x0100
        /*0312*/ 	.byte	0x08
	.zero		1


	//   ....[9]....
        /*0314*/ 	.word	0x000004f0
        /*0318*/ 	.word	0x000000ff
        /*031c*/ 	.word	0x00019c68
        /*0320*/ 	.short	0x0100
        /*0322*/ 	.byte	0x08
	.zero		1


	//   ....[10]....
        /*0324*/ 	.word	0x000005e0
        /*0328*/ 	.word	0x000000ff
        /*032c*/ 	.word	0x00019c70
        /*0330*/ 	.short	0x0100
        /*0332*/ 	.byte	0x06
	.zero		1


	//   ....[11]....
        /*0334*/ 	.word	0x000005f0
        /*0338*/ 	.word	0x000000ff
        /*033c*/ 	.word	0x00019c80
        /*0340*/ 	.short	0x0100
        /*0342*/ 	.byte	0x06
	.zero		1


	//   ....[12]....
        /*0344*/ 	.word	0x00000600
        /*0348*/ 	.word	0x000000ff
        /*034c*/ 	.word	0x00019c78
        /*0350*/ 	.short	0x0100
        /*0352*/ 	.byte	0x06
	.zero		1


	//   ....[13]....
        /*0354*/ 	.word	0x00000610
        /*0358*/ 	.word	0x000000ff
        /*035c*/ 	.word	0x00019c88
        /*0360*/ 	.short	0x0100
        /*0362*/ 	.byte	0x06
	.zero		1


	//   ....[14]....
        /*0364*/ 	.word	0x00000740
        /*0368*/ 	.word	0x000000ff
        /*036c*/ 	.word	0x00019c90
        /*0370*/ 	.short	0x0100
        /*0372*/ 	.byte	0x08
	.zero		1


	//   ....[15]....
        /*0374*/ 	.word	0x00000750
        /*0378*/ 	.word	0x000000ff
        /*037c*/ 	.word	0x00019ca0
        /*0380*/ 	.short	0x0100
        /*0382*/ 	.byte	0x08
	.zero		1


	//   ....[16]....
        /*0384*/ 	.word	0x00000760
        /*0388*/ 	.word	0x000000ff
        /*038c*/ 	.word	0x00019c98
        /*0390*/ 	.short	0x0100
        /*0392*/ 	.byte	0x08
	.zero		1


	//   ....[17]....
        /*0394*/ 	.word	0x00000770
        /*0398*/ 	.word	0x000000ff
        /*039c*/ 	.word	0x00019ca8
        /*03a0*/ 	.short	0x0100
        /*03a2*/ 	.byte	0x08
	.zero		1


	//   ....[18]....
        /*03a4*/ 	.word	0x000008a0
        /*03a8*/ 	.word	0x000000ff
        /*03ac*/ 	.word	0x00019cb0
        /*03b0*/ 	.short	0x0100
        /*03b2*/ 	.byte	0x08
	.zero		1


	//   ....[19]....
        /*03b4*/ 	.word	0x000008b0
        /*03b8*/ 	.word	0x000000ff
        /*03bc*/ 	.word	0x00019cc0
        /*03c0*/ 	.short	0x0100
        /*03c2*/ 	.byte	0x08
	.zero		1


	//   ....[20]....
        /*03c4*/ 	.word	0x000008c0
        /*03c8*/ 	.word	0x000000ff
        /*03cc*/ 	.word	0x00019cb8
        /*03d0*/ 	.short	0x0100
        /*03d2*/ 	.byte	0x08
	.zero		1


	//   ....[21]....
        /*03d4*/ 	.word	0x000008d0
        /*03d8*/ 	.word	0x000000ff
        /*03dc*/ 	.word	0x00019cc8
        /*03e0*/ 	.short	0x0100
        /*03e2*/ 	.byte	0x08
	.zero		1


	//   ....[22]....
        /*03e4*/ 	.word	0x00001460
        /*03e8*/ 	.word	0x000000ff
        /*03ec*/ 	.word	0x00019c00
        /*03f0*/ 	.short	0x010a
        /*03f2*/ 	.byte	0x2b
	.zero		1


	//   ....[23]....
        /*03f4*/ 	.word	0x000014e0
        /*03f8*/ 	.word	0x00000003
        /*03fc*/ 	.word	0x00019c30
        /*0400*/ 	.short	0x010a
        /*0402*/ 	.byte	0x3f
	.zero		1


	//   ....[24]....
        /*0404*/ 	.word	0x00001570
        /*0408*/ 	.word	0x00000003
        /*040c*/ 	.word	0x00019c30
        /*0410*/ 	.short	0x010a
        /*0412*/ 	.byte	0x3f
	.zero		1


	//   ....[25]....
        /*0414*/ 	.word	0x00002c00
        /*0418*/ 	.word	0x00000030
        /*041c*/ 	.word	0x00000000
        /*0420*/ 	.short	0x0101
        /*0422*/ 	.byte	0x3f
	.zero		1


	//   ....[26]....
        /*0424*/ 	.word	0x000036b0
        /*0428*/ 	.word	0x000000ff
        /*042c*/ 	.word	0x00019c30
        /*0430*/ 	.short	0x010a
        /*0432*/ 	.byte	0x13
	.zero		1


	//   ....[27]....
        /*0434*/ 	.word	0x000036f0
        /*0438*/ 	.word	0x000000ff
        /*043c*/ 	.word	0x00019c30
        /*0440*/ 	.short	0x010a
        /*0442*/ 	.byte	0x13
	.zero		1


	//   ....[28]....
        /*0444*/ 	.word	0x00003850
        /*0448*/ 	.word	0x000000ff
        /*044c*/ 	.word	0x00019c50
        /*0450*/ 	.short	0x010a
        /*0452*/ 	.byte	0x0b
	.zero		1


	//   ....[29]....
        /*0454*/ 	.word	0x00003890
        /*0458*/ 	.word	0x000000ff
        /*045c*/ 	.word	0x00019c50
        /*0460*/ 	.short	0x010a
        /*0462*/ 	.byte	0x0b
	.zero		1


	//   ....[30]....
        /*0464*/ 	.word	0x000049f0
        /*0468*/ 	.word	0x00000003
        /*046c*/ 	.word	0x00000000
        /*0470*/ 	.short	0x0101
        /*0472*/ 	.byte	0x3f
	.zero		1


	//   ....[31]....
        /*0474*/ 	.word	0x00004cc0
        /*0478*/ 	.word	0x000000ff
        /*047c*/ 	.word	0x00000000
        /*0480*/ 	.short	0x0101
        /*0482*/ 	.byte	0x06
	.zero		1


	//   ....[32]....
        /*0484*/ 	.word	0x000051f0
        /*0488*/ 	.word	0x000000ff
        /*048c*/ 	.word	0x00019c50
        /*0490*/ 	.short	0x010a
        /*0492*/ 	.byte	0x04
	.zero		1


	//   ....[33]....
        /*0494*/ 	.word	0x00005230
        /*0498*/ 	.word	0x000000ff
        /*049c*/ 	.word	0x00019c50
        /*04a0*/ 	.short	0x010a
        /*04a2*/ 	.byte	0x04
	.zero		1


	//   ....[34]....
        /*04a4*/ 	.word	0x00005e70
        /*04a8*/ 	.word	0x000000ff
        /*04ac*/ 	.word	0x00000000
        /*04b0*/ 	.short	0x0101
        /*04b2*/ 	.byte	0x04
	.zero		1


	//   ....[35]....
        /*04b4*/ 	.word	0x00006d50
        /*04b8*/ 	.word	0x000000ff
        /*04bc*/ 	.word	0x00000000
        /*04c0*/ 	.short	0x0101
        /*04c2*/ 	.byte	0x2b
	.zero		1


	//   ....[36]....
        /*04c4*/ 	.word	0x00007d80
        /*04c8*/ 	.word	0x00000005
        /*04cc*/ 	.word	0x00019c80
        /*04d0*/ 	.short	0x010a
        /*04d2*/ 	.byte	0x3f
	.zero		1


	//   ....[37]....
        /*04d4*/ 	.word	0x00007ff0
        /*04d8*/ 	.word	0x00000005
        /*04dc*/ 	.word	0x00019c40
        /*04e0*/ 	.short	0x010a
        /*04e2*/ 	.byte	0x3f
	.zero		1


	//   ....[38]....
        /*04e4*/ 	.word	0x00008b20
        /*04e8*/ 	.word	0x000000ff
        /*04ec*/ 	.word	0x00019c00
        /*04f0*/ 	.short	0x0107
        /*04f2*/ 	.byte	0x28
	.zero		1


	//   ....[39]....
        /*04f4*/ 	.word	0x00008b70
        /*04f8*/ 	.word	0x000000ff
        /*04fc*/ 	.word	0x00019c00
        /*0500*/ 	.short	0x0101
        /*0502*/ 	.byte	0x28
	.zero		1


	//   ....[40]....
        /*0504*/ 	.word	0x00008ba0
        /*0508*/ 	.word	0x000000ff
        /*050c*/ 	.word	0x00019c20
        /*0510*/ 	.short	0x010a
        /*0512*/ 	.byte	0x28
	.zero		1


	//   ....[41]....
        /*0514*/ 	.word	0x00008e50
        /*0518*/ 	.word	0x00000006
        /*051c*/ 	.word	0x00019c80
        /*0520*/ 	.short	0x010a
        /*0522*/ 	.byte	0x3f
	.zero		1


	//   ....[42]....
        /*0524*/ 	.word	0x00009280
        /*0528*/ 	.word	0x00000006
        /*052c*/ 	.word	0x00019c40
        /*0530*/ 	.short	0x010a
        /*0532*/ 	.byte	0x3f
	.zero		1


	//   ....[43]....
        /*0534*/ 	.word	0x00009730
        /*0538*/ 	.word	0x00000003
        /*053c*/ 	.word	0x00019c70
        /*0540*/ 	.short	0x010a
        /*0542*/ 	.byte	0x3f
	.zero		1


	//   ....[44]....
        /*0544*/ 	.word	0x000097a0
        /*0548*/ 	.word	0x00000003
        /*054c*/ 	.word	0x00019c60
        /*0550*/ 	.short	0x010a
        /*0552*/ 	.byte	0x3f
	.zero		1


	//   ....[45]....
        /*0554*/ 	.word	0x00009ad0
        /*0558*/ 	.word	0x00000003
        /*055c*/ 	.word	0x00019c50
        /*0560*/ 	.short	0x0101
        /*0562*/ 	.byte	0x3f
	.zero		1


	//   ....[46]....
        /*0564*/ 	.word	0x00009b40
        /*0568*/ 	.word	0x00000002
        /*056c*/ 	.word	0x00000000
        /*0570*/ 	.short	0x0101
        /*0572*/ 	.byte	0x3f
	.zero		1


	//   ....[47]....
        /*0574*/ 	.word	0x00009c20
        /*0578*/ 	.word	0x00000002
        /*057c*/ 	.word	0x00019c70
        /*0580*/ 	.short	0x010a
        /*0582*/ 	.byte	0x3f
	.zero		1


	//   ....[48]....
        /*0584*/ 	.word	0x00009c90
        /*0588*/ 	.word	0x00000002
        /*058c*/ 	.word	0x00019c60
        /*0590*/ 	.short	0x010a
        /*0592*/ 	.byte	0x3f
	.zero		1


	//   ....[49]....
        /*0594*/ 	.word	0x0000a010
        /*0598*/ 	.word	0x00000002
        /*059c*/ 	.word	0x00019c50
        /*05a0*/ 	.short	0x0101
        /*05a2*/ 	.byte	0x3f
	.zero		1


	//   ....[50]....
        /*05a4*/ 	.word	0x0000a060
        /*05a8*/ 	.word	0x00000000
        /*05ac*/ 	.word	0x00000000
        /*05b0*/ 	.short	0x0101
        /*05b2*/ 	.byte	0x3f
	.zero		1


	//   ....[51]....
        /*05b4*/ 	.word	0x0000a120
        /*05b8*/ 	.word	0x00000007
        /*05bc*/ 	.word	0x00019c20
        /*05c0*/ 	.short	0x010a
        /*05c2*/ 	.byte	0x3f
	.zero		1


	//   ....[52]....
        /*05c4*/ 	.word	0x0000a270
        /*05c8*/ 	.word	0x00000005
        /*05cc*/ 	.word	0x00000000
        /*05d0*/ 	.short	0x010a
        /*05d2*/ 	.byte	0x3f
	.zero		1


	//   ....[53]....
        /*05d4*/ 	.word	0x0000a2e0
        /*05d8*/ 	.word	0x00000003
        /*05dc*/ 	.word	0x00000000
        /*05e0*/ 	.short	0x010a
        /*05e2*/ 	.byte	0x3f
	.zero		1


	//   ....[54]....
        /*05e4*/ 	.word	0x0000a330
        /*05e8*/ 	.word	0x00000003
        /*05ec*/ 	.word	0x00019c60
        /*05f0*/ 	.short	0x010a
        /*05f2*/ 	.byte	0x3f
	.zero		1


	//   ....[55]....
        /*05f4*/ 	.word	0x0000a380
        /*05f8*/ 	.word	0x00000005
        /*05fc*/ 	.word	0x00019c60
        /*0600*/ 	.short	0x010a
        /*0602*/ 	.byte	0x3f
	.zero		1


	//   ....[56]....
        /*0604*/ 	.word	0x0000a3c0
        /*0608*/ 	.word	0x00000003
        /*060c*/ 	.word	0x00019c80
        /*0610*/ 	.short	0x010a
        /*0612*/ 	.byte	0x3f
	.zero		1


	//   ....[57]....
        /*0614*/ 	.word	0x0000a3e0
        /*0618*/ 	.word	0x00000005
        /*061c*/ 	.word	0x00019c80
        /*0620*/ 	.short	0x010a
        /*0622*/ 	.byte	0x3f
	.zero		1


	//   ....[58]....
        /*0624*/ 	.word	0x0000a450
        /*0628*/ 	.word	0x00000003
        /*062c*/ 	.word	0x00019c00
        /*0630*/ 	.short	0x010a
        /*0632*/ 	.byte	0x3f
	.zero		1


	//   ....[59]....
        /*0634*/ 	.word	0x0000a4a0
        /*0638*/ 	.word	0x00000003
        /*063c*/ 	.word	0x00019c30
        /*0640*/ 	.short	0x010a
        /*0642*/ 	.byte	0x3f
	.zero		1


	//   ....[60]....
        /*0644*/ 	.word	0x0000a500
        /*0648*/ 	.word	0x00000005
        /*064c*/ 	.word	0x00019c30
        /*0650*/ 	.short	0x010a
        /*0652*/ 	.byte	0x3f
	.zero		1


	//   ....[61]....
        /*0654*/ 	.word	0x0000a560
        /*0658*/ 	.word	0x00000005
        /*065c*/ 	.word	0x00019c50
        /*0660*/ 	.short	0x010a
        /*0662*/ 	.byte	0x3f
	.zero		1


	//   ....[62]....
        /*0664*/ 	.word	0x0000a5c0
        /*0668*/ 	.word	0x00000007
        /*066c*/ 	.word	0x00019c50
        /*0670*/ 	.short	0x010a
        /*0672*/ 	.byte	0x3f
	.zero		1


	//   ....[63]....
        /*0674*/ 	.word	0x0000a710
        /*0678*/ 	.word	0x00000005
        /*067c*/ 	.word	0x00019c80
        /*0680*/ 	.short	0x010a
        /*0682*/ 	.byte	0x3f
	.zero		1


	//   ....[64]....
        /*0684*/ 	.word	0x0000a760
        /*0688*/ 	.word	0x00000005
        /*068c*/ 	.word	0x00019c40
        /*0690*/ 	.short	0x010a
        /*0692*/ 	.byte	0x3f
	.zero		1


	//   ....[65]....
        /*0694*/ 	.word	0x0000ab70
        /*0698*/ 	.word	0x00000003
        /*069c*/ 	.word	0x00019c20
        /*06a0*/ 	.short	0x010a
        /*06a2*/ 	.byte	0x3f
	.zero		1


	//   ....[66]....
        /*06a4*/ 	.word	0x0000abc0
        /*06a8*/ 	.word	0x00000006
        /*06ac*/ 	.word	0x00019c80
        /*06b0*/ 	.short	0x010a
        /*06b2*/ 	.byte	0x3f
	.zero		1


	//   ....[67]....
        /*06b4*/ 	.word	0x0000ac10
        /*06b8*/ 	.word	0x00000006
        /*06bc*/ 	.word	0x00019c40
        /*06c0*/ 	.short	0x010a
        /*06c2*/ 	.byte	0x3f
	.zero		1


	//   ....[68]....
        /*06c4*/ 	.word	0x0000ac60
        /*06c8*/ 	.word	0x00000003
        /*06cc*/ 	.word	0x00019c70
        /*06d0*/ 	.short	0x010a
        /*06d2*/ 	.byte	0x3f
	.zero		1


	//   ....[69]....
        /*06d4*/ 	.word	0x0000acb0
        /*06d8*/ 	.word	0x00000003
        /*06dc*/ 	.word	0x00019c60
        /*06e0*/ 	.short	0x010a
        /*06e2*/ 	.byte	0x3f
	.zero		1


	//   ....[70]....
        /*06e4*/ 	.word	0x0000ad00
        /*06e8*/ 	.word	0x00000002
        /*06ec*/ 	.word	0x00019c70
        /*06f0*/ 	.short	0x010a
        /*06f2*/ 	.byte	0x3f
	.zero		1


	//   ....[71]....
        /*06f4*/ 	.word	0x0000ad50
        /*06f8*/ 	.word	0x00000002
        /*06fc*/ 	.word	0x00019c60
        /*0700*/ 	.short	0x010a
        /*0702*/ 	.byte	0x3f
	.zero		1


	//   ....[72]....
        /*0704*/ 	.word	0x0000ada0
        /*0708*/ 	.word	0x00000007
        /*070c*/ 	.word	0x00019c20
        /*0710*/ 	.short	0x010a
        /*0712*/ 	.byte	0x3f
	.zero		1


	//   ....[73]....
        /*0714*/ 	.word	0x0000adf0
        /*0718*/ 	.word	0x00000005
        /*071c*/ 	.word	0x00000000
        /*0720*/ 	.short	0x010a
        /*0722*/ 	.byte	0x3f
	.zero		1


	//   ....[74]....
        /*0724*/ 	.word	0x0000ae40
        /*0728*/ 	.word	0x00000003
        /*072c*/ 	.word	0x00000000
        /*0730*/ 	.short	0x010a
        /*0732*/ 	.byte	0x3f
	.zero		1


	//   ....[75]....
        /*0734*/ 	.word	0x0000ae90
        /*0738*/ 	.word	0x00000003
        /*073c*/ 	.word	0x00019c60
        /*0740*/ 	.short	0x010a
        /*0742*/ 	.byte	0x3f
	.zero		1


	//   ....[76]....
        /*0744*/ 	.word	0x0000aee0
        /*0748*/ 	.word	0x00000005
        /*074c*/ 	.word	0x00019c60
        /*0750*/ 	.short	0x010a
        /*0752*/ 	.byte	0x3f
	.zero		1


	//   ....[77]....
        /*0754*/ 	.word	0x0000af30
        /*0758*/ 	.word	0x00000003
        /*075c*/ 	.word	0x00019c80
        /*0760*/ 	.short	0x010a
        /*0762*/ 	.byte	0x3f
	.zero		1


	//----- nvinfo : EIATTR_NUM_MBARRIERS
	.align		4
.L_89:
        /*0764*/ 	.byte	0x03, 0x38
        /*0766*/ 	.short	0x0016


	//----- nvinfo : EIATTR_EXIT_INSTR_OFFSETS
	.align		4
        /*0768*/ 	.byte	0x04, 0x1c
        /*076a*/ 	.short	(.L_91 - .L_90)


	//   ....[0]....
.L_90:
        /*076c*/ 	.word	0x000009f0


	//   ....[1]....
        /*0770*/ 	.word	0x00006ff0


	//   ....[2]....
        /*0774*/ 	.word	0x0000a190


	//   ....[3]....
        /*0778*/ 	.word	0x0000a430


	//----- nvinfo : EIATTR_MAX_THREADS
	.align		4
.L_91:
        /*077c*/ 	.byte	0x04, 0x05
        /*077e*/ 	.short	(.L_93 - .L_92)
.L_92:
        /*0780*/ 	.word	0x00000200
        /*0784*/ 	.word	0x00000001
        /*0788*/ 	.word	0x00000001


	//----- nvinfo : EIATTR_CRS_STACK_SIZE
	.align		4
.L_93:
        /*078c*/ 	.byte	0x04, 0x1e
        /*078e*/ 	.short	(.L_95 - .L_94)
.L_94:
        /*0790*/ 	.word	0x00000000


	//----- nvinfo : EIATTR_CBANK_PARAM_SIZE
	.align		4
.L_95:
        /*0794*/ 	.byte	0x03, 0x19
        /*0796*/ 	.short	0x0a70


	//----- nvinfo : EIATTR_PARAM_CBANK
	.align		4
        /*0798*/ 	.byte	0x04, 0x0a
        /*079a*/ 	.short	(.L_97 - .L_96)
	.align		4
.L_96:
        /*079c*/ 	.word	index@(.nv.constant0._ZN7cutlass13device_kernelIN5flash11enable_sm90INS1_16FlashAttnFwdSm90INS1_25CollectiveMainloopFwdSm90ILi2EN4cute5tupleIJNS5_1CILi1EEES8_S8_EEENS6_IJNS7_ILi192EEENS7_ILi128EEENS7_ILi96EEEEEELi96ENS_12float_e4m3_tEfNS_4arch4Sm90ELb0ELb0ELb0ELb0ELb0ELb0ELb0ELb1ELb1ELb1ELb0ELb0EEENS1_21CollectiveEpilogueFwdINS6_IJSA_SC_SB_EEES9_NS_10bfloat16_tESG_Li384ELb0ELb1ELb0ELb1EEENS1_29StaticPersistentTileSchedulerILb0EEEEEEEEEvNT_6ParamsE)
        /*07a0*/ 	.short	0x0210
        /*07a2*/ 	.short	0x0a70


	//----- nvinfo : EIATTR_SW_WAR
	.align		4
.L_97:
        /*07a4*/ 	.byte	0x04, 0x36
        /*07a6*/ 	.short	(.L_99 - .L_98)
.L_98:
        /*07a8*/ 	.word	0x00000008
.L_99:


//--------------------- .nv.info._ZN7cutlass13device_kernelIN5flash11enable_sm90INS1_16FlashAttnFwdSm90INS1_25CollectiveMainloopFwdSm90ILi2EN4cute5tupleIJNS5_1CILi1EEES8_S8_EEENS6_IJNS7_ILi192EEENS7_ILi128EEENS7_ILi96EEEEEELi96ENS_12float_e4m3_tEfNS_4arch4Sm90ELb0ELb0ELb0ELb1ELb0ELb0ELb0ELb1ELb1ELb1ELb0ELb0EEENS1_21CollectiveEpilogueFwdINS6_IJSA_SC_SB_EEES9_NS_10bfloat16_tESG_Li384ELb1ELb1ELb0ELb1EEENS1_36VarlenDynamicPersistentTileSchedulerILi192ELi128ELi384ELi128ELb0ELb1ELb1ELb0ELb1ELb1EEEEEEEEEvNT_6ParamsE --------------------------
	.section	.nv.info._ZN7cutlass13device_kernelIN5flash11enable_sm90INS1_16FlashAttnFwdSm90INS1_25CollectiveMainloopFwdSm90ILi2EN4cute5tupleIJNS5_1CILi1EEES8_S8_EEENS6_IJNS7_ILi192EEENS7_ILi128EEENS7_ILi96EEEEEELi96ENS_12float_e4m3_tEfNS_4arch4Sm90ELb0ELb0ELb0ELb1ELb0ELb0ELb0ELb1ELb1ELb1ELb0ELb0EEENS1_21CollectiveEpilogueFwdINS6_IJSA_SC_SB_EEES9_NS_10bfloat16_tESG_Li384ELb1ELb1ELb0ELb1EEENS1_36VarlenDynamicPersistentTileSchedulerILi192ELi128ELi384ELi128ELb0ELb1ELb1ELb0ELb1ELb1EEEEEEEEEvNT_6ParamsE,"",@"SHT_CUDA_INFO"
	.sectionflags	@""
	.align	4


	//----- nvinfo : EIATTR_CUDA_API_VERSION
	.align		4
        /*0000*/ 	.byte	0x04, 0x37
        /*0002*/ 	.short	(.L_101 - .L_100)
.L_100:
        /*0004*/ 	.word	0x00000082


	//----- nvinfo : EIATTR_KPARAM_INFO
	.align		4
.L_101:
        /*0008*/ 	.byte	0x04, 0x17
        /*000a*/ 	.short	(.L_103 - .L_102)
.L_102:
        /*000c*/ 	.word	0x00000000
        /*0010*/ 	.short	0x0000
        /*0012*/ 	.short	0x0070
        /*0014*/ 	.byte	0x00, 0xf0, 0x01, 0x2a


	//----- nvinfo : EIATTR_SPARSE_MMA_MASK
	.align		4
.L_103:
        /*0018*/ 	.byte	0x03, 0x50
        /*001a*/ 	.short	0x0000


	//----- nvinfo : EIATTR_MAXREG_COUNT
	.align		4
        /*001c*/ 	.byte	0x03, 0x1b
        /*001e*/ 	.short	0x0080


	//----- nvinfo : EIATTR_NUM_BARRIERS
	.align		4
        /*0020*/ 	.byte	0x02, 0x4c
        /*0022*/ 	.byte	0x09
	.zero		1


	//----- nvinfo : EIATTR_EXTERNS
	.align		4
        /*0024*/ 	.byte	0x04, 0x0f
        /*0026*/ 	.short	(.L_105 - .L_104)


	//   ....[0]....
	.align		4
.L_104:
        /*0028*/ 	.word	index@(__assertfail)


	//----- nvinfo : EIATTR_ANNOTATIONS
	.align		4
.L_105:
        /*002c*/ 	.byte	0x04, 0x55
        /*002e*/ 	.short	(.L_107 - .L_106)


	//   ....[0]....
.L_106:
        /*0030*/ 	.word	0x00000001
        /*0034*/ 	.byte	0x60, 0x19, 0x00, 0x00, 0x01, 0x00, 0x00, 0x00, 0xc0, 0x19, 0x00, 0x00, 0x01, 0x00, 0x00, 0x00
        /* <DEDUP_REMOVED lines=9> */
        /*00d4*/ 	.byte	0xf0, 0xce, 0x00, 0x00


	//----- nvinfo : EIATTR_MERCURY_ISA_VERSION
	.align		4
.L_107:
        /*00d8*/ 	.byte	0x03, 0x5f
        /*00da*/ 	.short	0x0101


	//----- nvinfo : EIATTR_UNUSED_LOAD_BYTE_OFFSET
	.align		4
        /*00dc*/ 	.byte	0x04, 0x44
        /*00de*/ 	.short	(.L_109 - .L_108)


	//   ....[0]....
.L_108:
        /*00e0*/ 	.word	0x00000a00
        /*00e4*/ 	.word	0x0000fff0


	//   ....[1]....
        /*00e8*/ 	.word	0x000060e0
        /*00ec*/ 	.word	0x0000fff0


	//----- nvinfo : EIATTR_INT_WARP_WIDE_INSTR_OFFSETS
	.align		4
.L_109:
        /*00f0*/ 	.byte	0x04, 0x31
        /*00f2*/ 	.short	(.L_111 - .L_110)


	//   ....[0]....
.L_110:
        /*00f4*/ 	.word	0x00000130


	//   ....[1]....
        /*00f8*/ 	.word	0x00000170


	//   ....[2]....
        /*00fc*/ 	.word	0x000001e0


	//   ....[3]....
        /*0100*/ 	.word	0x00009560


	//   ....[4]....
        /*0104*/ 	.word	0x000095f0


	//   ....[5]....
        /*0108*/ 	.word	0x0000bf80


	//   ....[6]....
        /*010c*/ 	.word	0x0000c010


	//----- nvinfo : EIATTR_COOP_GROUP_MASK_REGIDS
	.align		4
.L_111:
        /*0110*/ 	.byte	0x04, 0x29
        /*0112*/ 	.short	(.L_113 - .L_112)


	//   ....[0]....
.L_112:
        /*0114*/ 	.word	0xffffffff


	//   ....[1]....
        /*0118*/ 	.word	0xffffffff


	//   ....[2]....
        /*011c*/ 	.word	0xffffffff


	//   ....[3]....
        /*0120*/ 	.word	0xffffffff


	//   ....[4]....
        /*0124*/ 	.word	0xffffffff


	//   ....[5]....
        /*0128*/ 	.word	0xffffffff


	//   ....[6]....
        /*012c*/ 	.word	0xffffffff


	//   ....[7]....
        /*0130*/ 	.word	0xffffffff


	//   ....[8]....
        /*0134*/ 	.word	0xffffffff


	//   ....[9]....
        /*0138*/ 	.word	0xffffffff


	//   ....[10]....
        /*013c*/ 	.word	0xffffffff


	//   ....[11]....
        /*0140*/ 	.word	0xffffffff


	//   ....[12]....
        /*0144*/ 	.word	0xffffffff


	//   ....[13]....
        /*0148*/ 	.word	0xffffffff


	//   ....[14]....
        /*014c*/ 	.word	0xffffffff


	//   ....[15]....
        /*0150*/ 	.word	0xffffffff


	//   ....[16]....
        /*0154*/ 	.word	0xffffffff


	//   ....[17]....
        /*0158*/ 	.word	0xffffffff


	//   ....[18]....
        /*015c*/ 	.word	0xffffffff


	//   ....[19]....
        /*0160*/ 	.word	0xffffffff


	//   ....[20]....
        /*0164*/ 	.word	0xffffffff


	//   ....[21]....
        /*0168*/ 	.word	0xffffffff


	//   ....[22]....
        /*016c*/ 	.word	0xffffffff


	//   ....[23]....
        /*0170*/ 	.word	0xffffffff


	//   ....[24]....
        /*0174*/ 	.word	0xffffffff


	//   ....[25]....
        /*0178*/ 	.word	0xffffffff


	//   ....[26]....
        /*017c*/ 	.word	0xffffffff


	//   ....[27]....
        /*0180*/ 	.word	0xffffffff


	//   ....[28]....
        /*0184*/ 	.word	0xffffffff


	//   ....[29]....
        /*0188*/ 	.word	0xffffffff


	//   ....[30]....
        /*018c*/ 	.word	0xffffffff


	//   ....[31]....
        /*0190*/ 	.word	0xffffffff


	//   ....[32]....
        /*0194*/ 	.word	0xffffffff


	//   ....[33]....
        /*0198*/ 	.word	0xffffffff


	//   ....[34]....
        /*019c*/ 	.word	0xffffffff


	//   ....[35]....
        /*01a0*/ 	.word	0xffffffff


	//   ....[36]....
        /*01a4*/ 	.word	0xffffffff


	//   ....[37]....
        /*01a8*/ 	.word	0xffffffff


	//   ....[38]....
        /*01ac*/ 	.word	0xffffffff


	//   ....[39]....
        /*01b0*/ 	.word	0xffffffff


	//   ....[40]....
        /*01b4*/ 	.word	0xffffffff


	//   ....[41]....
        /*01b8*/ 	.word	0xffffffff


	//   ....[42]....
        /*01bc*/ 	.word	0xffffffff


	//   ....[43]....
        /*01c0*/ 	.word	0xffffffff


	//   ....[44]....
        /*01c4*/ 	.word	0xffffffff


	//   ....[45]....
        /*01c8*/ 	.word	0xffffffff


	//   ....[46]....
        /*01cc*/ 	.word	0xffffffff


	//   ....[47]....
        /*01d0*/ 	.word	0xffffffff


	//   ....[48]....
        /*01d4*/ 	.word	0xffffffff


	//   ....[49]....
        /*01d8*/ 	.word	0xffffffff


	//   ....[50]....
        /*01dc*/ 	.word	0xffffffff


	//   ....[51]....
        /*01e0*/ 	.word	0xffffffff


	//   ....[52]....
        /*01e4*/ 	.word	0xffffffff


	//   ....[53]....
        /*01e8*/ 	.word	0xffffffff


	//   ....[54]....
        /*01ec*/ 	.word	0xffffffff


	//   ....[55]....
        /*01f0*/ 	.word	0xffffffff


	//   ....[56]....
        /*01f4*/ 	.word	0xffffffff


	//   ....[57]....
        /*01f8*/ 	.word	0xffffffff


	//   ....[58]....
        /*01fc*/ 	.word	0xffffffff


	//   ....[59]....
        /*0200*/ 	.word	0xffffffff


	//   ....[60]....
        /*0204*/ 	.word	0xffffffff


	//   ....[61]....
        /*0208*/ 	.word	0xffffffff


	//   ....[62]....
        /*020c*/ 	.word	0xffffffff


	//   ....[63]....
        /*0210*/ 	.word	0xffffffff


	//   ....[64]....
        /*0214*/ 	.word	0xffffffff


	//   ....[65]....
        /*0218*/ 	.word	0xffffffff


	//   ....[66]....
        /*021c*/ 	.word	0xffffffff


	//   ....[67]....
        /*0220*/ 	.word	0xffffffff


	//   ....[68]....
        /*0224*/ 	.word	0xffffffff


	//   ....[69]....
        /*0228*/ 	.word	0xffffffff


	//   ....[70]....
        /*022c*/ 	.word	0xffffffff


	//   ....[71]....
        /*0230*/ 	.word	0xffffffff


	//   ....[72]....
        /*0234*/ 	.word	0xffffffff


	//   ....[73]....
        /*0238*/ 	.word	0xffffffff


	//   ....[74]....
        /*023c*/ 	.word	0xffffffff


	//   ....[75]....
        /*0240*/ 	.word	0xffffffff


	//   ....[76]....
        /*0244*/ 	.word	0xffffffff


	//   ....[77]....
        /*0248*/ 	.word	0xffffffff


	//   ....[78]....
        /*024c*/ 	.word	0xffffffff


	//   ....[79]....
        /*0250*/ 	.word	0xffffffff


	//   ....[80]....
        /*0254*/ 	.word	0xffffffff


	//   ....[81]....
        /*0258*/ 	.word	0xffffffff


	//   ....[82]....
        /*025c*/ 	.word	0xffffffff


	//   ....[83]....
        /*0260*/ 	.word	0xffffffff


	//   ....[84]....
        /*0264*/ 	.word	0xffffffff


	//   ....[85]....
        /*0268*/ 	.word	0xffffffff


	//   ....[86]....
        /*026c*/ 	.word	0xffffffff


	//   ....[87]....
        /*0270*/ 	.word	0xffffffff


	//   ....[88]....
        /*0274*/ 	.word	0xffffffff


	//   ....[89]....
        /*0278*/ 	.word	0xffffffff


	//   ....[90]....
        /*027c*/ 	.word	0xffffffff


	//   ....[91]....
        /*0280*/ 	.word	0xffffffff


	//   ....[92]....
        /*0284*/ 	.word	0xffffffff


	//   ....[93]....
        /*0288*/ 	.word	0xffffffff


	//   ....[94]....
        /*028c*/ 	.word	0xffffffff


	//   ....[95]....
        /*0290*/ 	.word	0xffffffff


	//   ....[96]....
        /*0294*/ 	.word	0xffffffff


	//   ....[97]....
        /*0298*/ 	.word	0x0500000f


	//   ....[98]....
        /*029c*/ 	.word	0x0500000f


	//   ....[99]....
        /*02a0*/ 	.word	0x0500000f


	//   ....[100]....
        /*02a4*/ 	.word	0x0500000f


	//   ....[101]....
        /*02a8*/ 	.word	0x0500000f


	//   ....[102]....
        /*02ac*/ 	.word	0x0500000f


	//   ....[103]....
        /*02b0*/ 	.word	0x0500000f


	//   ....[104]....
        /*02b4*/ 	.word	0x0500000f


	//----- nvinfo : EIATTR_COOP_GROUP_INSTR_OFFSETS
	.align		4
.L_113:
        /*02b8*/ 	.byte	0x04, 0x28
        /*02ba*/ 	.short	(.L_115 - .L_114)


	//   ....[0]....
.L_114:
        /*02bc*/ 	.word	0x00000060


	//   ....[1]....
        /*02c0*/ 	.word	0x00000140


	//   ....[2]....
        /*02c4*/ 	.word	0x00000190


	//   ....[3]....
        /*02c8*/ 	.word	0x000003c0


	//   ....[4]....
        /*02cc*/ 	.word	0x00000520


	//   ....[5]....
        /*02d0*/ 	.word	0x00000640


	//   ....[6]....
        /*02d4*/ 	.word	0x000007a0


	//   ....[7]....
        /*02d8*/ 	.word	0x00001600


	//   ....[8]....
        /*02dc*/ 	.word	0x00002690


	//   ....[9]....
        /*02e0*/ 	.word	0x00002790


	//   ....[10]....
        /*02e4*/ 	.word	0x00002cf0


	//   ....[11]....
        /*02e8*/ 	.word	0x00002d80


	//   ....[12]....
        /*02ec*/ 	.word	0x00004250


	//   ....[13]....
        /*02f0*/ 	.word	0x00004260


	//   ....[14]....
        /*02f4*/ 	.word	0x00004300


	//   ....[15]....
        /*02f8*/ 	.word	0x00004310


	//   ....[16]....
        /*02fc*/ 	.word	0x00005a30


	//   ....[17]....
        /*0300*/ 	.word	0x00005a50


	//   ....[18]....
        /*0304*/ 	.word	0x00005ad0


	//   ....[19]....
        /*0308*/ 	.word	0x00005ae0


	//   ....[20]....
        /*030c*/ 	.word	0x000067b0


	//   ....[21]....
        /*0310*/ 	.word	0x000067c0


	//   ....[22]....
        /*0314*/ 	.word	0x000067d0


	//   ....[23]....
        /*0318*/ 	.word	0x000067e0


	//   ....[24]....
        /*031c*/ 	.word	0x000067f0


	//   ....[25]....
        /*0320*/ 	.word	0x00006800


	//   ....[26]....
        /*0324*/ 	.word	0x00006810


	//   ....[27]....
        /*0328*/ 	.word	0x00006820


	//   ....[28]....
        /*032c*/ 	.word	0x00006850


	//   ....[29]....
        /*0330*/ 	.word	0x00006860


	//   ....[30]....
        /*0334*/ 	.word	0x00006890


	//   ....[31]....
        /*0338*/ 	.word	0x000068a0


	//   ....[32]....
        /*033c*/ 	.word	0x000068d0


	//   ....[33]....
        /*0340*/ 	.word	0x000068f0


	//   ....[34]....
        /*0344*/ 	.word	0x00006900


	//   ....[35]....
        /*0348*/ 	.word	0x00006920


	//   ....[36]....
        /*034c*/ 	.word	0x00006950


	//   ....[37]....
        /*0350*/ 	.word	0x00006960


	//   ....[38]....
        /*0354*/ 	.word	0x00006970


	//   ....[39]....
        /*0358*/ 	.word	0x00006990


	//   ....[40]....
        /*035c*/ 	.word	0x000069a0


	//   ....[41]....
        /*0360*/ 	.word	0x000069c0


	//   ....[42]....
        /*0364*/ 	.word	0x000069e0


	//   ....[43]....
        /*0368*/ 	.word	0x00006a10


	//   ....[44]....
        /*036c*/ 	.word	0x00006ff0


	//   ....[45]....
        /*0370*/ 	.word	0x00007020


	//   ....[46]....
        /*0374*/ 	.word	0x00007050


	//   ....[47]....
        /*0378*/ 	.word	0x00007090


	//   ....[48]....
        /*037c*/ 	.word	0x00007560


	//   ....[49]....
        /*0380*/ 	.word	0x00007590


	//   ....[50]....
        /*0384*/ 	.word	0x000076a0


	//   ....[51]....
        /*0388*/ 	.word	0x000076c0


	//   ....[52]....
        /*038c*/ 	.word	0x00007fe0


	//   ....[53]....
        /*0390*/ 	.word	0x00007ff0


	//   ....[54]....
        /*0394*/ 	.word	0x000080f0


	//   ....[55]....
        /*0398*/ 	.word	0x00008110


	//   ....[56]....
        /*039c*/ 	.word	0x00008290


	//   ....[57]....
        /*03a0*/ 	.word	0x00008480


	//   ....[58]....
        /*03a4*/ 	.word	0x000084b0


	//   ....[59]....
        /*03a8*/ 	.word	0x000084e0


	//   ....[60]....
        /*03ac*/ 	.word	0x00008510


	//   ....[61]....
        /*03b0*/ 	.word	0x00008540


	//   ....[62]....
        /*03b4*/ 	.word	0x00008580


	//   ....[63]....
        /*03b8*/ 	.word	0x00008700


	//   ....[64]....
        /*03bc*/ 	.word	0x00008730


	//   ....[65]....
        /*03c0*/ 	.word	0x00008760


	//   ....[66]....
        /*03c4*/ 	.word	0x00008790


	//   ....[67]....
        /*03c8*/ 	.word	0x000087c0


	//   ....[68]....
        /*03cc*/ 	.word	0x00008800


	//   ....[69]....
        /*03d0*/ 	.word	0x00008880


	//   ....[70]....
        /*03d4*/ 	.word	0x000088c0


	//   ....[71]....
        /*03d8*/ 	.word	0x00008950


	//   ....[72]....
        /*03dc*/ 	.word	0x00009ce0


	//   ....[73]....
        /*03e0*/ 	.word	0x0000ab50


	//   ....[74]....
        /*03e4*/ 	.word	0x0000ab80


	//   ....[75]....
        /*03e8*/ 	.word	0x0000aba0


	//   ....[76]....
        /*03ec*/ 	.word	0x0000abb0


	//   ....[77]....
        /*03f0*/ 	.word	0x0000abc0


	//   ....[78]....
        /*03f4*/ 	.word	0x0000ac90


	//   ....[79]....
        /*03f8*/ 	.word	0x0000c720


	//   ....[80]....
        /*03fc*/ 	.word	0x0000c750


	//   ....[81]....
        /*0400*/ 	.word	0x0000c780


	//   ....[82]....
        /*0404*/ 	.word	0x0000c790


	//   ....[83]....
        /*0408*/ 	.word	0x0000c7c0


	//   ....[84]....
        /*040c*/ 	.word	0x0000c7d0


	//   ....[85]....
        /*0410*/ 	.word	0x0000c800


	//   ....[86]....
        /*0414*/ 	.word	0x0000c840


	//   ....[87]....
        /*0418*/ 	.word	0x0000c980


	//   ....[88]....
        /*041c*/ 	.word	0x0000c9b0


	//   ....[89]....
        /*0420*/ 	.word	0x0000c9e0


	//   ....[90]....
        /*0424*/ 	.word	0x0000ca10


	//   ....[91]....
        /*0428*/ 	.word	0x0000ca40


	//   ....[92]....
        /*042c*/ 	.word	0x0000ca80


	//   ....[93]....
        /*0430*/ 	.word	0x0000cb10


	//   ....[94]....
        /*0434*/ 	.word	0x0000cb50


	//   ....[95]....
        /*0438*/ 	.word	0x0000cbe0


	//   ....[96]....
        /*043c*/ 	.word	0x0000d010


	//   ....[97]....
        /*0440*/ 	.word	0x0000d4f0


	//   ....[98]....
        /*0444*/ 	.word	0x0000d6b0


	//   ....[99]....
        /*0448*/ 	.word	0x0000d710


	//   ....[100]....
        /*044c*/ 	.word	0x0000d770


	//   ....[101]....
        /*0450*/ 	.word	0x0000d850


	//   ....[102]....
        /*0454*/ 	.word	0x0000d8e0


	//   ....[103]....
        /*0458*/ 	.word	0x0000d9b0


	//   ....[104]....
        /*045c*/ 	.word	0x0000dcf0


	//----- nvinfo : EIATTR_REG_RECONFIG
	.align		4
.L_115:
        /*0460*/ 	.byte	0x01, 0x54
	.zero		2


	//----- nvinfo : EIATTR_SYSCALL_OFFSETS
	.align		4
        /*0464*/ 	.byte	0x04, 0x46
        /*0466*/ 	.short	(.L_117 - .L_116)


	//   ....[0]....
.L_116:
        /*0468*/ 	.word	0x000017f0


	//   ....[1]....
        /*046c*/ 	.word	0x00009750


	//   ....[2]....
        /*0470*/ 	.word	0x000098e0


	//   ....[3]....
        /*0474*/ 	.word	0x00009a30


	//   ....[4]....
        /*0478*/ 	.word	0x00009b80


	//   ....[5]....
        /*047c*/ 	.word	0x0000a660


	//----- nvinfo : EIATTR_MBARRIER_INSTR_OFFSETS
	.align		4
.L_117:
        /*0480*/ 	.byte	0x04, 0x39
        /*0482*/ 	.short	(.L_119 - .L_118)


	//   ....[0]....
.L_118:
        /*0484*/ 	.word	0x00000270
        /*0488*/ 	.word	0x000000ff
        /*048c*/ 	.word	0x00019c00
        /*0490*/ 	.short	0x0100
        /*0492*/ 	.byte	0x08
	.zero		1


	//   ....[1]....
        /*0494*/ 	.word	0x00000280
        /*0498*/ 	.word	0x000000ff
        /*049c*/ 	.word	0x00019c20
        /*04a0*/ 	.short	0x0100
        /*04a2*/ 	.byte	0x08
	.zero		1


	//   ....[2]....
        /*04a4*/ 	.word	0x00000370
        /*04a8*/ 	.word	0x000000ff
        /*04ac*/ 	.word	0x00019c30
        /*04b0*/ 	.short	0x0100
        /*04b2*/ 	.byte	0x08
	.zero		1


	//   ....[3]....
        /*04b4*/ 	.word	0x00000380
        /*04b8*/ 	.word	0x000000ff
        /*04bc*/ 	.word	0x00019c40
        /*04c0*/ 	.short	0x0100
        /*04c2*/ 	.byte	0x08
	.zero		1


	//   ....[4]....
        /*04c4*/ 	.word	0x00000390
        /*04c8*/ 	.word	0x000000ff
        /*04cc*/ 	.word	0x00019c38
        /*04d0*/ 	.short	0x0100
        /*04d2*/ 	.byte	0x08
	.zero		1


	//   ....[5]....
        /*04d4*/ 	.word	0x000003a0
        /*04d8*/ 	.word	0x000000ff
        /*04dc*/ 	.word	0x00019c48
        /*04e0*/ 	.short	0x0100
        /*04e2*/ 	.byte	0x08
	.zero		1


	//   ....[6]....
        /*04e4*/ 	.word	0x000004d0
        /*04e8*/ 	.word	0x000000ff
        /*04ec*/ 	.word	0x00019c50
        /*04f0*/ 	.short	0x0100
        /*04f2*/ 	.byte	0x08
	.zero		1


	//   ....[7]....
        /*04f4*/ 	.word	0x000004e0
        /*04f8*/ 	.word	0x000000ff
        /*04fc*/ 	.word	0x00019c60
        /*0500*/ 	.short	0x0100
        /*0502*/ 	.byte	0x08
	.zero		1


	//   ....[8]....
        /*0504*/ 	.word	0x000004f0
        /*0508*/ 	.word	0x000000ff
        /*050c*/ 	.word	0x00019c58
        /*0510*/ 	.short	0x0100
        /*0512*/ 	.byte	0x08
	.zero		1


	//   ....[9]....
        /*0514*/ 	.word	0x00000500
        /*0518*/ 	.word	0x000000ff
        /*051c*/ 	.word	0x00019c68
        /*0520*/ 	.short	0x0100
        /*0522*/ 	.byte	0x08
	.zero		1


	//   ....[10]....
        /*0524*/ 	.word	0x000005f0
        /*0528*/ 	.word	0x000000ff
        /*052c*/ 	.word	0x00019c70
        /*0530*/ 	.short	0x0100
        /*0532*/ 	.byte	0x06
	.zero		1


	//   ....[11]....
        /*0534*/ 	.word	0x00000600
        /*0538*/ 	.word	0x000000ff
        /*053c*/ 	.word	0x00019c80
        /*0540*/ 	.short	0x0100
        /*0542*/ 	.byte	0x06
	.zero		1


	//   ....[12]....
        /*0544*/ 	.word	0x00000610
        /*0548*/ 	.word	0x000000ff
        /*054c*/ 	.word	0x00019c78
        /*0550*/ 	.short	0x0100
        /*0552*/ 	.byte	0x06
	.zero		1


	//   ....[13]....
        /*0554*/ 	.word	0x00000620
        /*0558*/ 	.word	0x000000ff
        /*055c*/ 	.word	0x00019c88
        /*0560*/ 	.short	0x0100
        /*0562*/ 	.byte	0x06
	.zero		1


	//   ....[14]....
        /*0564*/ 	.word	0x00000750
        /*0568*/ 	.word	0x000000ff
        /*056c*/ 	.word	0x00019c90
        /*0570*/ 	.short	0x0100
        /*0572*/ 	.byte	0x08
	.zero		1


	//   ....[15]....
        /*0574*/ 	.word	0x00000760
        /*0578*/ 	.word	0x000000ff
        /*057c*/ 	.word	0x00019ca0
        /*0580*/ 	.short	0x0100
        /*0582*/ 	.byte	0x08
	.zero		1


	//   ....[16]....
        /*0584*/ 	.word	0x00000770
        /*0588*/ 	.word	0x000000ff
        /*058c*/ 	.word	0x00019c98
        /*0590*/ 	.short	0x0100
        /*0592*/ 	.byte	0x08
	.zero		1


	//   ....[17]....
        /*0594*/ 	.word	0x00000780
        /*0598*/ 	.word	0x000000ff
        /*059c*/ 	.word	0x00019ca8
        /*05a0*/ 	.short	0x0100
        /*05a2*/ 	.byte	0x08
	.zero		1


	//   ....[18]....
        /*05a4*/ 	.word	0x000008b0
        /*05a8*/ 	.word	0x000000ff
        /*05ac*/ 	.word	0x00019cb0
        /*05b0*/ 	.short	0x0100
        /*05b2*/ 	.byte	0x08
	.zero		1


	//   ....[19]....
        /*05b4*/ 	.word	0x000008c0
        /*05b8*/ 	.word	0x000000ff
        /*05bc*/ 	.word	0x00019cc0
        /*05c0*/ 	.short	0x0100
        /*05c2*/ 	.byte	0x08
	.zero		1


	//   ....[20]....
        /*05c4*/ 	.word	0x000008d0
        /*05c8*/ 	.word	0x000000ff
        /*05cc*/ 	.word	0x00019cb8
        /*05d0*/ 	.short	0x0100
        /*05d2*/ 	.byte	0x08
	.zero		1


	//   ....[21]....
        /*05d4*/ 	.word	0x000008e0
        /*05d8*/ 	.word	0x000000ff
        /*05dc*/ 	.word	0x00019cc8
        /*05e0*/ 	.short	0x0100
        /*05e2*/ 	.byte	0x08
	.zero		1


	//   ....[22]....
        /*05e4*/ 	.word	0x000018a0
        /*05e8*/ 	.word	0x00000000
        /*05ec*/ 	.word	0x00019c00
        /*05f0*/ 	.short	0x010a
        /*05f2*/ 	.byte	0x3f
	.zero		1


	//   ....[23]....
        /*05f4*/ 	.word	0x00001930
        /*05f8*/ 	.word	0x00000004
        /*05fc*/ 	.word	0x00019c30
        /*0600*/ 	.short	0x010a
        /*0602*/ 	.byte	0x3f
	.zero		1


	//   ....[24]....
        /*0604*/ 	.word	0x000019e0
        /*0608*/ 	.word	0x00000004
        /*060c*/ 	.word	0x00019c30
        /*0610*/ 	.short	0x010a
        /*0612*/ 	.byte	0x3f
	.zero		1


	//   ....[25]....
        /*0614*/ 	.word	0x00003270
        /*0618*/ 	.word	0x00000031
        /*061c*/ 	.word	0x00000000
        /*0620*/ 	.short	0x0101
        /*0622*/ 	.byte	0x3f
	.zero		1


	//   ....[26]....
        /*0624*/ 	.word	0x00003b80
        /*0628*/ 	.word	0x00000004
        /*062c*/ 	.word	0x00019c30
        /*0630*/ 	.short	0x010a
        /*0632*/ 	.byte	0x3f
	.zero		1


	//   ....[27]....
        /*0634*/ 	.word	0x00003bc0
        /*0638*/ 	.word	0x00000004
        /*063c*/ 	.word	0x00019c30
        /*0640*/ 	.short	0x010a
        /*0642*/ 	.byte	0x3f
	.zero		1


	//   ....[28]....
        /*0644*/ 	.word	0x00003d30
        /*0648*/ 	.word	0x000000ff
        /*064c*/ 	.word	0x00019c50
        /*0650*/ 	.short	0x010a
        /*0652*/ 	.byte	0x0b
	.zero		1


	//   ....[29]....
        /*0654*/ 	.word	0x00003d70
        /*0658*/ 	.word	0x000000ff
        /*065c*/ 	.word	0x00019c50
        /*0660*/ 	.short	0x010a
        /*0662*/ 	.byte	0x0b
	.zero		1


	//   ....[30]....
        /*0664*/ 	.word	0x00004e80
        /*0668*/ 	.word	0x00000005
        /*066c*/ 	.word	0x00000000
        /*0670*/ 	.short	0x0101
        /*0672*/ 	.byte	0x3f
	.zero		1


	//   ....[31]....
        /*0674*/ 	.word	0x00005230
        /*0678*/ 	.word	0x000000ff
        /*067c*/ 	.word	0x00000000
        /*0680*/ 	.short	0x0101
        /*0682*/ 	.byte	0x06
	.zero		1


	//   ....[32]....
        /*0684*/ 	.word	0x000056f0
        /*0688*/ 	.word	0x0000000f
        /*068c*/ 	.word	0x00019c50
        /*0690*/ 	.short	0x010a
        /*0692*/ 	.byte	0x3f
	.zero		1


	//   ....[33]....
        /*0694*/ 	.word	0x00005740
        /*0698*/ 	.word	0x0000000f
        /*069c*/ 	.word	0x00019c50
        /*06a0*/ 	.short	0x010a
        /*06a2*/ 	.byte	0x3f
	.zero		1


	//   ....[34]....
        /*06a4*/ 	.word	0x00005d80
        /*06a8*/ 	.word	0x00000003
        /*06ac*/ 	.word	0x00000000
        /*06b0*/ 	.short	0x0101
        /*06b2*/ 	.byte	0x3f
	.zero		1


	//   ....[35]....
        /*06b4*/ 	.word	0x00007580
        /*06b8*/ 	.word	0x00000002
        /*06bc*/ 	.word	0x00000000
        /*06c0*/ 	.short	0x0101
        /*06c2*/ 	.byte	0x3f
	.zero		1


	//   ....[36]....
        /*06c4*/ 	.word	0x00009f40
        /*06c8*/ 	.word	0x00000002
        /*06cc*/ 	.word	0x00019c80
        /*06d0*/ 	.short	0x010a
        /*06d2*/ 	.byte	0x3f
	.zero		1


	//   ....[37]....
        /*06d4*/ 	.word	0x0000a1a0
        /*06d8*/ 	.word	0x00000002
        /*06dc*/ 	.word	0x00019c40
        /*06e0*/ 	.short	0x010a
        /*06e2*/ 	.byte	0x3f
	.zero		1


	//   ....[38]....
        /*06e4*/ 	.word	0x0000ada0
        /*06e8*/ 	.word	0x00000011
        /*06ec*/ 	.word	0x00019c00
        /*06f0*/ 	.short	0x0107
        /*06f2*/ 	.byte	0x3f
	.zero		1


	//   ....[39]....
        /*06f4*/ 	.word	0x0000aea0
        /*06f8*/ 	.word	0x00000011
        /*06fc*/ 	.word	0x00019c00
        /*0700*/ 	.short	0x0101
        /*0702*/ 	.byte	0x3f
	.zero		1


	//   ....[40]....
        /*0704*/ 	.word	0x0000aec0
        /*0708*/ 	.word	0x00000011
        /*070c*/ 	.word	0x00019c20
        /*0710*/ 	.short	0x010a
        /*0712*/ 	.byte	0x3f
	.zero		1


	//   ....[41]....
        /*0714*/ 	.word	0x0000b1c0
        /*0718*/ 	.word	0x00000004
        /*071c*/ 	.word	0x00019c80
        /*0720*/ 	.short	0x010a
        /*0722*/ 	.byte	0x3f
	.zero		1


	//   ....[42]....
        /*0724*/ 	.word	0x0000b5e0
        /*0728*/ 	.word	0x00000004
        /*072c*/ 	.word	0x00019c40
        /*0730*/ 	.short	0x010a
        /*0732*/ 	.byte	0x3f
	.zero		1


	//   ....[43]....
        /*0734*/ 	.word	0x0000ba80
        /*0738*/ 	.word	0x00000003
        /*073c*/ 	.word	0x00019c70
        /*0740*/ 	.short	0x010a
        /*0742*/ 	.byte	0x3f
	.zero		1


	//   ....[44]....
        /*0744*/ 	.word	0x0000bb00
        /*0748*/ 	.word	0x00000003
        /*074c*/ 	.word	0x00019c60
        /*0750*/ 	.short	0x010a
        /*0752*/ 	.byte	0x3f
	.zero		1


	//   ....[45]....
        /*0754*/ 	.word	0x0000be60
        /*0758*/ 	.word	0x00000003
        /*075c*/ 	.word	0x00019c50
        /*0760*/ 	.short	0x0101
        /*0762*/ 	.byte	0x3f
	.zero		1


	//   ....[46]....
        /*0764*/ 	.word	0x0000bee0
        /*0768*/ 	.word	0x00000002
        /*076c*/ 	.word	0x00000000
        /*0770*/ 	.short	0x0101
        /*0772*/ 	.byte	0x3f
	.zero		1


	//   ....[47]....
        /*0774*/ 	.word	0x0000c0d0
        /*0778*/ 	.word	0x00000003
        /*077c*/ 	.word	0x00019c70
        /*0780*/ 	.short	0x010a
        /*0782*/ 	.byte	0x3f
	.zero		1


	//   ....[48]....
        /*0784*/ 	.word	0x0000c140
        /*0788*/ 	.word	0x00000003
        /*078c*/ 	.word	0x00019c60
        /*0790*/ 	.short	0x010a
        /*0792*/ 	.byte	0x3f
	.zero		1


	//   ....[49]....
        /*0794*/ 	.word	0x0000c4a0
        /*0798*/ 	.word	0x00000003
        /*079c*/ 	.word	0x00019c50
        /*07a0*/ 	.short	0x0101
        /*07a2*/ 	.byte	0x3f
	.zero		1


	//   ....[50]....
        /*07a4*/ 	.word	0x0000c4f0
        /*07a8*/ 	.word	0x00000000
        /*07ac*/ 	.word	0x00000000
        /*07b0*/ 	.short	0x0101
        /*07b2*/ 	.byte	0x3f
	.zero		1


	//   ....[51]....
        /*07b4*/ 	.word	0x0000cf90
        /*07b8*/ 	.word	0x00000007
        /*07bc*/ 	.word	0x00019c20
        /*07c0*/ 	.short	0x010a
        /*07c2*/ 	.byte	0x3f
	.zero		1


	//   ....[52]....
        /*07c4*/ 	.word	0x0000d130
        /*07c8*/ 	.word	0x00000005
        /*07cc*/ 	.word	0x00000000
        /*07d0*/ 	.short	0x010a
        /*07d2*/ 	.byte	0x3f
	.zero		1


	//   ....[53]....
        /*07d4*/ 	.word	0x0000d1a0
        /*07d8*/ 	.word	0x00000003
        /*07dc*/ 	.word	0x00000000
        /*07e0*/ 	.short	0x010a
        /*07e2*/ 	.byte	0x3f
	.zero		1


	//   ....[54]....
        /*07e4*/ 	.word	0x0000d1f0
        /*07e8*/ 	.word	0x00000003
        /*07ec*/ 	.word	0x00019c60
        /*07f0*/ 	.short	0x010a
        /*07f2*/ 	.byte	0x3f
	.zero		1


	//   ....[55]....
        /*07f4*/ 	.word	0x0000d240
        /*07f8*/ 	.word	0x00000005
        /*07fc*/ 	.word	0x00019c60
        /*0800*/ 	.short	0x010a
        /*0802*/ 	.byte	0x3f
	.zero		1


	//   ....[56]....
        /*0804*/ 	.word	0x0000d280
        /*0808*/ 	.word	0x00000003
        /*080c*/ 	.word	0x00019c80
        /*0810*/ 	.short	0x010a
        /*0812*/ 	.byte	0x3f
	.zero		1


	//   ....[57]....
        /*0814*/ 	.word	0x0000d2a0
        /*0818*/ 	.word	0x00000005
        /*081c*/ 	.word	0x00019c80
        /*0820*/ 	.short	0x010a
        /*0822*/ 	.byte	0x3f
	.zero		1


	//   ....[58]....
        /*0824*/ 	.word	0x0000d300
        /*0828*/ 	.word	0x00000000
        /*082c*/ 	.word	0x00019c00
        /*0830*/ 	.short	0x010a
        /*0832*/ 	.byte	0x3f
	.zero		1


	//   ....[59]....
        /*0834*/ 	.word	0x0000d350
        /*0838*/ 	.word	0x00000004
        /*083c*/ 	.word	0x00019c30
        /*0840*/ 	.short	0x010a
        /*0842*/ 	.byte	0x3f
	.zero		1


	//   ....[60]....
        /*0844*/ 	.word	0x0000d3a0
        /*0848*/ 	.word	0x00000004
        /*084c*/ 	.word	0x00019c30
        /*0850*/ 	.short	0x010a
        /*0852*/ 	.byte	0x3f
	.zero		1


	//   ....[61]....
        /*0854*/ 	.word	0x0000d400
        /*0858*/ 	.word	0x0000000a
        /*085c*/ 	.word	0x00019c50
        /*0860*/ 	.short	0x010a
        /*0862*/ 	.byte	0x3f
	.zero		1


	//   ....[62]....
        /*0864*/ 	.word	0x0000d450
        /*0868*/ 	.word	0x0000000f
        /*086c*/ 	.word	0x00019c50
        /*0870*/ 	.short	0x010a
        /*0872*/ 	.byte	0x3f
	.zero		1


	//   ....[63]....
        /*0874*/ 	.word	0x0000d5a0
        /*0878*/ 	.word	0x00000002
        /*087c*/ 	.word	0x00019c80
        /*0880*/ 	.short	0x010a
        /*0882*/ 	.byte	0x3f
	.zero		1


	//   ....[64]....
        /*0884*/ 	.word	0x0000d5f0
        /*0888*/ 	.word	0x00000002
        /*088c*/ 	.word	0x00019c40
        /*0890*/ 	.short	0x010a
        /*0892*/ 	.byte	0x3f
	.zero		1


	//   ....[65]....
        /*0894*/ 	.word	0x0000d9e0
        /*0898*/ 	.word	0x00000011
        /*089c*/ 	.word	0x00019c20
        /*08a0*/ 	.short	0x010a
        /*08a2*/ 	.byte	0x3f
	.zero		1


	//   ....[66]....
        /*08a4*/ 	.word	0x0000da30
        /*08a8*/ 	.word	0x00000004
        /*08ac*/ 	.word	0x00019c80
        /*08b0*/ 	.short	0x010a
        /*08b2*/ 	.byte	0x3f
	.zero		1


	//   ....[67]....
        /*08b4*/ 	.word	0x0000da80
        /*08b8*/ 	.word	0x00000004
        /*08bc*/ 	.word	0x00019c40
        /*08c0*/ 	.short	0x010a
        /*08c2*/ 	.byte	0x3f
	.zero		1


	//   ....[68]....
        /*08c4*/ 	.word	0x0000dad0
        /*08c8*/ 	.word	0x00000003
        /*08cc*/ 	.word	0x00019c70
        /*08d0*/ 	.short	0x010a
        /*08d2*/ 	.byte	0x3f
	.zero		1


	//   ....[69]....
        /*08d4*/ 	.word	0x0000db20
        /*08d8*/ 	.word	0x00000003
        /*08dc*/ 	.word	0x00019c60
        /*08e0*/ 	.short	0x010a
        /*08e2*/ 	.byte	0x3f
	.zero		1


	//   ....[70]....
        /*08e4*/ 	.word	0x0000db70
        /*08e8*/ 	.word	0x00000003
        /*08ec*/ 	.word	0x00019c70
        /*08f0*/ 	.short	0x010a
        /*08f2*/ 	.byte	0x3f
	.zero		1


	//   ....[71]....
        /*08f4*/ 	.word	0x0000dbc0
        /*08f8*/ 	.word	0x00000003
        /*08fc*/ 	.word	0x00019c60
        /*0900*/ 	.short	0x010a
        /*0902*/ 	.byte	0x3f
	.zero		1


	//   ....[72]....
        /*0904*/ 	.word	0x0000dc10
        /*0908*/ 	.word	0x00000007
        /*090c*/ 	.word	0x00019c20
        /*0910*/ 	.short	0x010a
        /*0912*/ 	.byte	0x3f
	.zero		1


	//   ....[73]....
        /*0914*/ 	.word	0x0000ddb0
        /*0918*/ 	.word	0x00000005
        /*091c*/ 	.word	0x00000000
        /*0920*/ 	.short	0x010a
        /*0922*/ 	.byte	0x3f
	.zero		1


	//   ....[74]....
        /*0924*/ 	.word	0x0000de00
        /*0928*/ 	.word	0x00000003
        /*092c*/ 	.word	0x00000000
        /*0930*/ 	.short	0x010a
        /*0932*/ 	.byte	0x3f
	.zero		1


	//   ....[75]....
        /*0934*/ 	.word	0x0000de50
        /*0938*/ 	.word	0x00000003
        /*093c*/ 	.word	0x00019c60
        /*0940*/ 	.short	0x010a
        /*0942*/ 	.byte	0x3f
	.zero		1


	//   ....[76]....
        /*0944*/ 	.word	0x0000dea0
        /*0948*/ 	.word	0x00000005
        /*094c*/ 	.word	0x00019c60
        /*0950*/ 	.short	0x010a
        /*0952*/ 	.byte	0x3f
	.zero		1


	//   ....[77]....
        /*0954*/ 	.word	0x0000def0
        /*0958*/ 	.word	0x00000003
        /*095c*/ 	.word	0x00019c80
        /*0960*/ 	.short	0x010a
        /*0962*/ 	.byte	0x3f
	.zero		1


	//----- nvinfo : EIATTR_NUM_MBARRIERS
	.align		4
.L_119:
        /*0964*/ 	.byte	0x03, 0x38
        /*0966*/ 	.short	0x0016


	//----- nvinfo : EIATTR_EXIT_INSTR_OFFSETS
	.align		4
        /*0968*/ 	.byte	0x04, 0x1c
        /*096a*/ 	.short	(.L_121 - .L_120)


	//   ....[0]....
.L_120:
        /*096c*/ 	.word	0x00000a40


	//   ....[1]....
        /*0970*/ 	.word	0x00008230


	//   ....[2]....
        /*0974*/ 	.word	0x0000d2f0


	//----- nvinfo : EIATTR_MAX_THREADS
	.align		4
.L_121:
        /*0978*/ 	.byte	0x04, 0x05
        /*097a*/ 	.short	(.L_123 - .L_122)
.L_122:
        /*097c*/ 	.word	0x00000200
        /*0980*/ 	.word	0x00000001
        /*0984*/ 	.word	0x00000001


	//----- nvinfo : EIATTR_CRS_STACK_SIZE
	.align		4
.L_123:
        /*0988*/ 	.byte	0x04, 0x1e
        /*098a*/ 	.short	(.L_125 - .L_124)
.L_124:
        /*098c*/ 	.word	0x00000000


	//----- nvinfo : EIATTR_CBANK_PARAM_SIZE
	.align		4
.L_125:
        /*0990*/ 	.byte	0x03, 0x19
        /*0992*/ 	.short	0x0af0


	//----- nvinfo : EIATTR_PARAM_CBANK
	.align		4
        /*0994*/ 	.byte	0x04, 0x0a
        /*0996*/ 	.short	(.L_127 - .L_126)
	.align		4
.L_126:
        /*0998*/ 	.word	index@(.nv.constant0._ZN7cutlass13device_kernelIN5flash11enable_sm90INS1_16FlashAttnFwdSm90INS1_25CollectiveMainloopFwdSm90ILi2EN4cute5tupleIJNS5_1CILi1EEES8_S8_EEENS6_IJNS7_ILi192EEENS7_ILi128EEENS7_ILi96EEEEEELi96ENS_12float_e4m3_tEfNS_4arch4Sm90ELb0ELb0ELb0ELb1ELb0ELb0ELb0ELb1ELb1ELb1ELb0ELb0EEENS1_21CollectiveEpilogueFwdINS6_IJSA_SC_SB_EEES9_NS_10bfloat16_tESG_Li384ELb1ELb1ELb0ELb1EEENS1_36VarlenDynamicPersistentTileSchedulerILi192ELi128ELi384ELi128ELb0ELb1ELb1ELb0ELb1ELb1EEEEEEEEEvNT_6ParamsE)
        /*099c*/ 	.short	0x0210
        /*099e*/ 	.short	0x0af0


	//----- nvinfo : EIATTR_SW_WAR
	.align		4
.L_127:
        /*09a0*/ 	.byte	0x04, 0x36
        /*09a2*/ 	.short	(.L_129 - .L_128)
.L_128:
        /*09a4*/ 	.word	0x00000008
.L_129:


//--------------------- .nv.info._ZN7cutlass13device_kernelIN5flash11enable_sm90INS1_16FlashAttnFwdSm90INS1_25CollectiveMainloopFwdSm90ILi2EN4cute5tupleIJNS5_1CILi1EEES8_S8_EEENS6_IJNS7_ILi192EEENS7_ILi128EEENS7_ILi96EEEEEELi96ENS_12float_e4m3_tEfNS_4arch4Sm90ELb0ELb0ELb0ELb1ELb0ELb1ELb0ELb1ELb1ELb1ELb0ELb0EEENS1_21CollectiveEpilogueFwdINS6_IJSA_SC_SB_EEES9_NS_10bfloat16_tESG_Li384ELb1ELb1ELb0ELb1EEENS1_36VarlenDynamicPersistentTileSchedulerILi192ELi128ELi384ELi128ELb0ELb1ELb1ELb0ELb1ELb1EEEEEEEEEvNT_6ParamsE --------------------------
	.section	.nv.info._ZN7cutlass13device_kernelIN5flash11enable_sm90INS1_16FlashAttnFwdSm90INS1_25CollectiveMainloopFwdSm90ILi2EN4cute5tupleIJNS5_1CILi1EEES8_S8_EEENS6_IJNS7_ILi192EEENS7_ILi128EEENS7_ILi96EEEEEELi96ENS_12float_e4m3_tEfNS_4arch4Sm90ELb0ELb0ELb0ELb1ELb0ELb1ELb0ELb1ELb1ELb1ELb0ELb0EEENS1_21CollectiveEpilogueFwdINS6_IJSA_SC_SB_EEES9_NS_10bfloat16_tESG_Li384ELb1ELb1ELb0ELb1EEENS1_36VarlenDynamicPersistentTileSchedulerILi192ELi128ELi384ELi128ELb0ELb1ELb1ELb0ELb1ELb1EEEEEEEEEvNT_6ParamsE,"",@"SHT_CUDA_INFO"
	.sectionflags	@""
	.align	4


	//----- nvinfo : EIATTR_CUDA_API_VERSION
	.align		4
        /*0000*/ 	.byte	0x04, 0x37
        /*0002*/ 	.short	(.L_131 - .L_130)
.L_130:
        /*0004*/ 	.word	0x00000082


	//----- nvinfo : EIATTR_KPARAM_INFO
	.align		4
.L_131:
        /*0008*/ 	.byte	0x04, 0x17
        /*000a*/ 	.short	(.L_133 - .L_132)
.L_132:
        /*000c*/ 	.word	0x00000000
        /*0010*/ 	.short	0x0000
        /*0012*/ 	.short	0x0070
        /*0014*/ 	.byte	0x00, 0xf0, 0x01, 0x2a


	//----- nvinfo : EIATTR_SPARSE_MMA_MASK
	.align		4
.L_133:
        /*0018*/ 	.byte	0x03, 0x50
        /*001a*/ 	.short	0x0000


	//----- nvinfo : EIATTR_MAXREG_COUNT
	.align		4
        /*001c*/ 	.byte	0x03, 0x1b
        /*001e*/ 	.short	0x0080


	//----- nvinfo : EIATTR_NUM_BARRIERS
	.align		4
        /*0020*/ 	.byte	0x02, 0x4c
        /*0022*/ 	.byte	0x10
	.zero		1


	//----- nvinfo : EIATTR_EXTERNS
	.align		4
        /*0024*/ 	.byte	0x04, 0x0f
        /*0026*/ 	.short	(.L_135 - .L_134)


	//   ....[0]....
	.align		4
.L_134:
        /*0028*/ 	.word	index@(__assertfail)


	//----- nvinfo : EIATTR_ANNOTATIONS
	.align		4
.L_135:
        /*002c*/ 	.byte	0x04, 0x55
        /*002e*/ 	.short	(.L_137 - .L_136)


	//   ....[0]....
.L_136:
        /* <DEDUP_REMOVED lines=76> */


	//----- nvinfo : EIATTR_MERCURY_ISA_VERSION
	.align		4
.L_137:
        /*04d8*/ 	.byte	0x03, 0x5f
        /*04da*/ 	.short	0x0101


	//----- nvinfo : EIATTR_UNUSED_LOAD_BYTE_OFFSET
	.align		4
        /*04dc*/ 	.byte	0x04, 0x44
        /*04de*/ 	.short	(.L_139 - .L_138)


	//   ....[0]....
.L_138:
        /*04e0*/ 	.word	0x00000aa0
        /*04e4*/ 	.word	0x0000fff0


	//   ....[1]....
        /*04e8*/ 	.word	0x0000f970
        /*04ec*/ 	.word	0x0000fff0


	//----- nvinfo : EIATTR_INT_WARP_WIDE_INSTR_OFFSETS
	.align		4
.L_139:
        /*04f0*/ 	.byte	0x04, 0x31
        /*04f2*/ 	.short	(.L_141 - .L_140)


	//   ....[0]....
.L_140:
        /*04f4*/ 	.word	0x00000190


	//   ....[1]....
        /*04f8*/ 	.word	0x000001d0


	//   ....[2]....
        /*04fc*/ 	.word	0x00000240


	//   ....[3]....
        /*0500*/ 	.word	0x000143a0


	//   ....[4]....
        /*0504*/ 	.word	0x00014430


	//   ....[5]....
        /*0508*/ 	.word	0x00016e00


	//   ....[6]....
        /*050c*/ 	.word	0x00016e90


	//----- nvinfo : EIATTR_COOP_GROUP_MASK_REGIDS
	.align		4
.L_141:
        /*0510*/ 	.byte	0x04, 0x29
        /*0512*/ 	.short	(.L_143 - .L_142)


	//   ....[0]....
.L_142:
        /*0514*/ 	.word	0xffffffff


	//   ....[1]....
        /*0518*/ 	.word	0xffffffff


	//   ....[2]....
        /*051c*/ 	.word	0xffffffff


	//   ....[3]....
        /*0520*/ 	.word	0xffffffff


	//   ....[4]....
        /*0524*/ 	.word	0xffffffff


	//   ....[5]....
        /*0528*/ 	.word	0xffffffff


	//   ....[6]....
        /*052c*/ 	.word	0xffffffff


	//   ....[7]....
        /*0530*/ 	.word	0xffffffff


	//   ....[8]....
        /*0534*/ 	.word	0xffffffff


	//   ....[9]....
        /*0538*/ 	.word	0xffffffff


	//   ....[10]....
        /*053c*/ 	.word	0xffffffff


	//   ....[11]....
        /*0540*/ 	.word	0xffffffff


	//   ....[12]....
        /*0544*/ 	.word	0xffffffff


	//   ....[13]....
        /*0548*/ 	.word	0xffffffff


	//   ....[14]....
        /*054c*/ 	.word	0xffffffff


	//   ....[15]....
        /*0550*/ 	.word	0xffffffff


	//   ....[16]....
        /*0554*/ 	.word	0xffffffff


	//   ....[17]....
        /*0558*/ 	.word	0xffffffff


	//   ....[18]....
        /*055c*/ 	.word	0xffffffff


	//   ....[19]....
        /*0560*/ 	.word	0xffffffff


	//   ....[20]....
        /*0564*/ 	.word	0xffffffff


	//   ....[21]....
        /*0568*/ 	.word	0xffffffff


	//   ....[22]....
        /*056c*/ 	.word	0xffffffff


	//   ....[23]....
        /*0570*/ 	.word	0xffffffff


	//   ....[24]....
        /*0574*/ 	.word	0xffffffff


	//   ....[25]....
        /*0578*/ 	.word	0xffffffff


	//   ....[26]....
        /*057c*/ 	.word	0xffffffff


	//   ....[27]....
        /*0580*/ 	.word	0xffffffff


	//   ....[28]....
        /*0584*/ 	.word	0xffffffff


	//   ....[29]....
        /*0588*/ 	.word	0xffffffff


	//   ....[30]....
        /*058c*/ 	.word	0xffffffff


	//   ....[31]....
        /*0590*/ 	.word	0xffffffff


	//   ....[32]....
        /*0594*/ 	.word	0xffffffff


	//   ....[33]....
        /*0598*/ 	.word	0xffffffff


	//   ....[34]....
        /*059c*/ 	.word	0xffffffff


	//   ....[35]....
        /*05a0*/ 	.word	0xffffffff


	//   ....[36]....
        /*05a4*/ 	.word	0xffffffff


	//   ....[37]....
        /*05a8*/ 	.word	0xffffffff


	//   ....[38]....
        /*05ac*/ 	.word	0xffffffff


	//   ....[39]....
        /*05b0*/ 	.word	0xffffffff


	//   ....[40]....
        /*05b4*/ 	.word	0xffffffff


	//   ....[41]....
        /*05b8*/ 	.word	0xffffffff


	//   ....[42]....
        /*05bc*/ 	.word	0xffffffff


	//   ....[43]....
        /*05c0*/ 	.word	0xffffffff


	//   ....[44]....
        /*05c4*/ 	.word	0xffffffff


	//   ....[45]....
        /*05c8*/ 	.word	0xffffffff


	//   ....[46]....
        /*05cc*/ 	.word	0xffffffff


	//   ....[47]....
        /*05d0*/ 	.word	0xffffffff


	//   ....[48]....
        /*05d4*/ 	.word	0xffffffff


	//   ....[49]....
        /*05d8*/ 	.word	0xffffffff


	//   ....[50]....
        /*05dc*/ 	.word	0xffffffff


	//   ....[51]....
        /*05e0*/ 	.word	0xffffffff


	//   ....[52]....
        /*05e4*/ 	.word	0xffffffff


	//   ....[53]....
        /*05e8*/ 	.word	0xffffffff


	//   ....[54]....
        /*05ec*/ 	.word	0xffffffff


	//   ....[55]....
        /*05f0*/ 	.word	0xffffffff


	//   ....[56]....
        /*05f4*/ 	.word	0xffffffff


	//   ....[57]....
        /*05f8*/ 	.word	0xffffffff


	//   ....[58]....
        /*05fc*/ 	.word	0xffffffff


	//   ....[59]....
        /*0600*/ 	.word	0xffffffff


	//   ....[60]....
        /*0604*/ 	.word	0xffffffff


	//   ....[61]....
        /*0608*/ 	.word	0xffffffff


	//   ....[62]....
        /*060c*/ 	.word	0xffffffff


	//   ....[63]....
        /*0610*/ 	.word	0xffffffff


	//   ....[64]....
        /*0614*/ 	.word	0xffffffff


	//   ....[65]....
        /*0618*/ 	.word	0xffffffff


	//   ....[66]....
        /*061c*/ 	.word	0xffffffff


	//   ....[67]....
        /*0620*/ 	.word	0xffffffff


	//   ....[68]....
        /*0624*/ 	.word	0xffffffff


	//   ....[69]....
        /*0628*/ 	.word	0xffffffff


	//   ....[70]....
        /*062c*/ 	.word	0xffffffff


	//   ....[71]....
        /*0630*/ 	.word	0xffffffff


	//   ....[72]....
        /*0634*/ 	.word	0xffffffff


	//   ....[73]....
        /*0638*/ 	.word	0xffffffff


	//   ....[74]....
        /*063c*/ 	.word	0xffffffff


	//   ....[75]....
        /*0640*/ 	.word	0xffffffff


	//   ....[76]....
        /*0644*/ 	.word	0xffffffff


	//   ....[77]....
        /*0648*/ 	.word	0xffffffff


	//   ....[78]....
        /*064c*/ 	.word	0xffffffff


	//   ....[79]....
        /*0650*/ 	.word	0xffffffff


	//   ....[80]....
        /*0654*/ 	.word	0xffffffff


	//   ....[81]....
        /*0658*/ 	.word	0xffffffff


	//   ....[82]....
        /*065c*/ 	.word	0xffffffff


	//   ....[83]....
        /*0660*/ 	.word	0xffffffff


	//   ....[84]....
        /*0664*/ 	.word	0xffffffff


	//   ....[85]....
        /*0668*/ 	.word	0xffffffff


	//   ....[86]....
        /*066c*/ 	.word	0xffffffff


	//   ....[87]....
        /*0670*/ 	.word	0xffffffff


	//   ....[88]....
        /*0674*/ 	.word	0xffffffff


	//   ....[89]....
        /*0678*/ 	.word	0xffffffff


	//   ....[90]....
        /*067c*/ 	.word	0xffffffff


	//   ....[91]....
        /*0680*/ 	.word	0xffffffff


	//   ....[92]....
        /*0684*/ 	.word	0xffffffff


	//   ....[93]....
        /*0688*/ 	.word	0xffffffff


	//   ....[94]....
        /*068c*/ 	.word	0xffffffff


	//   ....[95]....
        /*0690*/ 	.word	0xffffffff


	//   ....[96]....
        /*0694*/ 	.word	0xffffffff


	//   ....[97]....
        /*0698*/ 	.word	0xffffffff


	//   ....[98]....
        /*069c*/ 	.word	0xffffffff


	//   ....[99]....
        /*06a0*/ 	.word	0xffffffff


	//   ....[100]....
        /*06a4*/ 	.word	0xffffffff


	//   ....[101]....
        /*06a8*/ 	.word	0xffffffff


	//   ....[102]....
        /*06ac*/ 	.word	0xffffffff


	//   ....[103]....
        /*06b0*/ 	.word	0xffffffff


	//   ....[104]....
        /*06b4*/ 	.word	0xffffffff


	//   ....[105]....
        /*06b8*/ 	.word	0xffffffff


	//   ....[106]....
        /*06bc*/ 	.word	0x0500000f


	//   ....[107]....
        /*06c0*/ 	.word	0x0500000f


	//   ....[108]....
        /*06c4*/ 	.word	0x0500000f


	//   ....[109]....
        /*06c8*/ 	.word	0x0500000f


	//   ....[110]....
        /*06cc*/ 	.word	0x0500000f


	//   ....[111]....
        /*06d0*/ 	.word	0x0500000f


	//   ....[112]....
        /*06d4*/ 	.word	0x0500000f


	//   ....[113]....
        /*06d8*/ 	.word	0x0500000f


	//   ....[114]....
        /*06dc*/ 	.word	0x0500000f


	//   ....[115]....
        /*06e0*/ 	.word	0x0500000f


	//   ....[116]....
        /*06e4*/ 	.word	0x0500000f


	//   ....[117]....
        /*06e8*/ 	.word	0x0500000f


	//   ....[118]....
        /*06ec*/ 	.word	0x0500000f


	//   ....[119]....
        /*06f0*/ 	.word	0x0500000f


	//   ....[120]....
        /*06f4*/ 	.word	0x0500000f


	//   ....[121]....
        /*06f8*/ 	.word	0x0500000f


	//   ....[122]....
        /*06fc*/ 	.word	0x0500000f


	//   ....[123]....
        /*0700*/ 	.word	0x0500000f


	//   ....[124]....
        /*0704*/ 	.word	0x0500000f


	//   ....[125]....
        /*0708*/ 	.word	0x0500000f


	//   ....[126]....
        /*070c*/ 	.word	0x0500000f


	//   ....[127]....
        /*0710*/ 	.word	0x0500000f


	//   ....[128]....
        /*0714*/ 	.word	0x0500000f


	//   ....[129]....
        /*0718*/ 	.word	0x0500000f


	//   ....[130]....
        /*071c*/ 	.word	0x0500000f


	//   ....[131]....
        /*0720*/ 	.word	0x0500000f


	//   ....[132]....
        /*0724*/ 	.word	0x0500000f


	//   ....[133]....
        /*0728*/ 	.word	0x0500000f


	//   ....[134]....
        /*072c*/ 	.word	0x0500000f


	//   ....[135]....
        /*0730*/ 	.word	0x0500000f


	//   ....[136]....
        /*0734*/ 	.word	0x0500000f


	//   ....[137]....
        /*0738*/ 	.word	0x0500000f


	//   ....[138]....
        /*073c*/ 	.word	0x0500000f


	//   ....[139]....
        /*0740*/ 	.word	0x0500000f


	//----- nvinfo : EIATTR_COOP_GROUP_INSTR_OFFSETS
	.align		4
.L_143:
        /*0744*/ 	.byte	0x04, 0x28
        /*0746*/ 	.short	(.L_145 - .L_144)


	//   ....[0]....
.L_144:
        /*0748*/ 	.word	0x00000070


	//   ....[1]....
        /*074c*/ 	.word	0x000001a0


	//   ....[2]....
        /*0750*/ 	.word	0x000001f0


	//   ....[3]....
        /*0754*/ 	.word	0x00000420


	//   ....[4]....
        /*0758*/ 	.word	0x00000580


	//   ....[5]....
        /*075c*/ 	.word	0x000006a0


	//   ....[6]....
        /*0760*/ 	.word	0x00000800


	//   ....[7]....
        /*0764*/ 	.word	0x00006a60


	//   ....[8]....
        /*0768*/ 	.word	0x00006fd0


	//   ....[9]....
        /*076c*/ 	.word	0x00006fe0


	//   ....[10]....
        /*0770*/ 	.word	0x00006ff0


	//   ....[11]....
        /*0774*/ 	.word	0x00007000


	//   ....[12]....
        /*0778*/ 	.word	0x00008af0


	//   ....[13]....
        /*077c*/ 	.word	0x00008b00


	//   ....[14]....
        /*0780*/ 	.word	0x00008b10


	//   ....[15]....
        /*0784*/ 	.word	0x00008b20


	//   ....[16]....
        /*0788*/ 	.word	0x0000baa0


	//   ....[17]....
        /*078c*/ 	.word	0x0000bb90


	//   ....[18]....
        /*0790*/ 	.word	0x0000c0c0


	//   ....[19]....
        /*0794*/ 	.word	0x0000c160


	//   ....[20]....
        /*0798*/ 	.word	0x0000d8f0


	//   ....[21]....
        /*079c*/ 	.word	0x0000dba0


	//   ....[22]....
        /*07a0*/ 	.word	0x0000dbd0


	//   ....[23]....
        /*07a4*/ 	.word	0x0000dc20


	//   ....[24]....
        /*07a8*/ 	.word	0x0000f2b0


	//   ....[25]....
        /*07ac*/ 	.word	0x0000f2c0


	//   ....[26]....
        /*07b0*/ 	.word	0x0000f350


	//   ....[27]....
        /*07b4*/ 	.word	0x0000f360


	//   ....[28]....
        /*07b8*/ 	.word	0x0000fef0


	//   ....[29]....
        /*07bc*/ 	.word	0x0000ff00


	//   ....[30]....
        /*07c0*/ 	.word	0x0000ff10


	//   ....[31]....
        /*07c4*/ 	.word	0x0000ff20


	//   ....[32]....
        /*07c8*/ 	.word	0x0000ff30


	//   ....[33]....
        /*07cc*/ 	.word	0x0000ff40


	//   ....[34]....
        /*07d0*/ 	.word	0x0000ff50


	//   ....[35]....
        /*07d4*/ 	.word	0x0000ff60


	//   ....[36]....
        /*07d8*/ 	.word	0x0000ff70


	//   ....[37]....
        /*07dc*/ 	.word	0x0000ff80


	//   ....[38]....
        /*07e0*/ 	.word	0x0000ff90


	//   ....[39]....
        /*07e4*/ 	.word	0x0000ffa0


	//   ....[40]....
        /*07e8*/ 	.word	0x0000ffc0


	//   ....[41]....
        /*07ec*/ 	.word	0x0000ffd0


	//   ....[42]....
        /*07f0*/ 	.word	0x0000ffe0


	//   ....[43]....
        /*07f4*/ 	.word	0x0000fff0


	//   ....[44]....
        /*07f8*/ 	.word	0x00010010


	//   ....[45]....
        /*07fc*/ 	.word	0x00010020


	//   ....[46]....
        /*0800*/ 	.word	0x00010030


	//   ....[47]....
        /*0804*/ 	.word	0x00010040


	//   ....[48]....
        /*0808*/ 	.word	0x00010060


	//   ....[49]....
        /*080c*/ 	.word	0x00010070


	//   ....[50]....
        /*0810*/ 	.word	0x00010080


	//   ....[51]....
        /*0814*/ 	.word	0x00010090


	//   ....[52]....
        /*0818*/ 	.word	0x000108c0


	//   ....[53]....
        /*081c*/ 	.word	0x000108f0


	//   ....[54]....
        /*0820*/ 	.word	0x00010a50


	//   ....[55]....
        /*0824*/ 	.word	0x00010a60


	//   ....[56]....
        /*0828*/ 	.word	0x00010eb0


	//   ....[57]....
        /*082c*/ 	.word	0x00010ee0


	//   ....[58]....
        /*0830*/ 	.word	0x00010fe0


	//   ....[59]....
        /*0834*/ 	.word	0x00011000


	//   ....[60]....
        /*0838*/ 	.word	0x00011940


	//   ....[61]....
        /*083c*/ 	.word	0x00011950


	//   ....[62]....
        /*0840*/ 	.word	0x00011a50


	//   ....[63]....
        /*0844*/ 	.word	0x00011a70


	//   ....[64]....
        /*0848*/ 	.word	0x00011c00


	//   ....[65]....
        /*084c*/ 	.word	0x00011dc0


	//   ....[66]....
        /*0850*/ 	.word	0x00011df0


	//   ....[67]....
        /*0854*/ 	.word	0x00011e20


	//   ....[68]....
        /*0858*/ 	.word	0x00011e50


	//   ....[69]....
        /*085c*/ 	.word	0x00011e80


	//   ....[70]....
        /*0860*/ 	.word	0x00011eb0


	//   ....[71]....
        /*0864*/ 	.word	0x00012020


	//   ....[72]....
        /*0868*/ 	.word	0x00012050


	//   ....[73]....
        /*086c*/ 	.word	0x00012080


	//   ....[74]....
        /*0870*/ 	.word	0x000120b0


	//   ....[75]....
        /*0874*/ 	.word	0x000120e0


	//   ....[76]....
        /*0878*/ 	.word	0x00012110


	//   ....[77]....
        /*087c*/ 	.word	0x000121a0


	//   ....[78]....
        /*0880*/ 	.word	0x000121d0


	//   ....[79]....
        /*0884*/ 	.word	0x00012250


	//   ....[80]....
        /*0888*/ 	.word	0x00012f50


	//   ....[81]....
        /*088c*/ 	.word	0x00014ae0


	//   ....[82]....
        /*0890*/ 	.word	0x000159a0


	//   ....[83]....
        /*0894*/ 	.word	0x000159d0


	//   ....[84]....
        /*0898*/ 	.word	0x000159f0


	//   ....[85]....
        /*089c*/ 	.word	0x00015a00


	//   ....[86]....
        /*08a0*/ 	.word	0x00015b00


	//   ....[87]....
        /*08a4*/ 	.word	0x00015b10


	//   ....[88]....
        /*08a8*/ 	.word	0x00017560


	//   ....[89]....
        /*08ac*/ 	.word	0x00017590


	//   ....[90]....
        /*08b0*/ 	.word	0x000175d0


	//   ....[91]....
        /*08b4*/ 	.word	0x00017600


	//   ....[92]....
        /*08b8*/ 	.word	0x00017630


	//   ....[93]....
        /*08bc*/ 	.word	0x00017660


	//   ....[94]....
        /*08c0*/ 	.word	0x00017690


	//   ....[95]....
        /*08c4*/ 	.word	0x000176c0


	//   ....[96]....
        /*08c8*/ 	.word	0x00017840


	//   ....[97]....
        /*08cc*/ 	.word	0x00017870


	//   ....[98]....
        /*08d0*/ 	.word	0x000178a0


	//   ....[99]....
        /*08d4*/ 	.word	0x000178d0


	//   ....[100]....
        /*08d8*/ 	.word	0x00017900


	//   ....[101]....
        /*08dc*/ 	.word	0x00017930


	//   ....[102]....
        /*08e0*/ 	.word	0x000179f0


	//   ....[103]....
        /*08e4*/ 	.word	0x00017a10


	//   ....[104]....
        /*08e8*/ 	.word	0x00017a80


	//   ....[105]....
        /*08ec*/ 	.word	0x00017ef0


	//   ....[106]....
        /*08f0*/ 	.word	0x00018370


	//   ....[107]....
        /*08f4*/ 	.word	0x00018400


	//   ....[108]....
        /*08f8*/ 	.word	0x00018450


	//   ....[109]....
        /*08fc*/ 	.word	0x000184a0


	//   ....[110]....
        /*0900*/ 	.word	0x00018580


	//   ....[111]....
        /*0904*/ 	.word	0x00018610


	//   ....[112]....
        /*0908*/ 	.word	0x00018660


	//   ....[113]....
        /*090c*/ 	.word	0x000186b0


	//   ....[114]....
        /*0910*/ 	.word	0x00018910


	//   ....[115]....
        /*0914*/ 	.word	0x00018bf0


	//   ....[116]....
        /*0918*/ 	.word	0x00018dc0


	//   ....[117]....
        /*091c*/ 	.word	0x00018e20


	//   ....[118]....
        /*0920*/ 	.word	0x00018e80


	//   ....[119]....
        /*0924*/ 	.word	0x00018f20


	//   ....[120]....
        /*0928*/ 	.word	0x00018ff0


	//   ....[121]....
        /*092c*/ 	.word	0x000190d0


	//   ....[122]....
        /*0930*/ 	.word	0x000193a0


	//   ....[123]....
        /*0934*/ 	.word	0x00019440


	//   ....[124]....
        /*0938*/ 	.word	0x00019560


	//   ....[125]....
        /*093c*/ 	.word	0x000195d0


	//   ....[126]....
        /*0940*/ 	.word	0x00019640


	//   ....[127]....
        /*0944*/ 	.word	0x000196b0


	//   ....[128]....
        /*0948*/ 	.word	0x00019720


	//   ....[129]....
        /*094c*/ 	.word	0x000197a0


	//   ....[130]....
        /*0950*/ 	.word	0x00019830


	//   ....[131]....
        /*0954*/ 	.word	0x000198c0


	//   ....[132]....
        /*0958*/ 	.word	0x00019930


	//   ....[133]....
        /*095c*/ 	.word	0x000199a0


	//   ....[134]....
        /*0960*/ 	.word	0x00019a10


	//   ....[135]....
        /*0964*/ 	.word	0x00019a90


	//   ....[136]....
        /*0968*/ 	.word	0x00019b00


	//   ....[137]....
        /*096c*/ 	.word	0x00019ba0


	//   ....[138]....
        /*0970*/ 	.word	0x00019c30


	//   ....[139]....
        /*0974*/ 	.word	0x00019d50


	//----- nvinfo : EIATTR_REG_RECONFIG
	.align		4
.L_145:
        /*0978*/ 	.byte	0x01, 0x54
	.zero		2


	//----- nvinfo : EIATTR_SYSCALL_OFFSETS
	.align		4
        /*097c*/ 	.byte	0x04, 0x46
        /*097e*/ 	.short	(.L_147 - .L_146)


	//   ....[0]....
.L_146:
        /*0980*/ 	.word	0x00001980


	//   ....[1]....
        /*0984*/ 	.word	0x00001ad0


	//   ....[2]....
        /*0988*/ 	.word	0x00006bd0


	//   ....[3]....
        /*098c*/ 	.word	0x00006f10


	//   ....[4]....
        /*0990*/ 	.word	0x00014590


	//   ....[5]....
        /*0994*/ 	.word	0x00014700


	//   ....[6]....
        /*0998*/ 	.word	0x00014850


	//   ....[7]....
        /*099c*/ 	.word	0x00014990


	//   ....[8]....
        /*09a0*/ 	.word	0x00015450


	//----- nvinfo : EIATTR_MBARRIER_INSTR_OFFSETS
	.align		4
.L_147:
        /*09a4*/ 	.byte	0x04, 0x39
        /*09a6*/ 	.short	(.L_149 - .L_148)


	//   ....[0]....
.L_148:
        /*09a8*/ 	.word	0x000002d0
        /*09ac*/ 	.word	0x000000ff
        /*09b0*/ 	.word	0x00019c00
        /*09b4*/ 	.short	0x0100
        /*09b6*/ 	.byte	0x08
	.zero		1


	//   ....[1]....
        /*09b8*/ 	.word	0x000002e0
        /*09bc*/ 	.word	0x000000ff
        /*09c0*/ 	.word	0x00019c20
        /*09c4*/ 	.short	0x0100
        /*09c6*/ 	.byte	0x08
	.zero		1


	//   ....[2]....
        /*09c8*/ 	.word	0x000003d0
        /*09cc*/ 	.word	0x000000ff
        /*09d0*/ 	.word	0x00019c30
        /*09d4*/ 	.short	0x0100
        /*09d6*/ 	.byte	0x08
	.zero		1


	//   ....[3]....
        /*09d8*/ 	.word	0x000003e0
        /*09dc*/ 	.word	0x000000ff
        /*09e0*/ 	.word	0x00019c40
        /*09e4*/ 	.short	0x0100
        /*09e6*/ 	.byte	0x08
	.zero		1


	//   ....[4]....
        /*09e8*/ 	.word	0x000003f0
        /*09ec*/ 	.word	0x000000ff
        /*09f0*/ 	.word	0x00019c38
        /*09f4*/ 	.short	0x0100
        /*09f6*/ 	.byte	0x08
	.zero		1


	//   ....[5]....
        /*09f8*/ 	.word	0x00000400
        /*09fc*/ 	.word	0x000000ff
        /*0a00*/ 	.word	0x00019c48
        /*0a04*/ 	.short	0x0100
        /*0a06*/ 	.byte	0x08
	.zero		1


	//   ....[6]....
        /*0a08*/ 	.word	0x00000530
        /*0a0c*/ 	.word	0x000000ff
        /*0a10*/ 	.word	0x00019c50
        /*0a14*/ 	.short	0x0100
        /*0a16*/ 	.byte	0x08
	.zero		1


	//   ....[7]....
        /*0a18*/ 	.word	0x00000540
        /*0a1c*/ 	.word	0x000000ff
        /*0a20*/ 	.word	0x00019c60
        /*0a24*/ 	.short	0x0100
        /*0a26*/ 	.byte	0x08
	.zero		1


	//   ....[8]....
        /*0a28*/ 	.word	0x00000550
        /*0a2c*/ 	.word	0x000000ff
        /*0a30*/ 	.word	0x00019c58
        /*0a34*/ 	.short	0x0100
        /*0a36*/ 	.byte	0x08
	.zero		1


	//   ....[9]....
        /*0a38*/ 	.word	0x00000560
        /*0a3c*/ 	.word	0x000000ff
        /*0a40*/ 	.word	0x00019c68
        /*0a44*/ 	.short	0x0100
        /*0a46*/ 	.byte	0x08
	.zero		1


	//   ....[10]....
        /*0a48*/ 	.word	0x00000650
        /*0a4c*/ 	.word	0x000000ff
        /*0a50*/ 	.word	0x00019c70
        /*0a54*/ 	.short	0x0100
        /*0a56*/ 	.byte	0x06
	.zero		1


	//   ....[11]....
        /*0a58*/ 	.word	0x00000660
        /*0a5c*/ 	.word	0x000000ff
        /*0a60*/ 	.word	0x00019c80
        /*0a64*/ 	.short	0x0100
        /*0a66*/ 	.byte	0x06
	.zero		1


	//   ....[12]....
        /*0a68*/ 	.word	0x00000670
        /*0a6c*/ 	.word	0x000000ff
        /*0a70*/ 	.word	0x00019c78
        /*0a74*/ 	.short	0x0100
        /*0a76*/ 	.byte	0x06
	.zero		1


	//   ....[13]....
        /*0a78*/ 	.word	0x00000680
        /*0a7c*/ 	.word	0x000000ff
        /*0a80*/ 	.word	0x00019c88
        /*0a84*/ 	.short	0x0100
        /*0a86*/ 	.byte	0x06
	.zero		1


	//   ....[14]....
        /*0a88*/ 	.word	0x000007b0
        /*0a8c*/ 	.word	0x000000ff
        /*0a90*/ 	.word	0x00019c90
        /*0a94*/ 	.short	0x0100
        /*0a96*/ 	.byte	0x08
	.zero		1


	//   ....[15]....
        /*0a98*/ 	.word	0x000007c0
        /*0a9c*/ 	.word	0x000000ff
        /*0aa0*/ 	.word	0x00019ca0
        /*0aa4*/ 	.short	0x0100
        /*0aa6*/ 	.byte	0x08
	.zero		1


	//   ....[16]....
        /*0aa8*/ 	.word	0x000007d0
        /*0aac*/ 	.word	0x000000ff
        /*0ab0*/ 	.word	0x00019c98
        /*0ab4*/ 	.short	0x0100
        /*0ab6*/ 	.byte	0x08
	.zero		1


	//   ....[17]....
        /*0ab8*/ 	.word	0x000007e0
        /*0abc*/ 	.word	0x000000ff
        /*0ac0*/ 	.word	0x00019ca8
        /*0ac4*/ 	.short	0x0100
        /*0ac6*/ 	.byte	0x08
	.zero		1


	//   ....[18]....
        /*0ac8*/ 	.word	0x00000910
        /*0acc*/ 	.word	0x000000ff
        /*0ad0*/ 	.word	0x00019cb0
        /*0ad4*/ 	.short	0x0100
        /*0ad6*/ 	.byte	0x08
	.zero		1


	//   ....[19]....
        /*0ad8*/ 	.word	0x00000920
        /*0adc*/ 	.word	0x000000ff
        /*0ae0*/ 	.word	0x00019cc0
        /*0ae4*/ 	.short	0x0100
        /*0ae6*/ 	.byte	0x08
	.zero		1


	//   ....[20]....
        /*0ae8*/ 	.word	0x00000930
        /*0aec*/ 	.word	0x000000ff
        /*0af0*/ 	.word	0x00019cb8
        /*0af4*/ 	.short	0x0100
        /*0af6*/ 	.byte	0x08
	.zero		1


	//   ....[21]....
        /*0af8*/ 	.word	0x00000940
        /*0afc*/ 	.word	0x000000ff
        /*0b00*/ 	.word	0x00019cc8
        /*0b04*/ 	.short	0x0100
        /*0b06*/ 	.byte	0x08
	.zero		1


	//   ....[22]....
        /*0b08*/ 	.word	0x000027d0
        /*0b0c*/ 	.word	0x00000053
        /*0b10*/ 	.word	0x00019c90
        /*0b14*/ 	.short	0x010a
        /*0b16*/ 	.byte	0x3f
	.zero		1


	//   ....[23]....
        /*0b18*/ 	.word	0x00003ff0
        /*0b1c*/ 	.word	0x00000053
        /*0b20*/ 	.word	0x00019c90
        /*0b24*/ 	.short	0x010a
        /*0b26*/ 	.byte	0x3f
	.zero		1


	//   ....[24]....
        /*0b28*/ 	.word	0x00006030
        /*0b2c*/ 	.word	0x00000053
        /*0b30*/ 	.word	0x00019c90
        /*0b34*/ 	.short	0x010a
        /*0b36*/ 	.byte	0x3f
	.zero		1


	//   ....[25]....
        /*0b38*/ 	.word	0x00006200
        /*0b3c*/ 	.word	0x00000008
        /*0b40*/ 	.word	0x00000000
        /*0b44*/ 	.short	0x0101
        /*0b46*/ 	.byte	0x3f
	.zero		1


	//   ....[26]....
        /*0b48*/ 	.word	0x00006240
        /*0b4c*/ 	.word	0x00000053
        /*0b50*/ 	.word	0x00019cb0
        /*0b54*/ 	.short	0x010a
        /*0b56*/ 	.byte	0x3f
	.zero		1


	//   ....[27]....
        /*0b58*/ 	.word	0x000064b0
        /*0b5c*/ 	.word	0x00000053
        /*0b60*/ 	.word	0x00000000
        /*0b64*/ 	.short	0x0101
        /*0b66*/ 	.byte	0x3f
	.zero		1


	//   ....[28]....
        /*0b68*/ 	.word	0x00006c70
        /*0b6c*/ 	.word	0x00000010
        /*0b70*/ 	.word	0x00019c00
        /*0b74*/ 	.short	0x010a
        /*0b76*/ 	.byte	0x3f
	.zero		1


	//   ....[29]....
        /*0b78*/ 	.word	0x00006cc0
        /*0b7c*/ 	.word	0x00000010
        /*0b80*/ 	.word	0x00019c00
        /*0b84*/ 	.short	0x010a
        /*0b86*/ 	.byte	0x3f
	.zero		1


	//   ....[30]....
        /*0b88*/ 	.word	0x00007320
        /*0b8c*/ 	.word	0x00000010
        /*0b90*/ 	.word	0x00019c00
        /*0b94*/ 	.short	0x010a
        /*0b96*/ 	.byte	0x3f
	.zero		1


	//   ....[31]....
        /*0b98*/ 	.word	0x00008e30
        /*0b9c*/ 	.word	0x00000010
        /*0ba0*/ 	.word	0x00019c00
        /*0ba4*/ 	.short	0x010a
        /*0ba6*/ 	.byte	0x3f
	.zero		1


	//   ....[32]....
        /*0ba8*/ 	.word	0x0000afb0
        /*0bac*/ 	.word	0x00000003
        /*0bb0*/ 	.word	0x00019c30
        /*0bb4*/ 	.short	0x010a
        /*0bb6*/ 	.byte	0x3f
	.zero		1


	//   ....[33]....
        /*0bb8*/ 	.word	0x0000b060
        /*0bbc*/ 	.word	0x00000003
        /*0bc0*/ 	.word	0x00019c30
        /*0bc4*/ 	.short	0x010a
        /*0bc6*/ 	.byte	0x3f
	.zero		1


	//   ....[34]....
        /*0bc8*/ 	.word	0x0000c0a0
        /*0bcc*/ 	.word	0x00000003
        /*0bd0*/ 	.word	0x00000000
        /*0bd4*/ 	.short	0x0101
        /*0bd6*/ 	.byte	0x3f
	.zero		1


	//   ....[35]....
        /*0bd8*/ 	.word	0x0000d260
        /*0bdc*/ 	.word	0x0000000e
        /*0be0*/ 	.word	0x00019c30
        /*0be4*/ 	.short	0x010a
        /*0be6*/ 	.byte	0x3f
	.zero		1


	//   ....[36]....
        /*0be8*/ 	.word	0x0000d2e0
        /*0bec*/ 	.word	0x0000000e
        /*0bf0*/ 	.word	0x00019c30
        /*0bf4*/ 	.short	0x010a
        /*0bf6*/ 	.byte	0x3f
	.zero		1


	//   ....[37]....
        /*0bf8*/ 	.word	0x0000d510
        /*0bfc*/ 	.word	0x0000000f
        /*0c00*/ 	.word	0x00019c50
        /*0c04*/ 	.short	0x010a
        /*0c06*/ 	.byte	0x3f
	.zero		1


	//   ....[38]....
        /*0c08*/ 	.word	0x0000d560
        /*0c0c*/ 	.word	0x0000000f
        /*0c10*/ 	.word	0x00019c50
        /*0c14*/ 	.short	0x010a
        /*0c16*/ 	.byte	0x3f
	.zero		1


	//   ....[39]....
        /*0c18*/ 	.word	0x0000e2e0
        /*0c1c*/ 	.word	0x0000000e
        /*0c20*/ 	.word	0x00000000
        /*0c24*/ 	.short	0x0101
        /*0c26*/ 	.byte	0x3f
	.zero		1


	//   ....[40]....
        /*0c28*/ 	.word	0x0000eee0
        /*0c2c*/ 	.word	0x0000000f
        /*0c30*/ 	.word	0x00000000
        /*0c34*/ 	.short	0x0101
        /*0c36*/ 	.byte	0x3f
	.zero		1


	//   ....[41]....
        /*0c38*/ 	.word	0x0000ef60
        /*0c3c*/ 	.word	0x00000007
        /*0c40*/ 	.word	0x00019c50
        /*0c44*/ 	.short	0x010a
        /*0c46*/ 	.byte	0x3f
	.zero		1


	//   ....[42]....
        /*0c48*/ 	.word	0x0000efb0
        /*0c4c*/ 	.word	0x00000007
        /*0c50*/ 	.word	0x00019c50
        /*0c54*/ 	.short	0x010a
        /*0c56*/ 	.byte	0x3f
	.zero		1


	//   ....[43]....
        /*0c58*/ 	.word	0x0000f8b0
        /*0c5c*/ 	.word	0x00000002
        /*0c60*/ 	.word	0x00000000
        /*0c64*/ 	.short	0x0101
        /*0c66*/ 	.byte	0x3f
	.zero		1


	//   ....[44]....
        /*0c68*/ 	.word	0x00010ed0
        /*0c6c*/ 	.word	0x00000000
        /*0c70*/ 	.word	0x00000000
        /*0c74*/ 	.short	0x0101
        /*0c76*/ 	.byte	0x3f
	.zero		1


	//   ....[45]....
        /*0c78*/ 	.word	0x00013030
        /*0c7c*/ 	.word	0x00000016
        /*0c80*/ 	.word	0x00019c20
        /*0c84*/ 	.short	0x010a
        /*0c86*/ 	.byte	0x3f
	.zero		1


	//   ....[46]....
        /*0c88*/ 	.word	0x000130c0
        /*0c8c*/ 	.word	0x00000008
        /*0c90*/ 	.word	0x00019ca0
        /*0c94*/ 	.short	0x010a
        /*0c96*/ 	.byte	0x3f
	.zero		1


	//   ....[47]....
        /*0c98*/ 	.word	0x00013510
        /*0c9c*/ 	.word	0x00000008
        /*0ca0*/ 	.word	0x00019cc0
        /*0ca4*/ 	.short	0x010a
        /*0ca6*/ 	.byte	0x3f
	.zero		1


	//   ....[48]....
        /*0ca8*/ 	.word	0x00013a20
        /*0cac*/ 	.word	0x00000008
        /*0cb0*/ 	.word	0x00019ca0
        /*0cb4*/ 	.short	0x010a
        /*0cb6*/ 	.byte	0x3f
	.zero		1


	//   ....[49]....
        /*0cb8*/ 	.word	0x00013e60
        /*0cbc*/ 	.word	0x00000008
        /*0cc0*/ 	.word	0x00019cc0
        /*0cc4*/ 	.short	0x010a
        /*0cc6*/ 	.byte	0x3f
	.zero		1


	//   ....[50]....
        /*0cc8*/ 	.word	0x00014d10
        /*0ccc*/ 	.word	0x00000004
        /*0cd0*/ 	.word	0x00019c80
        /*0cd4*/ 	.short	0x010a
        /*0cd6*/ 	.byte	0x3f
	.zero		1


	//   ....[51]....
        /*0cd8*/ 	.word	0x00014f70
        /*0cdc*/ 	.word	0x00000004
        /*0ce0*/ 	.word	0x00019c40
        /*0ce4*/ 	.short	0x010a
        /*0ce6*/ 	.byte	0x3f
	.zero		1


	//   ....[52]....
        /*0ce8*/ 	.word	0x00015bf0
        /*0cec*/ 	.word	0x00000016
        /*0cf0*/ 	.word	0x00019c00
        /*0cf4*/ 	.short	0x0107
        /*0cf6*/ 	.byte	0x3f
	.zero		1


	//   ....[53]....
        /*0cf8*/ 	.word	0x00015cf0
        /*0cfc*/ 	.word	0x00000016
        /*0d00*/ 	.word	0x00019c00
        /*0d04*/ 	.short	0x0101
        /*0d06*/ 	.byte	0x3f
	.zero		1


	//   ....[54]....
        /*0d08*/ 	.word	0x00015d10
        /*0d0c*/ 	.word	0x00000016
        /*0d10*/ 	.word	0x00019c20
        /*0d14*/ 	.short	0x010a
        /*0d16*/ 	.byte	0x3f
	.zero		1


	//   ....[55]....
        /*0d18*/ 	.word	0x00016010
        /*0d1c*/ 	.word	0x00000006
        /*0d20*/ 	.word	0x00019c80
        /*0d24*/ 	.short	0x010a
        /*0d26*/ 	.byte	0x3f
	.zero		1


	//   ....[56]....
        /*0d28*/ 	.word	0x00016440
        /*0d2c*/ 	.word	0x00000006
        /*0d30*/ 	.word	0x00019c40
        /*0d34*/ 	.short	0x010a
        /*0d36*/ 	.byte	0x3f
	.zero		1


	//   ....[57]....
        /*0d38*/ 	.word	0x000168f0
        /*0d3c*/ 	.word	0x00000003
        /*0d40*/ 	.word	0x00019c70
        /*0d44*/ 	.short	0x010a
        /*0d46*/ 	.byte	0x3f
	.zero		1


	//   ....[58]....
        /*0d48*/ 	.word	0x00016960
        /*0d4c*/ 	.word	0x00000003
        /*0d50*/ 	.word	0x00019c60
        /*0d54*/ 	.short	0x010a
        /*0d56*/ 	.byte	0x3f
	.zero		1


	//   ....[59]....
        /*0d58*/ 	.word	0x00016ce0
        /*0d5c*/ 	.word	0x00000003
        /*0d60*/ 	.word	0x00019c50
        /*0d64*/ 	.short	0x0101
        /*0d66*/ 	.byte	0x3f
	.zero		1


	//   ....[60]....
        /*0d68*/ 	.word	0x00016d60
        /*0d6c*/ 	.word	0x00000003
        /*0d70*/ 	.word	0x00000000
        /*0d74*/ 	.short	0x0101
        /*0d76*/ 	.byte	0x3f
	.zero		1


	//   ....[61]....
        /*0d78*/ 	.word	0x00016f50
        /*0d7c*/ 	.word	0x00000003
        /*0d80*/ 	.word	0x00019c70
        /*0d84*/ 	.short	0x010a
        /*0d86*/ 	.byte	0x3f
	.zero		1


	//   ....[62]....
        /*0d88*/ 	.word	0x00016fc0
        /*0d8c*/ 	.word	0x00000003
        /*0d90*/ 	.word	0x00019c60
        /*0d94*/ 	.short	0x010a
        /*0d96*/ 	.byte	0x3f
	.zero		1


	//   ....[63]....
        /*0d98*/ 	.word	0x00017340
        /*0d9c*/ 	.word	0x00000003
        /*0da0*/ 	.word	0x00019c50
        /*0da4*/ 	.short	0x0101
        /*0da6*/ 	.byte	0x3f
	.zero		1


	//   ....[64]....
        /*0da8*/ 	.word	0x00017390
        /*0dac*/ 	.word	0x00000000
        /*0db0*/ 	.word	0x00000000
        /*0db4*/ 	.short	0x0101
        /*0db6*/ 	.byte	0x3f
	.zero		1


	//   ....[65]....
        /*0db8*/ 	.word	0x00017e70
        /*0dbc*/ 	.word	0x00000009
        /*0dc0*/ 	.word	0x00019c20
        /*0dc4*/ 	.short	0x010a
        /*0dc6*/ 	.byte	0x3f
	.zero		1


	//   ....[66]....
        /*0dc8*/ 	.word	0x00018000
        /*0dcc*/ 	.word	0x00000007
        /*0dd0*/ 	.word	0x00000000
        /*0dd4*/ 	.short	0x010a
        /*0dd6*/ 	.byte	0x3f
	.zero		1


	//   ....[67]....
        /*0dd8*/ 	.word	0x00018070
        /*0ddc*/ 	.word	0x00000003
        /*0de0*/ 	.word	0x00000000
        /*0de4*/ 	.short	0x010a
        /*0de6*/ 	.byte	0x3f
	.zero		1


	//   ....[68]....
        /*0de8*/ 	.word	0x000180c0
        /*0dec*/ 	.word	0x00000003
        /*0df0*/ 	.word	0x00019c60
        /*0df4*/ 	.short	0x010a
        /*0df6*/ 	.byte	0x3f
	.zero		1


	//   ....[69]....
        /*0df8*/ 	.word	0x00018110
        /*0dfc*/ 	.word	0x00000005
        /*0e00*/ 	.word	0x00019c60
        /*0e04*/ 	.short	0x010a
        /*0e06*/ 	.byte	0x3f
	.zero		1


	//   ....[70]....
        /*0e08*/ 	.word	0x00018150
        /*0e0c*/ 	.word	0x00000003
        /*0e10*/ 	.word	0x00019c80
        /*0e14*/ 	.short	0x010a
        /*0e16*/ 	.byte	0x3f
	.zero		1


	//   ....[71]....
        /*0e18*/ 	.word	0x00018170
        /*0e1c*/ 	.word	0x00000005
        /*0e20*/ 	.word	0x00019c80
        /*0e24*/ 	.short	0x010a
        /*0e26*/ 	.byte	0x3f
	.zero		1


	//   ....[72]....
        /*0e28*/ 	.word	0x000181d0
        /*0e2c*/ 	.word	0x00000053
        /*0e30*/ 	.word	0x00019c90
        /*0e34*/ 	.short	0x010a
        /*0e36*/ 	.byte	0x3f
	.zero		1


	//   ....[73]....
        /*0e38*/ 	.word	0x00018220
        /*0e3c*/ 	.word	0x00000053
        /*0e40*/ 	.word	0x00019c90
        /*0e44*/ 	.short	0x010a
        /*0e46*/ 	.byte	0x3f
	.zero		1


	//   ....[74]....
        /*0e48*/ 	.word	0x00018270
        /*0e4c*/ 	.word	0x00000053
        /*0e50*/ 	.word	0x00019c90
        /*0e54*/ 	.short	0x010a
        /*0e56*/ 	.byte	0x3f
	.zero		1


	//   ....[75]....
        /*0e58*/ 	.word	0x000182c0
        /*0e5c*/ 	.word	0x00000053
        /*0e60*/ 	.word	0x00019cb0
        /*0e64*/ 	.short	0x010a
        /*0e66*/ 	.byte	0x3f
	.zero		1


	//   ....[76]....
        /*0e68*/ 	.word	0x000184d0
        /*0e6c*/ 	.word	0x00000010
        /*0e70*/ 	.word	0x00019c00
        /*0e74*/ 	.short	0x010a
        /*0e76*/ 	.byte	0x3f
	.zero		1


	//   ....[77]....
        /*0e78*/ 	.word	0x000186f0
        /*0e7c*/ 	.word	0x00000010
        /*0e80*/ 	.word	0x00019c00
        /*0e84*/ 	.short	0x010a
        /*0e86*/ 	.byte	0x3f
	.zero		1


	//   ....[78]....
        /*0e88*/ 	.word	0x00018740
        /*0e8c*/ 	.word	0x00000003
        /*0e90*/ 	.word	0x00019c30
        /*0e94*/ 	.short	0x010a
        /*0e96*/ 	.byte	0x3f
	.zero		1


	//   ....[79]....
        /*0e98*/ 	.word	0x00018790
        /*0e9c*/ 	.word	0x0000000e
        /*0ea0*/ 	.word	0x00019c30
        /*0ea4*/ 	.short	0x010a
        /*0ea6*/ 	.byte	0x3f
	.zero		1


	//   ....[80]....
        /*0ea8*/ 	.word	0x000187e0
        /*0eac*/ 	.word	0x0000000f
        /*0eb0*/ 	.word	0x00019c50
        /*0eb4*/ 	.short	0x010a
        /*0eb6*/ 	.byte	0x3f
	.zero		1


	//   ....[81]....
        /*0eb8*/ 	.word	0x00018830
        /*0ebc*/ 	.word	0x00000007
        /*0ec0*/ 	.word	0x00019c50
        /*0ec4*/ 	.short	0x010a
        /*0ec6*/ 	.byte	0x3f
	.zero		1


	//   ....[82]....
        /*0ec8*/ 	.word	0x000189d0
        /*0ecc*/ 	.word	0x00000016
        /*0ed0*/ 	.word	0x00019c20
        /*0ed4*/ 	.short	0x010a
        /*0ed6*/ 	.byte	0x3f
	.zero		1


	//   ....[83]....
        /*0ed8*/ 	.word	0x00018a20
        /*0edc*/ 	.word	0x00000008
        /*0ee0*/ 	.word	0x00019ca0
        /*0ee4*/ 	.short	0x010a
        /*0ee6*/ 	.byte	0x3f
	.zero		1


	//   ....[84]....
        /*0ee8*/ 	.word	0x00018a70
        /*0eec*/ 	.word	0x00000008
        /*0ef0*/ 	.word	0x00019cc0
        /*0ef4*/ 	.short	0x010a
        /*0ef6*/ 	.byte	0x3f
	.zero		1


	//   ....[85]....
        /*0ef8*/ 	.word	0x00018ac0
        /*0efc*/ 	.word	0x00000008
        /*0f00*/ 	.word	0x00019ca0
        /*0f04*/ 	.short	0x010a
        /*0f06*/ 	.byte	0x3f
	.zero		1


	//   ....[86]....
        /*0f08*/ 	.word	0x00018b10
        /*0f0c*/ 	.word	0x00000008
        /*0f10*/ 	.word	0x00019cc0
        /*0f14*/ 	.short	0x010a
        /*0f16*/ 	.byte	0x3f
	.zero		1


	//   ....[87]....
        /*0f18*/ 	.word	0x00018cb0
        /*0f1c*/ 	.word	0x00000004
        /*0f20*/ 	.word	0x00019c80
        /*0f24*/ 	.short	0x010a
        /*0f26*/ 	.byte	0x3f
	.zero		1


	//   ....[88]....
        /*0f28*/ 	.word	0x00018d00
        /*0f2c*/ 	.word	0x00000004
        /*0f30*/ 	.word	0x00019c40
        /*0f34*/ 	.short	0x010a
        /*0f36*/ 	.byte	0x3f
	.zero		1


	//   ....[89]....
        /*0f38*/ 	.word	0x00019110
        /*0f3c*/ 	.word	0x00000016
        /*0f40*/ 	.word	0x00019c20
        /*0f44*/ 	.short	0x010a
        /*0f46*/ 	.byte	0x3f
	.zero		1


	//   ....[90]....
        /*0f48*/ 	.word	0x00019160
        /*0f4c*/ 	.word	0x00000006
        /*0f50*/ 	.word	0x00019c80
        /*0f54*/ 	.short	0x010a
        /*0f56*/ 	.byte	0x3f
	.zero		1


	//   ....[91]....
        /*0f58*/ 	.word	0x000191b0
        /*0f5c*/ 	.word	0x00000006
        /*0f60*/ 	.word	0x00019c40
        /*0f64*/ 	.short	0x010a
        /*0f66*/ 	.byte	0x3f
	.zero		1


	//   ....[92]....
        /*0f68*/ 	.word	0x00019200
        /*0f6c*/ 	.word	0x00000003
        /*0f70*/ 	.word	0x00019c70
        /*0f74*/ 	.short	0x010a
        /*0f76*/ 	.byte	0x3f
	.zero		1


	//   ....[93]....
        /*0f78*/ 	.word	0x00019250
        /*0f7c*/ 	.word	0x00000003
        /*0f80*/ 	.word	0x00019c60
        /*0f84*/ 	.short	0x010a
        /*0f86*/ 	.byte	0x3f
	.zero		1


	//   ....[94]....
        /*0f88*/ 	.word	0x000192a0
        /*0f8c*/ 	.word	0x00000003
        /*0f90*/ 	.word	0x00019c70
        /*0f94*/ 	.short	0x010a
        /*0f96*/ 	.byte	0x3f
	.zero		1


	//   ....[95]....
        /*0f98*/ 	.word	0x000192f0
        /*0f9c*/ 	.word	0x00000003
        /*0fa0*/ 	.word	0x00019c60
        /*0fa4*/ 	.short	0x010a
        /*0fa6*/ 	.byte	0x3f
	.zero		1


	//   ....[96]....
        /*0fa8*/ 	.word	0x00019c70
        /*0fac*/ 	.word	0x00000009
        /*0fb0*/ 	.word	0x00019c20
        /*0fb4*/ 	.short	0x010a
        /*0fb6*/ 	.byte	0x3f
	.zero		1


	//   ....[97]....
        /*0fb8*/ 	.word	0x00019e10
        /*0fbc*/ 	.word	0x00000007
        /*0fc0*/ 	.word	0x00000000
        /*0fc4*/ 	.short	0x010a
        /*0fc6*/ 	.byte	0x3f
	.zero		1


	//   ....[98]....
        /*0fc8*/ 	.word	0x00019e60
        /*0fcc*/ 	.word	0x00000003
        /*0fd0*/ 	.word	0x00000000
        /*0fd4*/ 	.short	0x010a
        /*0fd6*/ 	.byte	0x3f
	.zero		1


	//   ....[99]....
        /*0fd8*/ 	.word	0x00019eb0
        /*0fdc*/ 	.word	0x00000003
        /*0fe0*/ 	.word	0x00019c60
        /*0fe4*/ 	.short	0x010a
        /*0fe6*/ 	.byte	0x3f
	.zero		1


	//   ....[100]....
        /*0fe8*/ 	.word	0x00019f00
        /*0fec*/ 	.word	0x00000005
        /*0ff0*/ 	.word	0x00019c60
        /*0ff4*/ 	.short	0x010a
        /*0ff6*/ 	.byte	0x3f
	.zero		1


	//   ....[101]....
        /*0ff8*/ 	.word	0x00019f50
        /*0ffc*/ 	.word	0x00000003
        /*1000*/ 	.word	0x00019c80
        /*1004*/ 	.short	0x010a
        /*1006*/ 	.byte	0x3f
	.zero		1


	//----- nvinfo : EIATTR_NUM_MBARRIERS
	.align		4
.L_149:
        /*1008*/ 	.byte	0x03, 0x38
        /*100a*/ 	.short	0x0016


	//----- nvinfo : EIATTR_EXIT_INSTR_OFFSETS
	.align		4
        /*100c*/ 	.byte	0x04, 0x1c
        /*100e*/ 	.short	(.L_151 - .L_150)


	//   ....[0]....
.L_150:
        /*1010*/ 	.word	0x000181c0


	//----- nvinfo : EIATTR_MAX_THREADS
	.align		4
.L_151:
        /*1014*/ 	.byte	0x04, 0x05
        /*1016*/ 	.short	(.L_153 - .L_152)
.L_152:
        /*1018*/ 	.word	0x00000200
        /*101c*/ 	.word	0x00000001
        /*1020*/ 	.word	0x00000001


	//----- nvinfo : EIATTR_CRS_STACK_SIZE
	.align		4
.L_153:
        /*1024*/ 	.byte	0x04, 0x1e
        /*1026*/ 	.short	(.L_155 - .L_154)
.L_154:
        /*1028*/ 	.word	0x00000000


	//----- nvinfo : EIATTR_CBANK_PARAM_SIZE
	.align		4
.L_155:
        /*102c*/ 	.byte	0x03, 0x19
        /*102e*/ 	.short	0x0af0


	//----- nvinfo : EIATTR_PARAM_CBANK
	.align		4
        /*1030*/ 	.byte	0x04, 0x0a
        /*1032*/ 	.short	(.L_157 - .L_156)
	.align		4
.L_156:
        /*1034*/ 	.word	index@(.nv.constant0._ZN7cutlass13device_kernelIN5flash11enable_sm90INS1_16FlashAttnFwdSm90INS1_25CollectiveMainloopFwdSm90ILi2EN4cute5tupleIJNS5_1CILi1EEES8_S8_EEENS6_IJNS7_ILi192EEENS7_ILi128EEENS7_ILi96EEEEEELi96ENS_12float_e4m3_tEfNS_4arch4Sm90ELb0ELb0ELb0ELb1ELb0ELb1ELb0ELb1ELb1ELb1ELb0ELb0EEENS1_21CollectiveEpilogueFwdINS6_IJSA_SC_SB_EEES9_NS_10bfloat16_tESG_Li384ELb1ELb1ELb0ELb1EEENS1_36VarlenDynamicPersistentTileSchedulerILi192ELi128ELi384ELi128ELb0ELb1ELb1ELb0ELb1ELb1EEEEEEEEEvNT_6ParamsE)
        /*1038*/ 	.short	0x0210
        /*103a*/ 	.short	0x0af0


	//----- nvinfo : EIATTR_SW_WAR
	.align		4
.L_157:
        /*103c*/ 	.byte	0x04, 0x36
        /*103e*/ 	.short	(.L_159 - .L_158)
.L_158:
        /*1040*/ 	.word	0x00000008
.L_159:


//--------------------- .nv.info._ZN7cutlass13device_kernelIN5flash11enable_sm90INS1_16FlashAttnFwdSm90INS1_25CollectiveMainloopFwdSm90ILi2EN4cute5tupleIJNS5_1CILi1EEES8_S8_EEENS6_IJNS7_ILi192EEENS7_ILi128EEENS7_ILi96EEEEEELi96ENS_12float_e4m3_tEfNS_4arch4Sm90ELb0ELb1ELb0ELb0ELb0ELb0ELb0ELb1ELb1ELb1ELb0ELb0EEENS1_21CollectiveEpilogueFwdINS6_IJSA_SC_SB_EEES9_NS_10bfloat16_tESG_Li384ELb0ELb1ELb0ELb1EEENS1_30DynamicPersistentTileSchedulerILi384ELi128ELb0ELb1ELb1EEEEEEEEEvNT_6ParamsE --------------------------
	.section	.nv.info._ZN7cutlass13device_kernelIN5flash11enable_sm90INS1_16FlashAttnFwdSm90INS1_25CollectiveMainloopFwdSm90ILi2EN4cute5tupleIJNS5_1CILi1EEES8_S8_EEENS6_IJNS7_ILi192EEENS7_ILi128EEENS7_ILi96EEEEEELi96ENS_12float_e4m3_tEfNS_4arch4Sm90ELb0ELb1ELb0ELb0ELb0ELb0ELb0ELb1ELb1ELb1ELb0ELb0EEENS1_21CollectiveEpilogueFwdINS6_IJSA_SC_SB_EEES9_NS_10bfloat16_tESG_Li384ELb0ELb1ELb0ELb1EEENS1_30DynamicPersistentTileSchedulerILi384ELi128ELb0ELb1ELb1EEEEEEEEEvNT_6ParamsE,"",@"SHT_CUDA_INFO"
	.sectionflags	@""
	.align	4


	//----- nvinfo : EIATTR_CUDA_API_VERSION
	.align		4
        /*0000*/ 	.byte	0x04, 0x37
        /*0002*/ 	.short	(.L_161 - .L_160)
.L_160:
        /*0004*/ 	.word	0x00000082


	//----- nvinfo : EIATTR_KPARAM_INFO
	.align		4
.L_161:
        /*0008*/ 	.byte	0x04, 0x17
        /*000a*/ 	.short	(.L_163 - .L_162)
.L_162:
        /*000c*/ 	.word	0x00000000
        /*0010*/ 	.short	0x0000
        /*0012*/ 	.short	0x0070
        /*0014*/ 	.byte	0x00, 0xf0, 0x01, 0x2a


	//----- nvinfo : EIATTR_SPARSE_MMA_MASK
	.align		4
.L_163:
        /*0018*/ 	.byte	0x03, 0x50
        /*001a*/ 	.short	0x0000


	//----- nvinfo : EIATTR_MAXREG_COUNT
	.align		4
        /*001c*/ 	.byte	0x03, 0x1b
        /*001e*/ 	.short	0x0080


	//----- nvinfo : EIATTR_NUM_BARRIERS
	.align		4
        /*0020*/ 	.byte	0x02, 0x4c
        /*0022*/ 	.byte	0x09
	.zero		1


	//----- nvinfo : EIATTR_EXTERNS
	.align		4
        /*0024*/ 	.byte	0x04, 0x0f
        /*0026*/ 	.short	(.L_165 - .L_164)


	//   ....[0]....
	.align		4
.L_164:
        /*0028*/ 	.word	index@(__assertfail)


	//----- nvinfo : EIATTR_ANNOTATIONS
	.align		4
.L_165:
        /*002c*/ 	.byte	0x04, 0x55
        /*002e*/ 	.short	(.L_167 - .L_166)


	//   ....[0]....
.L_166:
        /*0030*/ 	.word	0x00000001
        /*0034*/ 	.byte	0x40, 0xec, 0x00, 0x00, 0x01, 0x00, 0x00, 0x00, 0x20, 0xed, 0x00, 0x00, 0x01, 0x00, 0x00, 0x00
        /*0044*/ 	.byte	0x70, 0x10, 0x01, 0x00, 0x01, 0x00, 0x00, 0x00, 0x90, 0x10, 0x01, 0x00, 0x01, 0x00, 0x00, 0x00
        /*0054*/ 	.byte	0xb0, 0x28, 0x01, 0x00


	//----- nvinfo : EIATTR_MERCURY_ISA_VERSION
	.align		4
.L_167:
        /*0058*/ 	.byte	0x03, 0x5f
        /*005a*/ 	.short	0x0101


	//----- nvinfo : EIATTR_INT_WARP_WIDE_INSTR_OFFSETS
	.align		4
        /*005c*/ 	.byte	0x04, 0x31
        /*005e*/ 	.short	(.L_169 - .L_168)


	//   ....[0]....
.L_168:
        /*0060*/ 	.word	0x00000130


	//   ....[1]....
        /*0064*/ 	.word	0x00000170


	//   ....[2]....
        /*0068*/ 	.word	0x000001e0


	//   ....[3]....
        /*006c*/ 	.word	0x0000f870


	//   ....[4]....
        /*0070*/ 	.word	0x0000f900


	//   ....[5]....
        /*0074*/ 	.word	0x000121a0


	//   ....[6]....
        /*0078*/ 	.word	0x00012230


	//----- nvinfo : EIATTR_COOP_GROUP_MASK_REGIDS
	.align		4
.L_169:
        /*007c*/ 	.byte	0x04, 0x29
        /*007e*/ 	.short	(.L_171 - .L_170)


	//   ....[0]....
.L_170:
        /*0080*/ 	.word	0xffffffff


	//   ....[1]....
        /*0084*/ 	.word	0xffffffff


	//   ....[2]....
        /*0088*/ 	.word	0xffffffff


	//   ....[3]....
        /*008c*/ 	.word	0xffffffff


	//   ....[4]....
        /*0090*/ 	.word	0xffffffff


	//   ....[5]....
        /*0094*/ 	.word	0xffffffff


	//   ....[6]....
        /*0098*/ 	.word	0xffffffff


	//   ....[7]....
        /*009c*/ 	.word	0xffffffff


	//   ....[8]....
        /*00a0*/ 	.word	0xffffffff


	//   ....[9]....
        /*00a4*/ 	.word	0xffffffff


	//   ....[10]....
        /*00a8*/ 	.word	0xffffffff


	//   ....[11]....
        /*00ac*/ 	.word	0xffffffff


	//   ....[12]....
        /*00b0*/ 	.word	0xffffffff


	//   ....[13]....
        /*00b4*/ 	.word	0xffffffff


	//   ....[14]....
        /*00b8*/ 	.word	0xffffffff


	//   ....[15]....
        /*00bc*/ 	.word	0xffffffff


	//   ....[16]....
        /*00c0*/ 	.word	0xffffffff


	//   ....[17]....
        /*00c4*/ 	.word	0xffffffff


	//   ....[18]....
        /*00c8*/ 	.word	0xffffffff


	//   ....[19]....
        /*00cc*/ 	.word	0xffffffff


	//   ....[20]....
        /*00d0*/ 	.word	0xffffffff


	//   ....[21]....
        /*00d4*/ 	.word	0xffffffff


	//   ....[22]....
        /*00d8*/ 	.word	0xffffffff


	//   ....[23]....
        /*00dc*/ 	.word	0xffffffff


	//   ....[24]....
        /*00e0*/ 	.word	0xffffffff


	//   ....[25]....
        /*00e4*/ 	.word	0xffffffff


	//   ....[26]....
        /*00e8*/ 	.word	0xffffffff


	//   ....[27]....
        /*00ec*/ 	.word	0xffffffff


	//   ....[28]....
        /*00f0*/ 	.word	0xffffffff


	//   ....[29]....
        /*00f4*/ 	.word	0xffffffff


	//   ....[30]....
        /*00f8*/ 	.word	0xffffffff


	//   ....[31]....
        /*00fc*/ 	.word	0xffffffff


	//   ....[32]....
        /*0100*/ 	.word	0xffffffff


	//   ....[33]....
        /*0104*/ 	.word	0xffffffff


	//   ....[34]....
        /*0108*/ 	.word	0xffffffff


	//   ....[35]....
        /*010c*/ 	.word	0xffffffff


	//   ....[36]....
        /*0110*/ 	.word	0xffffffff


	//   ....[37]....
        /*0114*/ 	.word	0xffffffff


	//   ....[38]....
        /*0118*/ 	.word	0xffffffff


	//   ....[39]....
        /*011c*/ 	.word	0xffffffff


	//   ....[40]....
        /*0120*/ 	.word	0xffffffff


	//   ....[41]....
        /*0124*/ 	.word	0xffffffff


	//   ....[42]....
        /*0128*/ 	.word	0xffffffff


	//   ....[43]....
        /*012c*/ 	.word	0xffffffff


	//   ....[44]....
        /*0130*/ 	.word	0xffffffff


	//   ....[45]....
        /*0134*/ 	.word	0xffffffff


	//   ....[46]....
        /*0138*/ 	.word	0xffffffff


	//   ....[47]....
        /*013c*/ 	.word	0xffffffff


	//   ....[48]....
        /*0140*/ 	.word	0xffffffff


	//   ....[49]....
        /*0144*/ 	.word	0xffffffff


	//   ....[50]....
        /*0148*/ 	.word	0xffffffff


	//   ....[51]....
        /*014c*/ 	.word	0xffffffff


	//   ....[52]....
        /*0150*/ 	.word	0xffffffff


	//   ....[53]....
        /*0154*/ 	.word	0xffffffff


	//   ....[54]....
        /*0158*/ 	.word	0xffffffff


	//   ....[55]....
        /*015c*/ 	.word	0xffffffff


	//   ....[56]....
        /*0160*/ 	.word	0xffffffff


	//   ....[57]....
        /*0164*/ 	.word	0xffffffff


	//   ....[58]....
        /*0168*/ 	.word	0xffffffff


	//   ....[59]....
        /*016c*/ 	.word	0xffffffff


	//   ....[60]....
        /*0170*/ 	.word	0xffffffff


	//   ....[61]....
        /*0174*/ 	.word	0xffffffff


	//   ....[62]....
        /*0178*/ 	.word	0xffffffff


	//   ....[63]....
        /*017c*/ 	.word	0xffffffff


	//   ....[64]....
        /*0180*/ 	.word	0xffffffff


	//   ....[65]....
        /*0184*/ 	.word	0xffffffff


	//   ....[66]....
        /*0188*/ 	.word	0xffffffff


	//   ....[67]....
        /*018c*/ 	.word	0xffffffff


	//   ....[68]....
        /*0190*/ 	.word	0xffffffff


	//   ....[69]....
        /*0194*/ 	.word	0xffffffff


	//   ....[70]....
        /*0198*/ 	.word	0xffffffff


	//   ....[71]....
        /*019c*/ 	.word	0xffffffff


	//   ....[72]....
        /*01a0*/ 	.word	0xffffffff


	//   ....[73]....
        /*01a4*/ 	.word	0xffffffff


	//   ....[74]....
        /*01a8*/ 	.word	0xffffffff


	//   ....[75]....
        /*01ac*/ 	.word	0xffffffff


	//   ....[76]....
        /*01b0*/ 	.word	0xffffffff


	//   ....[77]....
        /*01b4*/ 	.word	0xffffffff


	//   ....[78]....
        /*01b8*/ 	.word	0xffffffff


	//   ....[79]....
        /*01bc*/ 	.word	0xffffffff


	//   ....[80]....
        /*01c0*/ 	.word	0x0500000f


	//   ....[81]....
        /*01c4*/ 	.word	0x0500000f


	//   ....[82]....
        /*01c8*/ 	.word	0x0500000f


	//   ....[83]....
        /*01cc*/ 	.word	0x0500000f


	//   ....[84]....
        /*01d0*/ 	.word	0x0500000f


	//   ....[85]....
        /*01d4*/ 	.word	0x0500000f


	//   ....[86]....
        /*01d8*/ 	.word	0x0500000f


	//   ....[87]....
        /*01dc*/ 	.word	0x0500000f


	//----- nvinfo : EIATTR_COOP_GROUP_INSTR_OFFSETS
	.align		4
.L_171:
        /*01e0*/ 	.byte	0x04, 0x28
        /*01e2*/ 	.short	(.L_173 - .L_172)


	//   ....[0]....
.L_172:
        /*01e4*/ 	.word	0x00000060


	//   ....[1]....
        /*01e8*/ 	.word	0x00000140


	//   ....[2]....
        /*01ec*/ 	.word	0x00000190


	//   ....[3]....
        /*01f0*/ 	.word	0x000003c0


	//   ....[4]....
        /*01f4*/ 	.word	0x00000520


	//   ....[5]....
        /*01f8*/ 	.word	0x00000640


	//   ....[6]....
        /*01fc*/ 	.word	0x000007a0


	//   ....[7]....
        /*0200*/ 	.word	0x000019e0


	//   ....[8]....
        /*0204*/ 	.word	0x00002000


	//   ....[9]....
        /*0208*/ 	.word	0x00002dc0


	//   ....[10]....
        /*020c*/ 	.word	0x00003540


	//   ....[11]....
        /*0210*/ 	.word	0x00003650


	//   ....[12]....
        /*0214*/ 	.word	0x00003f90


	//   ....[13]....
        /*0218*/ 	.word	0x00004000


	//   ....[14]....
        /*021c*/ 	.word	0x00005370


	//   ....[15]....
        /*0220*/ 	.word	0x000055a0


	//   ....[16]....
        /*0224*/ 	.word	0x00006180


	//   ....[17]....
        /*0228*/ 	.word	0x00006280


	//   ....[18]....
        /*022c*/ 	.word	0x00006ad0


	//   ....[19]....
        /*0230*/ 	.word	0x00006b60


	//   ....[20]....
        /*0234*/ 	.word	0x000084f0


	//   ....[21]....
        /*0238*/ 	.word	0x00008500


	//   ....[22]....
        /*023c*/ 	.word	0x00008560


	//   ....[23]....
        /*0240*/ 	.word	0x00008570


	//   ....[24]....
        /*0244*/ 	.word	0x00009d70


	//   ....[25]....
        /*0248*/ 	.word	0x0000a090


	//   ....[26]....
        /*024c*/ 	.word	0x0000ac50


	//   ....[27]....
        /*0250*/ 	.word	0x0000ad50


	//   ....[28]....
        /*0254*/ 	.word	0x0000b590


	//   ....[29]....
        /*0258*/ 	.word	0x0000b620


	//   ....[30]....
        /*025c*/ 	.word	0x0000c8b0


	//   ....[31]....
        /*0260*/ 	.word	0x0000c8d0


	//   ....[32]....
        /*0264*/ 	.word	0x0000c940


	//   ....[33]....
        /*0268*/ 	.word	0x0000c950


	//   ....[34]....
        /*026c*/ 	.word	0x0000d9d0


	//   ....[35]....
        /*0270*/ 	.word	0x0000d9e0


	//   ....[36]....
        /*0274*/ 	.word	0x0000d9f0


	//   ....[37]....
        /*0278*/ 	.word	0x0000da00


	//   ....[38]....
        /*027c*/ 	.word	0x0000da10


	//   ....[39]....
        /*0280*/ 	.word	0x0000da20


	//   ....[40]....
        /*0284*/ 	.word	0x0000da30


	//   ....[41]....
        /*0288*/ 	.word	0x0000da40


	//   ....[42]....
        /*028c*/ 	.word	0x0000da50


	//   ....[43]....
        /*0290*/ 	.word	0x0000da80


	//   ....[44]....
        /*0294*/ 	.word	0x0000dab0


	//   ....[45]....
        /*0298*/ 	.word	0x0000dac0


	//   ....[46]....
        /*029c*/ 	.word	0x0000db00


	//   ....[47]....
        /*02a0*/ 	.word	0x0000db10


	//   ....[48]....
        /*02a4*/ 	.word	0x0000db20


	//   ....[49]....
        /*02a8*/ 	.word	0x0000db30


	//   ....[50]....
        /*02ac*/ 	.word	0x0000db60


	//   ....[51]....
        /*02b0*/ 	.word	0x0000db90


	//   ....[52]....
        /*02b4*/ 	.word	0x0000dbc0


	//   ....[53]....
        /*02b8*/ 	.word	0x0000dbd0


	//   ....[54]....
        /*02bc*/ 	.word	0x0000dbe0


	//   ....[55]....
        /*02c0*/ 	.word	0x0000dc00


	//   ....[56]....
        /*02c4*/ 	.word	0x0000dc20


	//   ....[57]....
        /*02c8*/ 	.word	0x0000dc40


	//   ....[58]....
        /*02cc*/ 	.word	0x0000dc80


	//   ....[59]....
        /*02d0*/ 	.word	0x0000dcc0


	//   ....[60]....
        /*02d4*/ 	.word	0x0000dcf0


	//   ....[61]....
        /*02d8*/ 	.word	0x0000dd20


	//   ....[62]....
        /*02dc*/ 	.word	0x0000e130


	//   ....[63]....
        /*02e0*/ 	.word	0x0000e160


	//   ....[64]....
        /*02e4*/ 	.word	0x0000e280


	//   ....[65]....
        /*02e8*/ 	.word	0x0000e2a0


	//   ....[66]....
        /*02ec*/ 	.word	0x0000e980


	//   ....[67]....
        /*02f0*/ 	.word	0x0000e990


	//   ....[68]....
        /*02f4*/ 	.word	0x0000ea90


	//   ....[69]....
        /*02f8*/ 	.word	0x0000eab0


	//   ....[70]....
        /*02fc*/ 	.word	0x0000ec70


	//   ....[71]....
        /*0300*/ 	.word	0x0000ffe0


	//   ....[72]....
        /*0304*/ 	.word	0x00010d90


	//   ....[73]....
        /*0308*/ 	.word	0x00010dc0


	//   ....[74]....
        /*030c*/ 	.word	0x00010df0


	//   ....[75]....
        /*0310*/ 	.word	0x00010e10


	//   ....[76]....
        /*0314*/ 	.word	0x00010e20


	//   ....[77]....
        /*0318*/ 	.word	0x00010ee0


	//   ....[78]....
        /*031c*/ 	.word	0x00012840


	//   ....[79]....
        /*0320*/ 	.word	0x000129d0


	//   ....[80]....
        /*0324*/ 	.word	0x00013060


	//   ....[81]....
        /*0328*/ 	.word	0x00013210


	//   ....[82]....
        /*032c*/ 	.word	0x00013260


	//   ....[83]....
        /*0330*/ 	.word	0x000132f0


	//   ....[84]....
        /*0334*/ 	.word	0x000133f0


	//   ....[85]....
        /*0338*/ 	.word	0x00013460


	//   ....[86]....
        /*033c*/ 	.word	0x00013530


	//   ....[87]....
        /*0340*/ 	.word	0x00013870


	//----- nvinfo : EIATTR_REG_RECONFIG
	.align		4
.L_173:
        /*0344*/ 	.byte	0x01, 0x54
	.zero		2


	//----- nvinfo : EIATTR_SYSCALL_OFFSETS
	.align		4
        /*0348*/ 	.byte	0x04, 0x46
        /*034a*/ 	.short	(.L_175 - .L_174)


	//   ....[0]....
.L_174:
        /*034c*/ 	.word	0x00001bc0


	//   ....[1]....
        /*0350*/ 	.word	0x0000fa60


	//   ....[2]....
        /*0354*/ 	.word	0x0000fbd0


	//   ....[3]....
        /*0358*/ 	.word	0x0000fd20


	//   ....[4]....
        /*035c*/ 	.word	0x0000fe60


	//   ....[5]....
        /*0360*/ 	.word	0x000108d0


	//----- nvinfo : EIATTR_MBARRIER_INSTR_OFFSETS
	.align		4
.L_175:
        /*0364*/ 	.byte	0x04, 0x39
        /*0366*/ 	.short	(.L_177 - .L_176)


	//   ....[0]....
.L_176:
        /*0368*/ 	.word	0x00000270
        /*036c*/ 	.word	0x000000ff
        /*0370*/ 	.word	0x00019c00
        /*0374*/ 	.short	0x0100
        /*0376*/ 	.byte	0x08
	.zero		1


	//   ....[1]....
        /*0378*/ 	.word	0x00000280
        /*037c*/ 	.word	0x000000ff
        /*0380*/ 	.word	0x00019c20
        /*0384*/ 	.short	0x0100
        /*0386*/ 	.byte	0x08
	.zero		1


	//   ....[2]....
        /*0388*/ 	.word	0x00000370
        /*038c*/ 	.word	0x000000ff
        /*0390*/ 	.word	0x00019c30
        /*0394*/ 	.short	0x0100
        /*0396*/ 	.byte	0x08
	.zero		1


	//   ....[3]....
        /*0398*/ 	.word	0x00000380
        /*039c*/ 	.word	0x000000ff
        /*03a0*/ 	.word	0x00019c40
        /*03a4*/ 	.short	0x0100
        /*03a6*/ 	.byte	0x08
	.zero		1


	//   ....[4]....
        /*03a8*/ 	.word	0x00000390
        /*03ac*/ 	.word	0x000000ff
        /*03b0*/ 	.word	0x00019c38
        /*03b4*/ 	.short	0x0100
        /*03b6*/ 	.byte	0x08
	.zero		1


	//   ....[5]....
        /*03b8*/ 	.word	0x000003a0
        /*03bc*/ 	.word	0x000000ff
        /*03c0*/ 	.word	0x00019c48
        /*03c4*/ 	.short	0x0100
        /*03c6*/ 	.byte	0x08
	.zero		1


	//   ....[6]....
        /*03c8*/ 	.word	0x000004d0
        /*03cc*/ 	.word	0x000000ff
        /*03d0*/ 	.word	0x00019c50
        /*03d4*/ 	.short	0x0100
        /*03d6*/ 	.byte	0x08
	.zero		1


	//   ....[7]....
        /*03d8*/ 	.word	0x000004e0
        /*03dc*/ 	.word	0x000000ff
        /*03e0*/ 	.word	0x00019c60
        /*03e4*/ 	.short	0x0100
        /*03e6*/ 	.byte	0x08
	.zero		1


	//   ....[8]....
        /*03e8*/ 	.word	0x000004f0
        /*03ec*/ 	.word	0x000000ff
        /*03f0*/ 	.word	0x00019c58
        /*03f4*/ 	.short	0x0100
        /*03f6*/ 	.byte	0x08
	.zero		1


	//   ....[9]....
        /*03f8*/ 	.word	0x00000500
        /*03fc*/ 	.word	0x000000ff
        /*0400*/ 	.word	0x00019c68
        /*0404*/ 	.short	0x0100
        /*0406*/ 	.byte	0x08
	.zero		1


	//   ....[10]....
        /*0408*/ 	.word	0x000005f0
        /*040c*/ 	.word	0x000000ff
        /*0410*/ 	.word	0x00019c70
        /*0414*/ 	.short	0x0100
        /*0416*/ 	.byte	0x06
	.zero		1


	//   ....[11]....
        /*0418*/ 	.word	0x00000600
        /*041c*/ 	.word	0x000000ff
        /*0420*/ 	.word	0x00019c80
        /*0424*/ 	.short	0x0100
        /*0426*/ 	.byte	0x06
	.zero		1


	//   ....[12]....
        /*0428*/ 	.word	0x00000610
        /*042c*/ 	.word	0x000000ff
        /*0430*/ 	.word	0x00019c78
        /*0434*/ 	.short	0x0100
        /*0436*/ 	.byte	0x06
	.zero		1


	//   ....[13]....
        /*0438*/ 	.word	0x00000620
        /*043c*/ 	.word	0x000000ff
        /*0440*/ 	.word	0x00019c88
        /*0444*/ 	.short	0x0100
        /*0446*/ 	.byte	0x06
	.zero		1


	//   ....[14]....
        /*0448*/ 	.word	0x00000750
        /*044c*/ 	.word	0x000000ff
        /*0450*/ 	.word	0x00019c90
        /*0454*/ 	.short	0x0100
        /*0456*/ 	.byte	0x08
	.zero		1


	//   ....[15]....
        /*0458*/ 	.word	0x00000760
        /*045c*/ 	.word	0x000000ff
        /*0460*/ 	.word	0x00019ca0
        /*0464*/ 	.short	0x0100
        /*0466*/ 	.byte	0x08
	.zero		1


	//   ....[16]....
        /*0468*/ 	.word	0x00000770
        /*046c*/ 	.word	0x000000ff
        /*0470*/ 	.word	0x00019c98
        /*0474*/ 	.short	0x0100
        /*0476*/ 	.byte	0x08
	.zero		1


	//   ....[17]....
        /*0478*/ 	.word	0x00000780
        /*047c*/ 	.word	0x000000ff
        /*0480*/ 	.word	0x00019ca8
        /*0484*/ 	.short	0x0100
        /*0486*/ 	.byte	0x08
	.zero		1


	//   ....[18]....
        /*0488*/ 	.word	0x000008b0
        /*048c*/ 	.word	0x000000ff
        /*0490*/ 	.word	0x00019cb0
        /*0494*/ 	.short	0x0100
        /*0496*/ 	.byte	0x08
	.zero		1


	//   ....[19]....
        /*0498*/ 	.word	0x000008c0
        /*049c*/ 	.word	0x000000ff
        /*04a0*/ 	.word	0x00019cc0
        /*04a4*/ 	.short	0x0100
        /*04a6*/ 	.byte	0x08
	.zero		1


	//   ....[20]....
        /*04a8*/ 	.word	0x000008d0
        /*04ac*/ 	.word	0x000000ff
        /*04b0*/ 	.word	0x00019cb8
        /*04b4*/ 	.short	0x0100
        /*04b6*/ 	.byte	0x08
	.zero		1


	//   ....[21]....
        /*04b8*/ 	.word	0x000008e0
        /*04bc*/ 	.word	0x000000ff
        /*04c0*/ 	.word	0x00019cc8
        /*04c4*/ 	.short	0x0100
        /*04c6*/ 	.byte	0x08
	.zero		1


	//   ....[22]....
        /*04c8*/ 	.word	0x00001c40
        /*04cc*/ 	.word	0x000000ff
        /*04d0*/ 	.word	0x00019c00
        /*04d4*/ 	.short	0x010a
        /*04d6*/ 	.byte	0x2d
	.zero		1


	//   ....[23]....
        /*04d8*/ 	.word	0x00001cc0
        /*04dc*/ 	.word	0x00000005
        /*04e0*/ 	.word	0x00019c30
        /*04e4*/ 	.short	0x010a
        /*04e6*/ 	.byte	0x3f
	.zero		1


	//   ....[24]....
        /*04e8*/ 	.word	0x00001d20
        /*04ec*/ 	.word	0x00000005
        /*04f0*/ 	.word	0x00019c30
        /*04f4*/ 	.short	0x010a
        /*04f6*/ 	.byte	0x3f
	.zero		1


	//   ....[25]....
        /*04f8*/ 	.word	0x00002070
        /*04fc*/ 	.word	0x00000000
        /*0500*/ 	.word	0x00000000
        /*0504*/ 	.short	0x0101
        /*0506*/ 	.byte	0x3f
	.zero		1


	//   ....[26]....
        /*0508*/ 	.word	0x00004ee0
        /*050c*/ 	.word	0x000000ff
        /*0510*/ 	.word	0x00019c30
        /*0514*/ 	.short	0x010a
        /*0516*/ 	.byte	0x06
	.zero		1


	//   ....[27]....
        /*0518*/ 	.word	0x00004f20
        /*051c*/ 	.word	0x000000ff
        /*0520*/ 	.word	0x00019c30
        /*0524*/ 	.short	0x010a
        /*0526*/ 	.byte	0x06
	.zero		1


	//   ....[28]....
        /*0528*/ 	.word	0x00005080
        /*052c*/ 	.word	0x000000ff
        /*0530*/ 	.word	0x00019c50
        /*0534*/ 	.short	0x010a
        /*0536*/ 	.byte	0x0b
	.zero		1


	//   ....[29]....
        /*0538*/ 	.word	0x000050c0
        /*053c*/ 	.word	0x000000ff
        /*0540*/ 	.word	0x00019c50
        /*0544*/ 	.short	0x010a
        /*0546*/ 	.byte	0x0b
	.zero		1


	//   ....[30]....
        /*0548*/ 	.word	0x000053a0
        /*054c*/ 	.word	0x00000008
        /*0550*/ 	.word	0x00000000
        /*0554*/ 	.short	0x0101
        /*0556*/ 	.byte	0x3f
	.zero		1


	//   ....[31]....
        /*0558*/ 	.word	0x000075e0
        /*055c*/ 	.word	0x000000ff
        /*0560*/ 	.word	0x00000000
        /*0564*/ 	.short	0x0101
        /*0566*/ 	.byte	0x06
	.zero		1


	//   ....[32]....
        /*0568*/ 	.word	0x00007e10
        /*056c*/ 	.word	0x000000ff
        /*0570*/ 	.word	0x00019c30
        /*0574*/ 	.short	0x010a
        /*0576*/ 	.byte	0x06
	.zero		1


	//   ....[33]....
        /*0578*/ 	.word	0x00007e50
        /*057c*/ 	.word	0x000000ff
        /*0580*/ 	.word	0x00019c30
        /*0584*/ 	.short	0x010a
        /*0586*/ 	.byte	0x06
	.zero		1


	//   ....[34]....
        /*0588*/ 	.word	0x00007fb0
        /*058c*/ 	.word	0x000000ff
        /*0590*/ 	.word	0x00019c50
        /*0594*/ 	.short	0x010a
        /*0596*/ 	.byte	0x0b
	.zero		1


	//   ....[35]....
        /*0598*/ 	.word	0x00007ff0
        /*059c*/ 	.word	0x000000ff
        /*05a0*/ 	.word	0x00019c50
        /*05a4*/ 	.short	0x010a
        /*05a6*/ 	.byte	0x0b
	.zero		1


	//   ....[36]....
        /*05a8*/ 	.word	0x00009140
        /*05ac*/ 	.word	0x00000004
        /*05b0*/ 	.word	0x00000000
        /*05b4*/ 	.short	0x0101
        /*05b6*/ 	.byte	0x3f
	.zero		1


	//   ....[37]....
        /*05b8*/ 	.word	0x00009410
        /*05bc*/ 	.word	0x000000ff
        /*05c0*/ 	.word	0x00000000
        /*05c4*/ 	.short	0x0101
        /*05c6*/ 	.byte	0x06
	.zero		1


	//   ....[38]....
        /*05c8*/ 	.word	0x00009a10
        /*05cc*/ 	.word	0x000000ff
        /*05d0*/ 	.word	0x00019c30
        /*05d4*/ 	.short	0x010a
        /*05d6*/ 	.byte	0x06
	.zero		1


	//   ....[39]....
        /*05d8*/ 	.word	0x00009a50
        /*05dc*/ 	.word	0x000000ff
        /*05e0*/ 	.word	0x00019c30
        /*05e4*/ 	.short	0x010a
        /*05e6*/ 	.byte	0x06
	.zero		1


	//   ....[40]....
        /*05e8*/ 	.word	0x00009bb0
        /*05ec*/ 	.word	0x000000ff
        /*05f0*/ 	.word	0x00019c50
        /*05f4*/ 	.short	0x010a
        /*05f6*/ 	.byte	0x0b
	.zero		1


	//   ....[41]....
        /*05f8*/ 	.word	0x00009bf0
        /*05fc*/ 	.word	0x000000ff
        /*0600*/ 	.word	0x00019c50
        /*0604*/ 	.short	0x010a
        /*0606*/ 	.byte	0x0b
	.zero		1


	//   ....[42]....
        /*0608*/ 	.word	0x00009ee0
        /*060c*/ 	.word	0x00000002
        /*0610*/ 	.word	0x00000000
        /*0614*/ 	.short	0x0101
        /*0616*/ 	.byte	0x3f
	.zero		1


	//   ....[43]....
        /*0618*/ 	.word	0x0000c0c0
        /*061c*/ 	.word	0x000000ff
        /*0620*/ 	.word	0x00000000
        /*0624*/ 	.short	0x0101
        /*0626*/ 	.byte	0x06
	.zero		1


	//   ....[44]....
        /*0628*/ 	.word	0x0000c5e0
        /*062c*/ 	.word	0x000000ff
        /*0630*/ 	.word	0x00019c50
        /*0634*/ 	.short	0x010a
        /*0636*/ 	.byte	0x0e
	.zero		1


	//   ....[45]....
        /*0638*/ 	.word	0x0000c620
        /*063c*/ 	.word	0x000000ff
        /*0640*/ 	.word	0x00019c50
        /*0644*/ 	.short	0x010a
        /*0646*/ 	.byte	0x0e
	.zero		1


	//   ....[46]....
        /*0648*/ 	.word	0x0000cc30
        /*064c*/ 	.word	0x000000ff
        /*0650*/ 	.word	0x00000000
        /*0654*/ 	.short	0x0101
        /*0656*/ 	.byte	0x04
	.zero		1


	//   ....[47]....
        /*0658*/ 	.word	0x0000e140
        /*065c*/ 	.word	0x00000000
        /*0660*/ 	.word	0x00000000
        /*0664*/ 	.short	0x0101
        /*0666*/ 	.byte	0x3f
	.zero		1


	//   ....[48]....
        /*0668*/ 	.word	0x00010220
        /*066c*/ 	.word	0x00000005
        /*0670*/ 	.word	0x00019c80
        /*0674*/ 	.short	0x010a
        /*0676*/ 	.byte	0x3f
	.zero		1


	//   ....[49]....
        /*0678*/ 	.word	0x00010480
        /*067c*/ 	.word	0x00000005
        /*0680*/ 	.word	0x00019c40
        /*0684*/ 	.short	0x010a
        /*0686*/ 	.byte	0x3f
	.zero		1


	//   ....[50]....
        /*0688*/ 	.word	0x00010ff0
        /*068c*/ 	.word	0x00000011
        /*0690*/ 	.word	0x00019c00
        /*0694*/ 	.short	0x0107
        /*0696*/ 	.byte	0x3f
	.zero		1


	//   ....[51]....
        /*0698*/ 	.word	0x000110f0
        /*069c*/ 	.word	0x00000011
        /*06a0*/ 	.word	0x00019c00
        /*06a4*/ 	.short	0x0101
        /*06a6*/ 	.byte	0x3f
	.zero		1


	//   ....[52]....
        /*06a8*/ 	.word	0x00011110
        /*06ac*/ 	.word	0x00000011
        /*06b0*/ 	.word	0x00019c20
        /*06b4*/ 	.short	0x010a
        /*06b6*/ 	.byte	0x3f
	.zero		1


	//   ....[53]....
        /*06b8*/ 	.word	0x000113f0
        /*06bc*/ 	.word	0x00000004
        /*06c0*/ 	.word	0x00019c80
        /*06c4*/ 	.short	0x010a
        /*06c6*/ 	.byte	0x3f
	.zero		1


	//   ....[54]....
        /*06c8*/ 	.word	0x00011810
        /*06cc*/ 	.word	0x00000004
        /*06d0*/ 	.word	0x00019c40
        /*06d4*/ 	.short	0x010a
        /*06d6*/ 	.byte	0x3f
	.zero		1


	//   ....[55]....
        /*06d8*/ 	.word	0x00011cb0
        /*06dc*/ 	.word	0x00000003
        /*06e0*/ 	.word	0x00019c70
        /*06e4*/ 	.short	0x010a
        /*06e6*/ 	.byte	0x3f
	.zero		1


	//   ....[56]....
        /*06e8*/ 	.word	0x00011d30
        /*06ec*/ 	.word	0x00000003
        /*06f0*/ 	.word	0x00019c60
        /*06f4*/ 	.short	0x010a
        /*06f6*/ 	.byte	0x3f
	.zero		1


	//   ....[57]....
        /*06f8*/ 	.word	0x00012080
        /*06fc*/ 	.word	0x00000003
        /*0700*/ 	.word	0x00019c50
        /*0704*/ 	.short	0x0101
        /*0706*/ 	.byte	0x3f
	.zero		1


	//   ....[58]....
        /*0708*/ 	.word	0x00012100
        /*070c*/ 	.word	0x00000002
        /*0710*/ 	.word	0x00000000
        /*0714*/ 	.short	0x0101
        /*0716*/ 	.byte	0x3f
	.zero		1


	//   ....[59]....
        /*0718*/ 	.word	0x000122f0
        /*071c*/ 	.word	0x00000003
        /*0720*/ 	.word	0x00019c70
        /*0724*/ 	.short	0x010a
        /*0726*/ 	.byte	0x3f
	.zero		1


	//   ....[60]....
        /*0728*/ 	.word	0x00012360
        /*072c*/ 	.word	0x00000003
        /*0730*/ 	.word	0x00019c60
        /*0734*/ 	.short	0x010a
        /*0736*/ 	.byte	0x3f
	.zero		1


	//   ....[61]....
        /*0738*/ 	.word	0x000126b0
        /*073c*/ 	.word	0x00000003
        /*0740*/ 	.word	0x00019c50
        /*0744*/ 	.short	0x0101
        /*0746*/ 	.byte	0x3f
	.zero		1


	//   ....[62]....
        /*0748*/ 	.word	0x00012740
        /*074c*/ 	.word	0x00000000
        /*0750*/ 	.word	0x00000000
        /*0754*/ 	.short	0x0101
        /*0756*/ 	.byte	0x3f
	.zero		1


	//   ....[63]....
        /*0758*/ 	.word	0x00012950
        /*075c*/ 	.word	0x00000006
        /*0760*/ 	.word	0x00019c20
        /*0764*/ 	.short	0x010a
        /*0766*/ 	.byte	0x3f
	.zero		1


	//   ....[64]....
        /*0768*/ 	.word	0x00012af0
        /*076c*/ 	.word	0x00000005
        /*0770*/ 	.word	0x00000000
        /*0774*/ 	.short	0x010a
        /*0776*/ 	.byte	0x3f
	.zero		1


	//   ....[65]....
        /*0778*/ 	.word	0x00012b60
        /*077c*/ 	.word	0x00000009
        /*0780*/ 	.word	0x00000000
        /*0784*/ 	.short	0x010a
        /*0786*/ 	.byte	0x3f
	.zero		1


	//   ....[66]....
        /*0788*/ 	.word	0x00012bb0
        /*078c*/ 	.word	0x00000013
        /*0790*/ 	.word	0x00019c60
        /*0794*/ 	.short	0x010a
        /*0796*/ 	.byte	0x3f
	.zero		1


	//   ....[67]....
        /*0798*/ 	.word	0x00012c00
        /*079c*/ 	.word	0x00000007
        /*07a0*/ 	.word	0x00019c60
        /*07a4*/ 	.short	0x010a
        /*07a6*/ 	.byte	0x3f
	.zero		1


	//   ....[68]....
        /*07a8*/ 	.word	0x00012c40
        /*07ac*/ 	.word	0x00000013
        /*07b0*/ 	.word	0x00019c80
        /*07b4*/ 	.short	0x010a
        /*07b6*/ 	.byte	0x3f
	.zero		1


	//   ....[69]....
        /*07b8*/ 	.word	0x00012c60
        /*07bc*/ 	.word	0x00000007
        /*07c0*/ 	.word	0x00019c80
        /*07c4*/ 	.short	0x010a
        /*07c6*/ 	.byte	0x3f
	.zero		1


	//   ....[70]....
        /*07c8*/ 	.word	0x00012cd0
        /*07cc*/ 	.word	0x00000003
        /*07d0*/ 	.word	0x00019c00
        /*07d4*/ 	.short	0x010a
        /*07d6*/ 	.byte	0x3f
	.zero		1


	//   ....[71]....
        /*07d8*/ 	.word	0x00012d20
        /*07dc*/ 	.word	0x00000005
        /*07e0*/ 	.word	0x00019c30
        /*07e4*/ 	.short	0x010a
        /*07e6*/ 	.byte	0x3f
	.zero		1


	//   ....[72]....
        /*07e8*/ 	.word	0x00012d80
        /*07ec*/ 	.word	0x00000007
        /*07f0*/ 	.word	0x00019c30
        /*07f4*/ 	.short	0x010a
        /*07f6*/ 	.byte	0x3f
	.zero		1


	//   ....[73]....
        /*07f8*/ 	.word	0x00012de0
        /*07fc*/ 	.word	0x00000007
        /*0800*/ 	.word	0x00019c50
        /*0804*/ 	.short	0x010a
        /*0806*/ 	.byte	0x3f
	.zero		1


	//   ....[74]....
        /*0808*/ 	.word	0x00012e40
        /*080c*/ 	.word	0x0000000b
        /*0810*/ 	.word	0x00019c30
        /*0814*/ 	.short	0x010a
        /*0816*/ 	.byte	0x3f
	.zero		1


	//   ....[75]....
        /*0818*/ 	.word	0x00012ea0
        /*081c*/ 	.word	0x0000000b
        /*0820*/ 	.word	0x00019c50
        /*0824*/ 	.short	0x010a
        /*0826*/ 	.byte	0x3f
	.zero		1


	//   ....[76]....
        /*0828*/ 	.word	0x00012f00
        /*082c*/ 	.word	0x00000007
        /*0830*/ 	.word	0x00019c30
        /*0834*/ 	.short	0x010a
        /*0836*/ 	.byte	0x3f
	.zero		1


	//   ....[77]....
        /*0838*/ 	.word	0x00012f60
        /*083c*/ 	.word	0x00000007
        /*0840*/ 	.word	0x00019c50
        /*0844*/ 	.short	0x010a
        /*0846*/ 	.byte	0x3f
	.zero		1


	//   ....[78]....
        /*0848*/ 	.word	0x00012fc0
        /*084c*/ 	.word	0x00000006
        /*0850*/ 	.word	0x00019c50
        /*0854*/ 	.short	0x010a
        /*0856*/ 	.byte	0x3f
	.zero		1


	//   ....[79]....
        /*0858*/ 	.word	0x00013110
        /*085c*/ 	.word	0x00000005
        /*0860*/ 	.word	0x00019c80
        /*0864*/ 	.short	0x010a
        /*0866*/ 	.byte	0x3f
	.zero		1


	//   ....[80]....
        /*0868*/ 	.word	0x00013160
        /*086c*/ 	.word	0x00000005
        /*0870*/ 	.word	0x00019c40
        /*0874*/ 	.short	0x010a
        /*0876*/ 	.byte	0x3f
	.zero		1


	//   ....[81]....
        /*0878*/ 	.word	0x00013560
        /*087c*/ 	.word	0x00000011
        /*0880*/ 	.word	0x00019c20
        /*0884*/ 	.short	0x010a
        /*0886*/ 	.byte	0x3f
	.zero		1


	//   ....[82]....
        /*0888*/ 	.word	0x000135b0
        /*088c*/ 	.word	0x00000004
        /*0890*/ 	.word	0x00019c80
        /*0894*/ 	.short	0x010a
        /*0896*/ 	.byte	0x3f
	.zero		1


	//   ....[83]....
        /*0898*/ 	.word	0x00013600
        /*089c*/ 	.word	0x00000004
        /*08a0*/ 	.word	0x00019c40
        /*08a4*/ 	.short	0x010a
        /*08a6*/ 	.byte	0x3f
	.zero		1


	//   ....[84]....
        /*08a8*/ 	.word	0x00013650
        /*08ac*/ 	.word	0x00000003
        /*08b0*/ 	.word	0x00019c70
        /*08b4*/ 	.short	0x010a
        /*08b6*/ 	.byte	0x3f
	.zero		1


	//   ....[85]....
        /*08b8*/ 	.word	0x000136a0
        /*08bc*/ 	.word	0x00000003
        /*08c0*/ 	.word	0x00019c60
        /*08c4*/ 	.short	0x010a
        /*08c6*/ 	.byte	0x3f
	.zero		1


	//   ....[86]....
        /*08c8*/ 	.word	0x000136f0
        /*08cc*/ 	.word	0x00000003
        /*08d0*/ 	.word	0x00019c70
        /*08d4*/ 	.short	0x010a
        /*08d6*/ 	.byte	0x3f
	.zero		1


	//   ....[87]....
        /*08d8*/ 	.word	0x00013740
        /*08dc*/ 	.word	0x00000003
        /*08e0*/ 	.word	0x00019c60
        /*08e4*/ 	.short	0x010a
        /*08e6*/ 	.byte	0x3f
	.zero		1


	//   ....[88]....
        /*08e8*/ 	.word	0x00013790
        /*08ec*/ 	.word	0x00000006
        /*08f0*/ 	.word	0x00019c20
        /*08f4*/ 	.short	0x010a
        /*08f6*/ 	.byte	0x3f
	.zero		1


	//   ....[89]....
        /*08f8*/ 	.word	0x00013930
        /*08fc*/ 	.word	0x00000005
        /*0900*/ 	.word	0x00000000
        /*0904*/ 	.short	0x010a
        /*0906*/ 	.byte	0x3f
	.zero		1


	//   ....[90]....
        /*0908*/ 	.word	0x00013980
        /*090c*/ 	.word	0x00000009
        /*0910*/ 	.word	0x00000000
        /*0914*/ 	.short	0x010a
        /*0916*/ 	.byte	0x3f
	.zero		1


	//   ....[91]....
        /*0918*/ 	.word	0x000139d0
        /*091c*/ 	.word	0x00000013
        /*0920*/ 	.word	0x00019c60
        /*0924*/ 	.short	0x010a
        /*0926*/ 	.byte	0x3f
	.zero		1


	//   ....[92]....
        /*0928*/ 	.word	0x00013a20
        /*092c*/ 	.word	0x00000007
        /*0930*/ 	.word	0x00019c60
        /*0934*/ 	.short	0x010a
        /*0936*/ 	.byte	0x3f
	.zero		1


	//   ....[93]....
        /*0938*/ 	.word	0x00013a70
        /*093c*/ 	.word	0x00000013
        /*0940*/ 	.word	0x00019c80
        /*0944*/ 	.short	0x010a
        /*0946*/ 	.byte	0x3f
	.zero		1


	//----- nvinfo : EIATTR_NUM_MBARRIERS
	.align		4
.L_177:
        /*0948*/ 	.byte	0x03, 0x38
        /*094a*/ 	.short	0x0016


	//----- nvinfo : EIATTR_EXIT_INSTR_OFFSETS
	.align		4
        /*094c*/ 	.byte	0x04, 0x1c
        /*094e*/ 	.short	(.L_179 - .L_178)


	//   ....[0]....
.L_178:
        /*0950*/ 	.word	0x00000a00


	//   ....[1]....
        /*0954*/ 	.word	0x0000ebe0


	//   ....[2]....
        /*0958*/ 	.word	0x00012cb0


	//----- nvinfo : EIATTR_MAX_THREADS
	.align		4
.L_179:
        /*095c*/ 	.byte	0x04, 0x05
        /*095e*/ 	.short	(.L_181 - .L_180)
.L_180:
        /*0960*/ 	.word	0x00000200
        /*0964*/ 	.word	0x00000001
        /*0968*/ 	.word	0x00000001


	//----- nvinfo : EIATTR_CRS_STACK_SIZE
	.align		4
.L_181:
        /*096c*/ 	.byte	0x04, 0x1e
        /*096e*/ 	.short	(.L_183 - .L_182)
.L_182:
        /*0970*/ 	.word	0x00000000


	//----- nvinfo : EIATTR_CBANK_PARAM_SIZE
	.align		4
.L_183:
        /*0974*/ 	.byte	0x03, 0x19
        /*0976*/ 	.short	0x0af0


	//----- nvinfo : EIATTR_PARAM_CBANK
	.align		4
        /*0978*/ 	.byte	0x04, 0x0a
        /*097a*/ 	.short	(.L_185 - .L_184)
	.align		4
.L_184:
        /*097c*/ 	.word	index@(.nv.constant0._ZN7cutlass13device_kernelIN5flash11enable_sm90INS1_16FlashAttnFwdSm90INS1_25CollectiveMainloopFwdSm90ILi2EN4cute5tupleIJNS5_1CILi1EEES8_S8_EEENS6_IJNS7_ILi192EEENS7_ILi128EEENS7_ILi96EEEEEELi96ENS_12float_e4m3_tEfNS_4arch4Sm90ELb0ELb1ELb0ELb0ELb0ELb0ELb0ELb1ELb1ELb1ELb0ELb0EEENS1_21CollectiveEpilogueFwdINS6_IJSA_SC_SB_EEES9_NS_10bfloat16_tESG_Li384ELb0ELb1ELb0ELb1EEENS1_30DynamicPersistentTileSchedulerILi384ELi128ELb0ELb1ELb1EEEEEEEEEvNT_6ParamsE)
        /*0980*/ 	.short	0x0210
        /*0982*/ 	.short	0x0af0


	//----- nvinfo : EIATTR_SW_WAR
	.align		4
.L_185:
        /*0984*/ 	.byte	0x04, 0x36
        /*0986*/ 	.short	(.L_187 - .L_186)
.L_186:
        /*0988*/ 	.word	0x00000008
.L_187:


//--------------------- .nv.info._ZN7cutlass13device_kernelIN5flash11enable_sm90INS1_16FlashAttnFwdSm90INS1_25CollectiveMainloopFwdSm90ILi2EN4cute5tupleIJNS5_1CILi1EEES8_S8_EEENS6_IJNS7_ILi192EEENS7_ILi128EEENS7_ILi96EEEEEELi96ENS_12float_e4m3_tEfNS_4arch4Sm90ELb0ELb1ELb0ELb1ELb0ELb0ELb0ELb1ELb1ELb1ELb0ELb0EEENS1_21CollectiveEpilogueFwdINS6_IJSA_SC_SB_EEES9_NS_10bfloat16_tESG_Li384ELb1ELb1ELb0ELb1EEENS1_36VarlenDynamicPersistentTileSchedulerILi192ELi128ELi384ELi128ELb0ELb1ELb1ELb1ELb0ELb1EEEEEEEEEvNT_6ParamsE --------------------------
	.section	.nv.info._ZN7cutlass13device_kernelIN5flash11enable_sm90INS1_16FlashAttnFwdSm90INS1_25CollectiveMainloopFwdSm90ILi2EN4cute5tupleIJNS5_1CILi1EEES8_S8_EEENS6_IJNS7_ILi192EEENS7_ILi128EEENS7_ILi96EEEEEELi96ENS_12float_e4m3_tEfNS_4arch4Sm90ELb0ELb1ELb0ELb1ELb0ELb0ELb0ELb1ELb1ELb1ELb0ELb0EEENS1_21CollectiveEpilogueFwdINS6_IJSA_SC_SB_EEES9_NS_10bfloat16_tESG_Li384ELb1ELb1ELb0ELb1EEENS1_36VarlenDynamicPersistentTileSchedulerILi192ELi128ELi384ELi128ELb0ELb1ELb1ELb1ELb0ELb1EEEEEEEEEvNT_6ParamsE,"",@"SHT_CUDA_INFO"
	.sectionflags	@""
	.align	4


	//----- nvinfo : EIATTR_CUDA_API_VERSION
	.align		4
        /*0000*/ 	.byte	0x04, 0x37
        /*0002*/ 	.short	(.L_189 - .L_188)
.L_188:
        /*0004*/ 	.word	0x00000082


	//----- nvinfo : EIATTR_KPARAM_INFO
	.align		4
.L_189:
        /*0008*/ 	.byte	0x04, 0x17
        /*000a*/ 	.short	(.L_191 - .L_190)
.L_190:
        /*000c*/ 	.word	0x00000000
        /*0010*/ 	.short	0x0000
        /*0012*/ 	.short	0x0070
        /*0014*/ 	.byte	0x00, 0xf0, 0x01, 0x2a


	//----- nvinfo : EIATTR_SPARSE_MMA_MASK
	.align		4
.L_191:
        /*0018*/ 	.byte	0x03, 0x50
        /*001a*/ 	.short	0x0000


	//----- nvinfo : EIATTR_MAXREG_COUNT
	.align		4
        /*001c*/ 	.byte	0x03, 0x1b
        /*001e*/ 	.short	0x0080


	//----- nvinfo : EIATTR_NUM_BARRIERS
	.align		4
        /*0020*/ 	.byte	0x02, 0x4c
        /*0022*/ 	.byte	0x09
	.zero		1


	//----- nvinfo : EIATTR_EXTERNS
	.align		4
        /*0024*/ 	.byte	0x04, 0x0f
        /*0026*/ 	.short	(.L_193 - .L_192)


	//   ....[0]....
	.align		4
.L_192:
        /*0028*/ 	.word	index@(__assertfail)


	//----- nvinfo : EIATTR_ANNOTATIONS
	.align		4
.L_193:
        /*002c*/ 	.byte	0x04, 0x55
        /*002e*/ 	.short	(.L_195 - .L_194)


	//   ....[0]....
.L_194:
        /*0030*/ 	.word	0x00000001
        /*0034*/ 	.byte	0xd0, 0xfd, 0x00, 0x00, 0x01, 0x00, 0x00, 0x00, 0xd0, 0x00, 0x01, 0x00, 0x01, 0x00, 0x00, 0x00
        /*0044*/ 	.byte	0x00, 0x01, 0x01, 0x00, 0x01, 0x00, 0x00, 0x00, 0x10, 0x01, 0x01, 0x00, 0x01, 0x00, 0x00, 0x00
        /*0054*/ 	.byte	0x20, 0x20, 0x01, 0x00, 0x01, 0x00, 0x00, 0x00, 0x70, 0x24, 0x01, 0x00, 0x01, 0x00, 0x00, 0x00
        /*0064*/ 	.byte	0x90, 0x24, 0x01, 0x00, 0x01, 0x00, 0x00, 0x00, 0x50, 0x31, 0x01, 0x00, 0x01, 0x00, 0x00, 0x00
        /*0074*/ 	.byte	0x90, 0x37, 0x01, 0x00, 0x01, 0x00, 0x00, 0x00, 0x70, 0x47, 0x01, 0x00


	//----- nvinfo : EIATTR_MERCURY_ISA_VERSION
	.align		4
.L_195:
        /*0080*/ 	.byte	0x03, 0x5f
        /*0082*/ 	.short	0x0101


	//----- nvinfo : EIATTR_UNUSED_LOAD_BYTE_OFFSET
	.align		4
        /*0084*/ 	.byte	0x04, 0x44
        /*0086*/ 	.short	(.L_197 - .L_196)


	//   ....[0]....
.L_196:
        /*0088*/ 	.word	0x00000a00
        /*008c*/ 	.word	0x0000fff0


	//   ....[1]....
        /*0090*/ 	.word	0x0000d0b0
        /*0094*/ 	.word	0x0000fff0


	//----- nvinfo : EIATTR_INT_WARP_WIDE_INSTR_OFFSETS
	.align		4
.L_197:
        /*0098*/ 	.byte	0x04, 0x31
        /*009a*/ 	.short	(.L_199 - .L_198)


	//   ....[0]....
.L_198:
        /*009c*/ 	.word	0x00000130


	//   ....[1]....
        /*00a0*/ 	.word	0x00000170


	//   ....[2]....
        /*00a4*/ 	.word	0x000001e0


	//   ....[3]....
        /*00a8*/ 	.word	0x00010ba0


	//   ....[4]....
        /*00ac*/ 	.word	0x00010c30


	//   ....[5]....
        /*00b0*/ 	.word	0x000135b0


	//   ....[6]....
        /*00b4*/ 	.word	0x00013640


	//----- nvinfo : EIATTR_COOP_GROUP_MASK_REGIDS
	.align		4
.L_199:
        /*00b8*/ 	.byte	0x04, 0x29
        /*00ba*/ 	.short	(.L_201 - .L_200)


	//   ....[0]....
.L_200:
        /*00bc*/ 	.word	0xffffffff


	//   ....[1]....
        /*00c0*/ 	.word	0xffffffff


	//   ....[2]....
        /*00c4*/ 	.word	0xffffffff


	//   ....[3]....
        /*00c8*/ 	.word	0xffffffff


	//   ....[4]....
        /*00cc*/ 	.word	0xffffffff


	//   ....[5]....
        /*00d0*/ 	.word	0xffffffff


	//   ....[6]....
        /*00d4*/ 	.word	0xffffffff


	//   ....[7]....
        /*00d8*/ 	.word	0xffffffff


	//   ....[8]....
        /*00dc*/ 	.word	0xffffffff


	//   ....[9]....
        /*00e0*/ 	.word	0xffffffff


	//   ....[10]....
        /*00e4*/ 	.word	0xffffffff


	//   ....[11]....
        /*00e8*/ 	.word	0xffffffff


	//   ....[12]....
        /*00ec*/ 	.word	0xffffffff


	//   ....[13]....
        /*00f0*/ 	.word	0xffffffff


	//   ....[14]....
        /*00f4*/ 	.word	0xffffffff


	//   ....[15]....
        /*00f8*/ 	.word	0xffffffff


	//   ....[16]....
        /*00fc*/ 	.word	0xffffffff


	//   ....[17]....
        /*0100*/ 	.word	0xffffffff


	//   ....[18]....
        /*0104*/ 	.word	0xffffffff


	//   ....[19]....
        /*0108*/ 	.word	0xffffffff


	//   ....[20]....
        /*010c*/ 	.word	0xffffffff


	//   ....[21]....
        /*0110*/ 	.word	0xffffffff


	//   ....[22]....
        /*0114*/ 	.word	0xffffffff


	//   ....[23]....
        /*0118*/ 	.word	0xffffffff


	//   ....[24]....
        /*011c*/ 	.word	0xffffffff


	//   ....[25]....
        /*0120*/ 	.word	0xffffffff


	//   ....[26]....
        /*0124*/ 	.word	0xffffffff


	//   ....[27]....
        /*0128*/ 	.word	0xffffffff


	//   ....[28]....
        /*012c*/ 	.word	0xffffffff


	//   ....[29]....
        /*0130*/ 	.word	0xffffffff


	//   ....[30]....
        /*0134*/ 	.word	0xffffffff


	//   ....[31]....
        /*0138*/ 	.word	0xffffffff


	//   ....[32]....
        /*013c*/ 	.word	0xffffffff


	//   ....[33]....
        /*0140*/ 	.word	0xffffffff


	//   ....[34]....
        /*0144*/ 	.word	0xffffffff


	//   ....[35]....
        /*0148*/ 	.word	0xffffffff


	//   ....[36]....
        /*014c*/ 	.word	0xffffffff


	//   ....[37]....
        /*0150*/ 	.word	0xffffffff


	//   ....[38]....
        /*0154*/ 	.word	0xffffffff


	//   ....[39]....
        /*0158*/ 	.word	0xffffffff


	//   ....[40]....
        /*015c*/ 	.word	0xffffffff


	//   ....[41]....
        /*0160*/ 	.word	0xffffffff


	//   ....[42]....
        /*0164*/ 	.word	0xffffffff


	//   ....[43]....
        /*0168*/ 	.word	0xffffffff


	//   ....[44]....
        /*016c*/ 	.word	0xffffffff


	//   ....[45]....
        /*0170*/ 	.word	0xffffffff


	//   ....[46]....
        /*0174*/ 	.word	0xffffffff


	//   ....[47]....
        /*0178*/ 	.word	0xffffffff


	//   ....[48]....
        /*017c*/ 	.word	0xffffffff


	//   ....[49]....
        /*0180*/ 	.word	0xffffffff


	//   ....[50]....
        /*0184*/ 	.word	0xffffffff


	//   ....[51]....
        /*0188*/ 	.word	0xffffffff


	//   ....[52]....
        /*018c*/ 	.word	0xffffffff


	//   ....[53]....
        /*0190*/ 	.word	0xffffffff


	//   ....[54]....
        /*0194*/ 	.word	0xffffffff


	//   ....[55]....
        /*0198*/ 	.word	0xffffffff


	//   ....[56]....
        /*019c*/ 	.word	0xffffffff


	//   ....[57]....
        /*01a0*/ 	.word	0xffffffff


	//   ....[58]....
        /*01a4*/ 	.word	0xffffffff


	//   ....[59]....
        /*01a8*/ 	.word	0xffffffff


	//   ....[60]....
        /*01ac*/ 	.word	0xffffffff


	//   ....[61]....
        /*01b0*/ 	.word	0xffffffff


	//   ....[62]....
        /*01b4*/ 	.word	0xffffffff


	//   ....[63]....
        /*01b8*/ 	.word	0xffffffff


	//   ....[64]....
        /*01bc*/ 	.word	0xffffffff


	//   ....[65]....
        /*01c0*/ 	.word	0xffffffff


	//   ....[66]....
        /*01c4*/ 	.word	0xffffffff


	//   ....[67]....
        /*01c8*/ 	.word	0xffffffff


	//   ....[68]....
        /*01cc*/ 	.word	0xffffffff


	//   ....[69]....
        /*01d0*/ 	.word	0xffffffff


	//   ....[70]....
        /*01d4*/ 	.word	0xffffffff


	//   ....[71]....
        /*01d8*/ 	.word	0xffffffff


	//   ....[72]....
        /*01dc*/ 	.word	0xffffffff


	//   ....[73]....
        /*01e0*/ 	.word	0xffffffff


	//   ....[74]....
        /*01e4*/ 	.word	0xffffffff


	//   ....[75]....
        /*01e8*/ 	.word	0xffffffff


	//   ....[76]....
        /*01ec*/ 	.word	0xffffffff


	//   ....[77]....
        /*01f0*/ 	.word	0xffffffff


	//   ....[78]....
        /*01f4*/ 	.word	0xffffffff


	//   ....[79]....
        /*01f8*/ 	.word	0xffffffff


	//   ....[80]....
        /*01fc*/ 	.word	0xffffffff


	//   ....[81]....
        /*0200*/ 	.word	0xffffffff


	//   ....[82]....
        /*0204*/ 	.word	0xffffffff


	//   ....[83]....
        /*0208*/ 	.word	0xffffffff


	//   ....[84]....
        /*020c*/ 	.word	0xffffffff


	//   ....[85]....
        /*0210*/ 	.word	0xffffffff


	//   ....[86]....
        /*0214*/ 	.word	0xffffffff


	//   ....[87]....
        /*0218*/ 	.word	0xffffffff


	//   ....[88]....
        /*021c*/ 	.word	0xffffffff


	//   ....[89]....
        /*0220*/ 	.word	0xffffffff


	//   ....[90]....
        /*0224*/ 	.word	0xffffffff


	//   ....[91]....
        /*0228*/ 	.word	0xffffffff


	//   ....[92]....
        /*022c*/ 	.word	0xffffffff


	//   ....[93]....
        /*0230*/ 	.word	0xffffffff


	//   ....[94]....
        /*0234*/ 	.word	0xffffffff


	//   ....[95]....
        /*0238*/ 	.word	0xffffffff


	//   ....[96]....
        /*023c*/ 	.word	0xffffffff


	//   ....[97]....
        /*0240*/ 	.word	0xffffffff


	//   ....[98]....
        /*0244*/ 	.word	0xffffffff


	//   ....[99]....
        /*0248*/ 	.word	0xffffffff


	//   ....[100]....
        /*024c*/ 	.word	0xffffffff


	//   ....[101]....
        /*0250*/ 	.word	0xffffffff


	//   ....[102]....
        /*0254*/ 	.word	0xffffffff


	//   ....[103]....
        /*0258*/ 	.word	0xffffffff


	//   ....[104]....
        /*025c*/ 	.word	0xffffffff


	//   ....[105]....
        /*0260*/ 	.word	0xffffffff


	//   ....[106]....
        /*0264*/ 	.word	0xffffffff


	//   ....[107]....
        /*0268*/ 	.word	0xffffffff


	//   ....[108]....
        /*026c*/ 	.word	0xffffffff


	//   ....[109]....
        /*0270*/ 	.word	0xffffffff


	//   ....[110]....
        /*0274*/ 	.word	0xffffffff


	//   ....[111]....
        /*0278*/ 	.word	0x0500000f


	//   ....[112]....
        /*027c*/ 	.word	0x0500000f


	//   ....[113]....
        /*0280*/ 	.word	0x0500000f


	//   ....[114]....
        /*0284*/ 	.word	0x0500000f


	//   ....[115]....
        /*0288*/ 	.word	0x0500000f


	//   ....[116]....
        /*028c*/ 	.word	0x0500000f


	//   ....[117]....
        /*0290*/ 	.word	0x0500000f


	//   ....[118]....
        /*0294*/ 	.word	0x0500000f


	//----- nvinfo : EIATTR_COOP_GROUP_INSTR_OFFSETS
	.align		4
.L_201:
        /*0298*/ 	.byte	0x04, 0x28
        /*029a*/ 	.short	(.L_203 - .L_202)


	//   ....[0]....
.L_202:
        /*029c*/ 	.word	0x00000060


	//   ....[1]....
        /*02a0*/ 	.word	0x00000140


	//   ....[2]....
        /*02a4*/ 	.word	0x00000190


	//   ....[3]....
        /*02a8*/ 	.word	0x000003c0


	//   ....[4]....
        /*02ac*/ 	.word	0x00000520


	//   ....[5]....
        /*02b0*/ 	.word	0x00000640


	//   ....[6]....
        /*02b4*/ 	.word	0x000007a0


	//   ....[7]....
        /*02b8*/ 	.word	0x00001b80


	//   ....[8]....
        /*02bc*/ 	.word	0x00002140


	//   ....[9]....
        /*02c0*/ 	.word	0x00002410


	//   ....[10]....
        /*02c4*/ 	.word	0x000036c0


	//   ....[11]....
        /*02c8*/ 	.word	0x000037d0


	//   ....[12]....
        /*02cc*/ 	.word	0x00004120


	//   ....[13]....
        /*02d0*/ 	.word	0x00004180


	//   ....[14]....
        /*02d4*/ 	.word	0x000054c0


	//   ....[15]....
        /*02d8*/ 	.word	0x000056f0


	//   ....[16]....
        /*02dc*/ 	.word	0x000062d0


	//   ....[17]....
        /*02e0*/ 	.word	0x000063d0


	//   ....[18]....
        /*02e4*/ 	.word	0x00006c20


	//   ....[19]....
        /*02e8*/ 	.word	0x00006cb0


	//   ....[20]....
        /*02ec*/ 	.word	0x00008670


	//   ....[21]....
        /*02f0*/ 	.word	0x00008680


	//   ....[22]....
        /*02f4*/ 	.word	0x000086e0


	//   ....[23]....
        /*02f8*/ 	.word	0x000086f0


	//   ....[24]....
        /*02fc*/ 	.word	0x00009fb0


	//   ....[25]....
        /*0300*/ 	.word	0x0000a1f0


	//   ....[26]....
        /*0304*/ 	.word	0x0000adc0


	//   ....[27]....
        /*0308*/ 	.word	0x0000aec0


	//   ....[28]....
        /*030c*/ 	.word	0x0000b710


	//   ....[29]....
        /*0310*/ 	.word	0x0000b790


	//   ....[30]....
        /*0314*/ 	.word	0x0000ca10


	//   ....[31]....
        /*0318*/ 	.word	0x0000ca30


	//   ....[32]....
        /*031c*/ 	.word	0x0000caa0


	//   ....[33]....
        /*0320*/ 	.word	0x0000cab0


	//   ....[34]....
        /*0324*/ 	.word	0x0000d760


	//   ....[35]....
        /*0328*/ 	.word	0x0000d770


	//   ....[36]....
        /*032c*/ 	.word	0x0000d780


	//   ....[37]....
        /*0330*/ 	.word	0x0000d790


	//   ....[38]....
        /*0334*/ 	.word	0x0000d7a0


	//   ....[39]....
        /*0338*/ 	.word	0x0000d7b0


	//   ....[40]....
        /*033c*/ 	.word	0x0000d7c0


	//   ....[41]....
        /*0340*/ 	.word	0x0000d7d0


	//   ....[42]....
        /*0344*/ 	.word	0x0000d7e0


	//   ....[43]....
        /*0348*/ 	.word	0x0000d7f0


	//   ....[44]....
        /*034c*/ 	.word	0x0000d800


	//   ....[45]....
        /*0350*/ 	.word	0x0000d830


	//   ....[46]....
        /*0354*/ 	.word	0x0000d850


	//   ....[47]....
        /*0358*/ 	.word	0x0000d880


	//   ....[48]....
        /*035c*/ 	.word	0x0000d8c0


	//   ....[49]....
        /*0360*/ 	.word	0x0000d900


	//   ....[50]....
        /*0364*/ 	.word	0x0000d940


	//   ....[51]....
        /*0368*/ 	.word	0x0000d970


	//   ....[52]....
        /*036c*/ 	.word	0x0000d9a0


	//   ....[53]....
        /*0370*/ 	.word	0x0000d9d0


	//   ....[54]....
        /*0374*/ 	.word	0x0000da00


	//   ....[55]....
        /*0378*/ 	.word	0x0000da10


	//   ....[56]....
        /*037c*/ 	.word	0x0000da20


	//   ....[57]....
        /*0380*/ 	.word	0x0000da50


	//   ....[58]....
        /*0384*/ 	.word	0x0000dfa0


	//   ....[59]....
        /*0388*/ 	.word	0x0000dfe0


	//   ....[60]....
        /*038c*/ 	.word	0x0000e010


	//   ....[61]....
        /*0390*/ 	.word	0x0000e050


	//   ....[62]....
        /*0394*/ 	.word	0x0000e4f0


	//   ....[63]....
        /*0398*/ 	.word	0x0000e520


	//   ....[64]....
        /*039c*/ 	.word	0x0000e640


	//   ....[65]....
        /*03a0*/ 	.word	0x0000e660


	//   ....[66]....
        /*03a4*/ 	.word	0x0000ef70


	//   ....[67]....
        /*03a8*/ 	.word	0x0000ef80


	//   ....[68]....
        /*03ac*/ 	.word	0x0000f080


	//   ....[69]....
        /*03b0*/ 	.word	0x0000f0a0


	//   ....[70]....
        /*03b4*/ 	.word	0x0000f230


	//   ....[71]....
        /*03b8*/ 	.word	0x0000f400


	//   ....[72]....
        /*03bc*/ 	.word	0x0000f430


	//   ....[73]....
        /*03c0*/ 	.word	0x0000f460


	//   ....[74]....
        /*03c4*/ 	.word	0x0000f490


	//   ....[75]....
        /*03c8*/ 	.word	0x0000f4c0


	//   ....[76]....
        /*03cc*/ 	.word	0x0000f500


	//   ....[77]....
        /*03d0*/ 	.word	0x0000f680


	//   ....[78]....
        /*03d4*/ 	.word	0x0000f6b0


	//   ....[79]....
        /*03d8*/ 	.word	0x0000f6e0


	//   ....[80]....
        /*03dc*/ 	.word	0x0000f710


	//   ....[81]....
        /*03e0*/ 	.word	0x0000f740


	//   ....[82]....
        /*03e4*/ 	.word	0x0000f780


	//   ....[83]....
        /*03e8*/ 	.word	0x0000f810


	//   ....[84]....
        /*03ec*/ 	.word	0x0000f8a0


	//   ....[85]....
        /*03f0*/ 	.word	0x0000f950


	//   ....[86]....
        /*03f4*/ 	.word	0x00011300


	//   ....[87]....
        /*03f8*/ 	.word	0x00012180


	//   ....[88]....
        /*03fc*/ 	.word	0x000121b0


	//   ....[89]....
        /*0400*/ 	.word	0x000121e0


	//   ....[90]....
        /*0404*/ 	.word	0x000121f0


	//   ....[91]....
        /*0408*/ 	.word	0x00012200


	//   ....[92]....
        /*040c*/ 	.word	0x000122e0


	//   ....[93]....
        /*0410*/ 	.word	0x00013d40


	//   ....[94]....
        /*0414*/ 	.word	0x00013d70


	//   ....[95]....
        /*0418*/ 	.word	0x00013da0


	//   ....[96]....
        /*041c*/ 	.word	0x00013dd0


	//   ....[97]....
        /*0420*/ 	.word	0x00013de0


	//   ....[98]....
        /*0424*/ 	.word	0x00013e00


	//   ....[99]....
        /*0428*/ 	.word	0x00013e20


	//   ....[100]....
        /*042c*/ 	.word	0x00013e60


	//   ....[101]....
        /*0430*/ 	.word	0x00013fa0


	//   ....[102]....
        /*0434*/ 	.word	0x00013fd0


	//   ....[103]....
        /*0438*/ 	.word	0x00014010


	//   ....[104]....
        /*043c*/ 	.word	0x00014040


	//   ....[105]....
        /*0440*/ 	.word	0x00014070


	//   ....[106]....
        /*0444*/ 	.word	0x000140a0


	//   ....[107]....
        /*0448*/ 	.word	0x00014140


	//   ....[108]....
        /*044c*/ 	.word	0x000141e0


	//   ....[109]....
        /*0450*/ 	.word	0x00014280


	//   ....[110]....
        /*0454*/ 	.word	0x00014890


	//   ....[111]....
        /*0458*/ 	.word	0x00014f20


	//   ....[112]....
        /*045c*/ 	.word	0x000150e0


	//   ....[113]....
        /*0460*/ 	.word	0x00015140


	//   ....[114]....
        /*0464*/ 	.word	0x000151a0


	//   ....[115]....
        /*0468*/ 	.word	0x00015240


	//   ....[116]....
        /*046c*/ 	.word	0x00015330


	//   ....[117]....
        /*0470*/ 	.word	0x00015400


	//   ....[118]....
        /*0474*/ 	.word	0x00015740


	//----- nvinfo : EIATTR_REG_RECONFIG
	.align		4
.L_203:
        /*0478*/ 	.byte	0x01, 0x54
	.zero		2


	//----- nvinfo : EIATTR_SYSCALL_OFFSETS
	.align		4
        /*047c*/ 	.byte	0x04, 0x46
        /*047e*/ 	.short	(.L_205 - .L_204)


	//   ....[0]....
.L_204:
        /*0480*/ 	.word	0x00001d60


	//   ....[1]....
        /*0484*/ 	.word	0x00010d90


	//   ....[2]....
        /*0488*/ 	.word	0x00010f00


	//   ....[3]....
        /*048c*/ 	.word	0x00011050


	//   ....[4]....
        /*0490*/ 	.word	0x00011190


	//   ....[5]....
        /*0494*/ 	.word	0x00011c60


	//----- nvinfo : EIATTR_MBARRIER_INSTR_OFFSETS
	.align		4
.L_205:
        /*0498*/ 	.byte	0x04, 0x39
        /*049a*/ 	.short	(.L_207 - .L_206)


	//   ....[0]....
.L_206:
        /*049c*/ 	.word	0x00000270
        /*04a0*/ 	.word	0x000000ff
        /*04a4*/ 	.word	0x00019c00
        /*04a8*/ 	.short	0x0100
        /*04aa*/ 	.byte	0x08
	.zero		1


	//   ....[1]....
        /*04ac*/ 	.word	0x00000280
        /*04b0*/ 	.word	0x000000ff
        /*04b4*/ 	.word	0x00019c20
        /*04b8*/ 	.short	0x0100
        /*04ba*/ 	.byte	0x08
	.zero		1


	//   ....[2]....
        /*04bc*/ 	.word	0x00000370
        /*04c0*/ 	.word	0x000000ff
        /*04c4*/ 	.word	0x00019c30
        /*04c8*/ 	.short	0x0100
        /*04ca*/ 	.byte	0x08
	.zero		1


	//   ....[3]....
        /*04cc*/ 	.word	0x00000380
        /*04d0*/ 	.word	0x000000ff
        /*04d4*/ 	.word	0x00019c40
        /*04d8*/ 	.short	0x0100
        /*04da*/ 	.byte	0x08
	.zero		1


	//   ....[4]....
        /*04dc*/ 	.word	0x00000390
        /*04e0*/ 	.word	0x000000ff
        /*04e4*/ 	.word	0x00019c38
        /*04e8*/ 	.short	0x0100
        /*04ea*/ 	.byte	0x08
	.zero		1


	//   ....[5]....
        /*04ec*/ 	.word	0x000003a0
        /*04f0*/ 	.word	0x000000ff
        /*04f4*/ 	.word	0x00019c48
        /*04f8*/ 	.short	0x0100
        /*04fa*/ 	.byte	0x08
	.zero		1


	//   ....[6]....
        /*04fc*/ 	.word	0x000004d0
        /*0500*/ 	.word	0x000000ff
        /*0504*/ 	.word	0x00019c50
        /*0508*/ 	.short	0x0100
        /*050a*/ 	.byte	0x08
	.zero		1


	//   ....[7]....
        /*050c*/ 	.word	0x000004e0
        /*0510*/ 	.word	0x000000ff
        /*0514*/ 	.word	0x00019c60
        /*0518*/ 	.short	0x0100
        /*051a*/ 	.byte	0x08
	.zero		1


	//   ....[8]....
        /*051c*/ 	.word	0x000004f0
        /*0520*/ 	.word	0x000000ff
        /*0524*/ 	.word	0x00019c58
        /*0528*/ 	.short	0x0100
        /*052a*/ 	.byte	0x08
	.zero		1


	//   ....[9]....
        /*052c*/ 	.word	0x00000500
        /*0530*/ 	.word	0x000000ff
        /*0534*/ 	.word	0x00019c68
        /*0538*/ 	.short	0x0100
        /*053a*/ 	.byte	0x08
	.zero		1


	//   ....[10]....
        /*053c*/ 	.word	0x000005f0
        /*0540*/ 	.word	0x000000ff
        /*0544*/ 	.word	0x00019c70
        /*0548*/ 	.short	0x0100
        /*054a*/ 	.byte	0x06
	.zero		1


	//   ....[11]....
        /*054c*/ 	.word	0x00000600
        /*0550*/ 	.word	0x000000ff
        /*0554*/ 	.word	0x00019c80
        /*0558*/ 	.short	0x0100
        /*055a*/ 	.byte	0x06
	.zero		1


	//   ....[12]....
        /*055c*/ 	.word	0x00000610
        /*0560*/ 	.word	0x000000ff
        /*0564*/ 	.word	0x00019c78
        /*0568*/ 	.short	0x0100
        /*056a*/ 	.byte	0x06
	.zero		1


	//   ....[13]....
        /*056c*/ 	.word	0x00000620
        /*0570*/ 	.word	0x000000ff
        /*0574*/ 	.word	0x00019c88
        /*0578*/ 	.short	0x0100
        /*057a*/ 	.byte	0x06
	.zero		1


	//   ....[14]....
        /*057c*/ 	.word	0x00000750
        /*0580*/ 	.word	0x000000ff
        /*0584*/ 	.word	0x00019c90
        /*0588*/ 	.short	0x0100
        /*058a*/ 	.byte	0x08
	.zero		1


	//   ....[15]....
        /*058c*/ 	.word	0x00000760
        /*0590*/ 	.word	0x000000ff
        /*0594*/ 	.word	0x00019ca0
        /*0598*/ 	.short	0x0100
        /*059a*/ 	.byte	0x08
	.zero		1


	//   ....[16]....
        /*059c*/ 	.word	0x00000770
        /*05a0*/ 	.word	0x000000ff
        /*05a4*/ 	.word	0x00019c98
        /*05a8*/ 	.short	0x0100
        /*05aa*/ 	.byte	0x08
	.zero		1


	//   ....[17]....
        /*05ac*/ 	.word	0x00000780
        /*05b0*/ 	.word	0x000000ff
        /*05b4*/ 	.word	0x00019ca8
        /*05b8*/ 	.short	0x0100
        /*05ba*/ 	.byte	0x08
	.zero		1


	//   ....[18]....
        /*05bc*/ 	.word	0x000008b0
        /*05c0*/ 	.word	0x000000ff
        /*05c4*/ 	.word	0x00019cb0
        /*05c8*/ 	.short	0x0100
        /*05ca*/ 	.byte	0x08
	.zero		1


	//   ....[19]....
        /*05cc*/ 	.word	0x000008c0
        /*05d0*/ 	.word	0x000000ff
        /*05d4*/ 	.word	0x00019cc0
        /*05d8*/ 	.short	0x0100
        /*05da*/ 	.byte	0x08
	.zero		1


	//   ....[20]....
        /*05dc*/ 	.word	0x000008d0
        /*05e0*/ 	.word	0x000000ff
        /*05e4*/ 	.word	0x00019cb8
        /*05e8*/ 	.short	0x0100
        /*05ea*/ 	.byte	0x08
	.zero		1


	//   ....[21]....
        /*05ec*/ 	.word	0x000008e0
        /*05f0*/ 	.word	0x000000ff
        /*05f4*/ 	.word	0x00019cc8
        /*05f8*/ 	.short	0x0100
        /*05fa*/ 	.byte	0x08
	.zero		1


	//   ....[22]....
        /*05fc*/ 	.word	0x00001de0
        /*0600*/ 	.word	0x000000ff
        /*0604*/ 	.word	0x00019c00
        /*0608*/ 	.short	0x010a
        /*060a*/ 	.byte	0x2e
	.zero		1


	//   ....[23]....
        /*060c*/ 	.word	0x00001e60
        /*0610*/ 	.word	0x00000005
        /*0614*/ 	.word	0x00019c30
        /*0618*/ 	.short	0x010a
        /*061a*/ 	.byte	0x3f
	.zero		1


	//   ....[24]....
        /*061c*/ 	.word	0x00001ec0
        /*0620*/ 	.word	0x00000005
        /*0624*/ 	.word	0x00019c30
        /*0628*/ 	.short	0x010a
        /*062a*/ 	.byte	0x3f
	.zero		1


	//   ....[25]....
        /*062c*/ 	.word	0x000021e0
        /*0630*/ 	.word	0x00000000
        /*0634*/ 	.word	0x00000000
        /*0638*/ 	.short	0x0101
        /*063a*/ 	.byte	0x3f
	.zero		1


	//   ....[26]....
        /*063c*/ 	.word	0x00005060
        /*0640*/ 	.word	0x000000ff
        /*0644*/ 	.word	0x00019c30
        /*0648*/ 	.short	0x010a
        /*064a*/ 	.byte	0x17
	.zero		1


	//   ....[27]....
        /*064c*/ 	.word	0x000050a0
        /*0650*/ 	.word	0x000000ff
        /*0654*/ 	.word	0x00019c30
        /*0658*/ 	.short	0x010a
        /*065a*/ 	.byte	0x17
	.zero		1


	//   ....[28]....
        /*065c*/ 	.word	0x00005200
        /*0660*/ 	.word	0x000000ff
        /*0664*/ 	.word	0x00019c50
        /*0668*/ 	.short	0x010a
        /*066a*/ 	.byte	0x0b
	.zero		1


	//   ....[29]....
        /*066c*/ 	.word	0x00005240
        /*0670*/ 	.word	0x000000ff
        /*0674*/ 	.word	0x00019c50
        /*0678*/ 	.short	0x010a
        /*067a*/ 	.byte	0x0b
	.zero		1


	//   ....[30]....
        /*067c*/ 	.word	0x000054f0
        /*0680*/ 	.word	0x00000006
        /*0684*/ 	.word	0x00000000
        /*0688*/ 	.short	0x0101
        /*068a*/ 	.byte	0x3f
	.zero		1


	//   ....[31]....
        /*068c*/ 	.word	0x00007730
        /*0690*/ 	.word	0x000000ff
        /*0694*/ 	.word	0x00000000
        /*0698*/ 	.short	0x0101
        /*069a*/ 	.byte	0x06
	.zero		1


	//   ....[32]....
        /*069c*/ 	.word	0x00007f90
        /*06a0*/ 	.word	0x000000ff
        /*06a4*/ 	.word	0x00019c30
        /*06a8*/ 	.short	0x010a
        /*06aa*/ 	.byte	0x14
	.zero		1


	//   ....[33]....
        /*06ac*/ 	.word	0x00007fd0
        /*06b0*/ 	.word	0x000000ff
        /*06b4*/ 	.word	0x00019c30
        /*06b8*/ 	.short	0x010a
        /*06ba*/ 	.byte	0x14
	.zero		1


	//   ....[34]....
        /*06bc*/ 	.word	0x00008130
        /*06c0*/ 	.word	0x000000ff
        /*06c4*/ 	.word	0x00019c50
        /*06c8*/ 	.short	0x010a
        /*06ca*/ 	.byte	0x0b
	.zero		1


	//   ....[35]....
        /*06cc*/ 	.word	0x00008170
        /*06d0*/ 	.word	0x000000ff
        /*06d4*/ 	.word	0x00019c50
        /*06d8*/ 	.short	0x010a
        /*06da*/ 	.byte	0x0b
	.zero		1


	//   ....[36]....
        /*06dc*/ 	.word	0x000092d0
        /*06e0*/ 	.word	0x00000004
        /*06e4*/ 	.word	0x00000000
        /*06e8*/ 	.short	0x0101
        /*06ea*/ 	.byte	0x3f
	.zero		1


	//   ....[37]....
        /*06ec*/ 	.word	0x00009580
        /*06f0*/ 	.word	0x000000ff
        /*06f4*/ 	.word	0x00000000
        /*06f8*/ 	.short	0x0101
        /*06fa*/ 	.byte	0x06
	.zero		1


	//   ....[38]....
        /*06fc*/ 	.word	0x00009b80
        /*0700*/ 	.word	0x000000ff
        /*0704*/ 	.word	0x00019c30
        /*0708*/ 	.short	0x010a
        /*070a*/ 	.byte	0x16
	.zero		1


	//   ....[39]....
        /*070c*/ 	.word	0x00009bc0
        /*0710*/ 	.word	0x000000ff
        /*0714*/ 	.word	0x00019c30
        /*0718*/ 	.short	0x010a
        /*071a*/ 	.byte	0x16
	.zero		1


	//   ....[40]....
        /*071c*/ 	.word	0x00009d20
        /*0720*/ 	.word	0x000000ff
        /*0724*/ 	.word	0x00019c50
        /*0728*/ 	.short	0x010a
        /*072a*/ 	.byte	0x0b
	.zero		1


	//   ....[41]....
        /*072c*/ 	.word	0x00009d60
        /*0730*/ 	.word	0x000000ff
        /*0734*/ 	.word	0x00019c50
        /*0738*/ 	.short	0x010a
        /*073a*/ 	.byte	0x0b
	.zero		1


	//   ....[42]....
        /*073c*/ 	.word	0x00009ff0
        /*0740*/ 	.word	0x00000002
        /*0744*/ 	.word	0x00000000
        /*0748*/ 	.short	0x0101
        /*074a*/ 	.byte	0x3f
	.zero		1


	//   ....[43]....
        /*074c*/ 	.word	0x0000c220
        /*0750*/ 	.word	0x000000ff
        /*0754*/ 	.word	0x00000000
        /*0758*/ 	.short	0x0101
        /*075a*/ 	.byte	0x06
	.zero		1


	//   ....[44]....
        /*075c*/ 	.word	0x0000c740
        /*0760*/ 	.word	0x000000ff
        /*0764*/ 	.word	0x00019c50
        /*0768*/ 	.short	0x010a
        /*076a*/ 	.byte	0x0e
	.zero		1


	//   ....[45]....
        /*076c*/ 	.word	0x0000c780
        /*0770*/ 	.word	0x000000ff
        /*0774*/ 	.word	0x00019c50
        /*0778*/ 	.short	0x010a
        /*077a*/ 	.byte	0x0e
	.zero		1


	//   ....[46]....
        /*077c*/ 	.word	0x0000cd90
        /*0780*/ 	.word	0x000000ff
        /*0784*/ 	.word	0x00000000
        /*0788*/ 	.short	0x0101
        /*078a*/ 	.byte	0x04
	.zero		1


	//   ....[47]....
        /*078c*/ 	.word	0x0000e510
        /*0790*/ 	.word	0x00000000
        /*0794*/ 	.word	0x00000000
        /*0798*/ 	.short	0x0101
        /*079a*/ 	.byte	0x3f
	.zero		1


	//   ....[48]....
        /*079c*/ 	.word	0x00011550
        /*07a0*/ 	.word	0x00000002
        /*07a4*/ 	.word	0x00019c80
        /*07a8*/ 	.short	0x010a
        /*07aa*/ 	.byte	0x3f
	.zero		1


	//   ....[49]....
        /*07ac*/ 	.word	0x000117b0
        /*07b0*/ 	.word	0x00000002
        /*07b4*/ 	.word	0x00019c40
        /*07b8*/ 	.short	0x010a
        /*07ba*/ 	.byte	0x3f
	.zero		1


	//   ....[50]....
        /*07bc*/ 	.word	0x000123f0
        /*07c0*/ 	.word	0x00000011
        /*07c4*/ 	.word	0x00019c00
        /*07c8*/ 	.short	0x0107
        /*07ca*/ 	.byte	0x3f
	.zero		1


	//   ....[51]....
        /*07cc*/ 	.word	0x000124f0
        /*07d0*/ 	.word	0x00000011
        /*07d4*/ 	.word	0x00019c00
        /*07d8*/ 	.short	0x0101
        /*07da*/ 	.byte	0x3f
	.zero		1


	//   ....[52]....
        /*07dc*/ 	.word	0x00012510
        /*07e0*/ 	.word	0x00000011
        /*07e4*/ 	.word	0x00019c20
        /*07e8*/ 	.short	0x010a
        /*07ea*/ 	.byte	0x3f
	.zero		1


	//   ....[53]....
        /*07ec*/ 	.word	0x000127f0
        /*07f0*/ 	.word	0x00000004
        /*07f4*/ 	.word	0x00019c80
        /*07f8*/ 	.short	0x010a
        /*07fa*/ 	.byte	0x3f
	.zero		1


	//   ....[54]....
        /*07fc*/ 	.word	0x00012c10
        /*0800*/ 	.word	0x00000004
        /*0804*/ 	.word	0x00019c40
        /*0808*/ 	.short	0x010a
        /*080a*/ 	.byte	0x3f
	.zero		1


	//   ....[55]....
        /*080c*/ 	.word	0x000130c0
        /*0810*/ 	.word	0x00000003
        /*0814*/ 	.word	0x00019c70
        /*0818*/ 	.short	0x010a
        /*081a*/ 	.byte	0x3f
	.zero		1


	//   ....[56]....
        /*081c*/ 	.word	0x00013130
        /*0820*/ 	.word	0x00000003
        /*0824*/ 	.word	0x00019c60
        /*0828*/ 	.short	0x010a
        /*082a*/ 	.byte	0x3f
	.zero		1


	//   ....[57]....
        /*082c*/ 	.word	0x00013490
        /*0830*/ 	.word	0x00000003
        /*0834*/ 	.word	0x00019c50
        /*0838*/ 	.short	0x0101
        /*083a*/ 	.byte	0x3f
	.zero		1


	//   ....[58]....
        /*083c*/ 	.word	0x00013510
        /*0840*/ 	.word	0x00000002
        /*0844*/ 	.word	0x00000000
        /*0848*/ 	.short	0x0101
        /*084a*/ 	.byte	0x3f
	.zero		1


	//   ....[59]....
        /*084c*/ 	.word	0x00013700
        /*0850*/ 	.word	0x00000003
        /*0854*/ 	.word	0x00019c70
        /*0858*/ 	.short	0x010a
        /*085a*/ 	.byte	0x3f
	.zero		1


	//   ....[60]....
        /*085c*/ 	.word	0x00013770
        /*0860*/ 	.word	0x00000003
        /*0864*/ 	.word	0x00019c60
        /*0868*/ 	.short	0x010a
        /*086a*/ 	.byte	0x3f
	.zero		1


	//   ....[61]....
        /*086c*/ 	.word	0x00013ad0
        /*0870*/ 	.word	0x00000003
        /*0874*/ 	.word	0x00019c50
        /*0878*/ 	.short	0x0101
        /*087a*/ 	.byte	0x3f
	.zero		1


	//   ....[62]....
        /*087c*/ 	.word	0x00013b20
        /*0880*/ 	.word	0x00000000
        /*0884*/ 	.word	0x00000000
        /*0888*/ 	.short	0x0101
        /*088a*/ 	.byte	0x3f
	.zero		1


	//   ....[63]....
        /*088c*/ 	.word	0x00014810
        /*0890*/ 	.word	0x00000009
        /*0894*/ 	.word	0x00019c20
        /*0898*/ 	.short	0x010a
        /*089a*/ 	.byte	0x3f
	.zero		1


	//   ....[64]....
        /*089c*/ 	.word	0x000149b0
        /*08a0*/ 	.word	0x00000007
        /*08a4*/ 	.word	0x00000000
        /*08a8*/ 	.short	0x010a
        /*08aa*/ 	.byte	0x3f
	.zero		1


	//   ....[65]....
        /*08ac*/ 	.word	0x00014a20
        /*08b0*/ 	.word	0x00000003
        /*08b4*/ 	.word	0x00000000
        /*08b8*/ 	.short	0x010a
        /*08ba*/ 	.byte	0x3f
	.zero		1


	//   ....[66]....
        /*08bc*/ 	.word	0x00014a70
        /*08c0*/ 	.word	0x00000003
        /*08c4*/ 	.word	0x00019c60
        /*08c8*/ 	.short	0x010a
        /*08ca*/ 	.byte	0x3f
	.zero		1


	//   ....[67]....
        /*08cc*/ 	.word	0x00014ac0
        /*08d0*/ 	.word	0x00000005
        /*08d4*/ 	.word	0x00019c60
        /*08d8*/ 	.short	0x010a
        /*08da*/ 	.byte	0x3f
	.zero		1


	//   ....[68]....
        /*08dc*/ 	.word	0x00014b00
        /*08e0*/ 	.word	0x00000003
        /*08e4*/ 	.word	0x00019c80
        /*08e8*/ 	.short	0x010a
        /*08ea*/ 	.byte	0x3f
	.zero		1


	//   ....[69]....
        /*08ec*/ 	.word	0x00014b20
        /*08f0*/ 	.word	0x00000005
        /*08f4*/ 	.word	0x00019c80
        /*08f8*/ 	.short	0x010a
        /*08fa*/ 	.byte	0x3f
	.zero		1


	//   ....[70]....
        /*08fc*/ 	.word	0x00014b90
        /*0900*/ 	.word	0x00000003
        /*0904*/ 	.word	0x00019c00
        /*0908*/ 	.short	0x010a
        /*090a*/ 	.byte	0x3f
	.zero		1


	//   ....[71]....
        /*090c*/ 	.word	0x00014be0
        /*0910*/ 	.word	0x00000005
        /*0914*/ 	.word	0x00019c30
        /*0918*/ 	.short	0x010a
        /*091a*/ 	.byte	0x3f
	.zero		1


	//   ....[72]....
        /*091c*/ 	.word	0x00014c40
        /*0920*/ 	.word	0x00000007
        /*0924*/ 	.word	0x00019c30
        /*0928*/ 	.short	0x010a
        /*092a*/ 	.byte	0x3f
	.zero		1


	//   ....[73]....
        /*092c*/ 	.word	0x00014ca0
        /*0930*/ 	.word	0x00000007
        /*0934*/ 	.word	0x00019c50
        /*0938*/ 	.short	0x010a
        /*093a*/ 	.byte	0x3f
	.zero		1


	//   ....[74]....
        /*093c*/ 	.word	0x00014d00
        /*0940*/ 	.word	0x0000000b
        /*0944*/ 	.word	0x00019c30
        /*0948*/ 	.short	0x010a
        /*094a*/ 	.byte	0x3f
	.zero		1


	//   ....[75]....
        /*094c*/ 	.word	0x00014d60
        /*0950*/ 	.word	0x0000000b
        /*0954*/ 	.word	0x00019c50
        /*0958*/ 	.short	0x010a
        /*095a*/ 	.byte	0x3f
	.zero		1


	//   ....[76]....
        /*095c*/ 	.word	0x00014dc0
        /*0960*/ 	.word	0x00000007
        /*0964*/ 	.word	0x00019c30
        /*0968*/ 	.short	0x010a
        /*096a*/ 	.byte	0x3f
	.zero		1


	//   ....[77]....
        /*096c*/ 	.word	0x00014e20
        /*0970*/ 	.word	0x00000007
        /*0974*/ 	.word	0x00019c50
        /*0978*/ 	.short	0x010a
        /*097a*/ 	.byte	0x3f
	.zero		1


	//   ....[78]....
        /*097c*/ 	.word	0x00014e80
        /*0980*/ 	.word	0x00000006
        /*0984*/ 	.word	0x00019c50
        /*0988*/ 	.short	0x010a
        /*098a*/ 	.byte	0x3f
	.zero		1


	//   ....[79]....
        /*098c*/ 	.word	0x00014fd0
        /*0990*/ 	.word	0x00000002
        /*0994*/ 	.word	0x00019c80
        /*0998*/ 	.short	0x010a
        /*099a*/ 	.byte	0x3f
	.zero		1


	//   ....[80]....
        /*099c*/ 	.word	0x00015020
        /*09a0*/ 	.word	0x00000002
        /*09a4*/ 	.word	0x00019c40
        /*09a8*/ 	.short	0x010a
        /*09aa*/ 	.byte	0x3f
	.zero		1


	//   ....[81]....
        /*09ac*/ 	.word	0x00015430
        /*09b0*/ 	.word	0x00000011
        /*09b4*/ 	.word	0x00019c20
        /*09b8*/ 	.short	0x010a
        /*09ba*/ 	.byte	0x3f
	.zero		1


	//   ....[82]....
        /*09bc*/ 	.word	0x00015480
        /*09c0*/ 	.word	0x00000004
        /*09c4*/ 	.word	0x00019c80
        /*09c8*/ 	.short	0x010a
        /*09ca*/ 	.byte	0x3f
	.zero		1


	//   ....[83]....
        /*09cc*/ 	.word	0x000154d0
        /*09d0*/ 	.word	0x00000004
        /*09d4*/ 	.word	0x00019c40
        /*09d8*/ 	.short	0x010a
        /*09da*/ 	.byte	0x3f
	.zero		1


	//   ....[84]....
        /*09dc*/ 	.word	0x00015520
        /*09e0*/ 	.word	0x00000003
        /*09e4*/ 	.word	0x00019c70
        /*09e8*/ 	.short	0x010a
        /*09ea*/ 	.byte	0x3f
	.zero		1


	//   ....[85]....
        /*09ec*/ 	.word	0x00015570
        /*09f0*/ 	.word	0x00000003
        /*09f4*/ 	.word	0x00019c60
        /*09f8*/ 	.short	0x010a
        /*09fa*/ 	.byte	0x3f
	.zero		1


	//   ....[86]....
        /*09fc*/ 	.word	0x000155c0
        /*0a00*/ 	.word	0x00000003
        /*0a04*/ 	.word	0x00019c70
        /*0a08*/ 	.short	0x010a
        /*0a0a*/ 	.byte	0x3f
	.zero		1


	//   ....[87]....
        /*0a0c*/ 	.word	0x00015610
        /*0a10*/ 	.word	0x00000003
        /*0a14*/ 	.word	0x00019c60
        /*0a18*/ 	.short	0x010a
        /*0a1a*/ 	.byte	0x3f
	.zero		1


	//   ....[88]....
        /*0a1c*/ 	.word	0x00015660
        /*0a20*/ 	.word	0x00000009
        /*0a24*/ 	.word	0x00019c20
        /*0a28*/ 	.short	0x010a
        /*0a2a*/ 	.byte	0x3f
	.zero		1


	//   ....[89]....
        /*0a2c*/ 	.word	0x00015800
        /*0a30*/ 	.word	0x00000007
        /*0a34*/ 	.word	0x00000000
        /*0a38*/ 	.short	0x010a
        /*0a3a*/ 	.byte	0x3f
	.zero		1


	//   ....[90]....
        /*0a3c*/ 	.word	0x00015850
        /*0a40*/ 	.word	0x00000003
        /*0a44*/ 	.word	0x00000000
        /*0a48*/ 	.short	0x010a
        /*0a4a*/ 	.byte	0x3f
	.zero		1


	//   ....[91]....
        /*0a4c*/ 	.word	0x000158a0
        /*0a50*/ 	.word	0x00000003
        /*0a54*/ 	.word	0x00019c60
        /*0a58*/ 	.short	0x010a
        /*0a5a*/ 	.byte	0x3f
	.zero		1


	//   ....[92]....
        /*0a5c*/ 	.word	0x000158f0
        /*0a60*/ 	.word	0x00000005
        /*0a64*/ 	.word	0x00019c60
        /*0a68*/ 	.short	0x010a
        /*0a6a*/ 	.byte	0x3f
	.zero		1


	//   ....[93]....
        /*0a6c*/ 	.word	0x00015940
        /*0a70*/ 	.word	0x00000003
        /*0a74*/ 	.word	0x00019c80
        /*0a78*/ 	.short	0x010a
        /*0a7a*/ 	.byte	0x3f
	.zero		1


	//----- nvinfo : EIATTR_NUM_MBARRIERS
	.align		4
.L_207:
        /*0a7c*/ 	.byte	0x03, 0x38
        /*0a7e*/ 	.short	0x0016


	//----- nvinfo : EIATTR_EXIT_INSTR_OFFSETS
	.align		4
        /*0a80*/ 	.byte	0x04, 0x1c
        /*0a82*/ 	.short	(.L_209 - .L_208)


	//   ....[0]....
.L_208:
        /*0a84*/ 	.word	0x00000a40


	//   ....[1]....
        /*0a88*/ 	.word	0x0000f1d0


	//   ....[2]....
        /*0a8c*/ 	.word	0x00014b70


	//----- nvinfo : EIATTR_MAX_THREADS
	.align		4
.L_209:
        /*0a90*/ 	.byte	0x04, 0x05
        /*0a92*/ 	.short	(.L_211 - .L_210)
.L_210:
        /*0a94*/ 	.word	0x00000200
        /*0a98*/ 	.word	0x00000001
        /*0a9c*/ 	.word	0x00000001


	//----- nvinfo : EIATTR_CRS_STACK_SIZE
	.align		4
.L_211:
        /*0aa0*/ 	.byte	0x04, 0x1e
        /*0aa2*/ 	.short	(.L_213 - .L_212)
.L_212:
        /*0aa4*/ 	.word	0x00000000


	//----- nvinfo : EIATTR_CBANK_PARAM_SIZE
	.align		4
.L_213:
        /*0aa8*/ 	.byte	0x03, 0x19
        /*0aaa*/ 	.short	0x0af0


	//----- nvinfo : EIATTR_PARAM_CBANK
	.align		4
        /*0aac*/ 	.byte	0x04, 0x0a
        /*0aae*/ 	.short	(.L_215 - .L_214)
	.align		4
.L_214:
        /*0ab0*/ 	.word	index@(.nv.constant0._ZN7cutlass13device_kernelIN5flash11enable_sm90INS1_16FlashAttnFwdSm90INS1_25CollectiveMainloopFwdSm90ILi2EN4cute5tupleIJNS5_1CILi1EEES8_S8_EEENS6_IJNS7_ILi192EEENS7_ILi128EEENS7_ILi96EEEEEELi96ENS_12float_e4m3_tEfNS_4arch4Sm90ELb0ELb1ELb0ELb1ELb0ELb0ELb0ELb1ELb1ELb1ELb0ELb0EEENS1_21CollectiveEpilogueFwdINS6_IJSA_SC_SB_EEES9_NS_10bfloat16_tESG_Li384ELb1ELb1ELb0ELb1EEENS1_36VarlenDynamicPersistentTileSchedulerILi192ELi128ELi384ELi128ELb0ELb1ELb1ELb1ELb0ELb1EEEEEEEEEvNT_6ParamsE)
        /*0ab4*/ 	.short	0x0210
        /*0ab6*/ 	.short	0x0af0


	//----- nvinfo : EIATTR_SW_WAR
	.align		4
.L_215:
        /*0ab8*/ 	.byte	0x04, 0x36
        /*0aba*/ 	.short	(.L_217 - .L_216)
.L_216:
        /*0abc*/ 	.word	0x00000008
.L_217:


//--------------------- .nv.info._ZN7cutlass13device_kernelIN5flash11enable_sm90INS1_16FlashAttnFwdSm90INS1_25CollectiveMainloopFwdSm90ILi2EN4cute5tupleIJNS5_1CILi1EEES8_S8_EEENS6_IJNS7_ILi192EEENS7_ILi128EEENS7_ILi96EEEEEELi96ENS_12float_e4m3_tEfNS_4arch4Sm90ELb0ELb1ELb0ELb1ELb0ELb1ELb0ELb1ELb1ELb1ELb0ELb0EEENS1_21CollectiveEpilogueFwdINS6_IJSA_SC_SB_EEES9_NS_10bfloat16_tESG_Li384ELb1ELb1ELb0ELb1EEENS1_36VarlenDynamicPersistentTileSchedulerILi192ELi128ELi384ELi128ELb0ELb1ELb1ELb1ELb0ELb1EEEEEEEEEvNT_6ParamsE --------------------------
	.section	.nv.info._ZN7cutlass13device_kernelIN5flash11enable_sm90INS1_16FlashAttnFwdSm90INS1_25CollectiveMainloopFwdSm90ILi2EN4cute5tupleIJNS5_1CILi1EEES8_S8_EEENS6_IJNS7_ILi192EEENS7_ILi128EEENS7_ILi96EEEEEELi96ENS_12float_e4m3_tEfNS_4arch4Sm90ELb0ELb1ELb0ELb1ELb0ELb1ELb0ELb1ELb1ELb1ELb0ELb0EEENS1_21CollectiveEpilogueFwdINS6_IJSA_SC_SB_EEES9_NS_10bfloat16_tESG_Li384ELb1ELb1ELb0ELb1EEENS1_36VarlenDynamicPersistentTileSchedulerILi192ELi128ELi384ELi128ELb0ELb1ELb1ELb1ELb0ELb1EEEEEEEEEvNT_6ParamsE,"",@"SHT_CUDA_INFO"
	.sectionflags	@""
	.align	4


	//----- nvinfo : EIATTR_CUDA_API_VERSION
	.align		4
        /*0000*/ 	.byte	0x04, 0x37
        /*0002*/ 	.short	(.L_219 - .L_218)
.L_218:
        /*0004*/ 	.word	0x00000082


	//----- nvinfo : EIATTR_KPARAM_INFO
	.align		4
.L_219:
        /*0008*/ 	.byte	0x04, 0x17
        /*000a*/ 	.short	(.L_221 - .L_220)
.L_220:
        /*000c*/ 	.word	0x00000000
        /*0010*/ 	.short	0x0000
        /*0012*/ 	.short	0x0070
        /*0014*/ 	.byte	0x00, 0xf0, 0x01, 0x2a


	//----- nvinfo : EIATTR_SPARSE_MMA_MASK
	.align		4
.L_221:
        /*0018*/ 	.byte	0x03, 0x50
        /*001a*/ 	.short	0x0000


	//----- nvinfo : EIATTR_MAXREG_COUNT
	.align		4
        /*001c*/ 	.byte	0x03, 0x1b
        /*001e*/ 	.short	0x0080


	//----- nvinfo : EIATTR_NUM_BARRIERS
	.align		4
        /*0020*/ 	.byte	0x02, 0x4c
        /*0022*/ 	.byte	0x10
	.zero		1


	//----- nvinfo : EIATTR_EXTERNS
	.align		4
        /*0024*/ 	.byte	0x04, 0x0f
        /*0026*/ 	.short	(.L_223 - .L_222)


	//   ....[0]....
	.align		4
.L_222:
        /*0028*/ 	.word	index@(__assertfail)


	//----- nvinfo : EIATTR_ANNOTATIONS
	.align		4
.L_223:
        /*002c*/ 	.byte	0x04, 0x55
        /*002e*/ 	.short	(.L_225 - .L_224)


	//   ....[0]....
.L_224:
        /* <DEDUP_REMOVED lines=93> */


	//----- nvinfo : EIATTR_MERCURY_ISA_VERSION
	.align		4
.L_225:
        /*05e8*/ 	.byte	0x03, 0x5f
        /*05ea*/ 	.short	0x0101


	//----- nvinfo : EIATTR_UNUSED_LOAD_BYTE_OFFSET
	.align		4
        /*05ec*/ 	.byte	0x04, 0x44
        /*05ee*/ 	.short	(.L_227 - .L_226)


	//   ....[0]....
.L_226:
        /*05f0*/ 	.word	0x00000aa0
        /*05f4*/ 	.word	0x0000fff0


	//   ....[1]....
        /*05f8*/ 	.word	0x00017990
        /*05fc*/ 	.word	0x0000fff0


	//----- nvinfo : EIATTR_INT_WARP_WIDE_INSTR_OFFSETS
	.align		4
.L_227:
        /*0600*/ 	.byte	0x04, 0x31
        /*0602*/ 	.short	(.L_229 - .L_228)


	//   ....[0]....
.L_228:
        /*0604*/ 	.word	0x00000190


	//   ....[1]....
        /*0608*/ 	.word	0x000001d0


	//   ....[2]....
        /*060c*/ 	.word	0x00000240


	//   ....[3]....
        /*0610*/ 	.word	0x0001cd60


	//   ....[4]....
        /*0614*/ 	.word	0x0001cdf0


	//   ....[5]....
        /*0618*/ 	.word	0x0001f7b0


	//   ....[6]....
        /*061c*/ 	.word	0x0001f840


	//----- nvinfo : EIATTR_COOP_GROUP_MASK_REGIDS
	.align		4
.L_229:
        /*0620*/ 	.byte	0x04, 0x29
        /*0622*/ 	.short	(.L_231 - .L_230)


	//   ....[0]....
.L_230:
        /*0624*/ 	.word	0xffffffff


	//   ....[1]....
        /*0628*/ 	.word	0xffffffff


	//   ....[2]....
        /*062c*/ 	.word	0xffffffff


	//   ....[3]....
        /*0630*/ 	.word	0xffffffff


	//   ....[4]....
        /*0634*/ 	.word	0xffffffff


	//   ....[5]....
        /*0638*/ 	.word	0xffffffff


	//   ....[6]....
        /*063c*/ 	.word	0xffffffff


	//   ....[7]....
        /*0640*/ 	.word	0xffffffff


	//   ....[8]....
        /*0644*/ 	.word	0xffffffff


	//   ....[9]....
        /*0648*/ 	.word	0xffffffff


	//   ....[10]....
        /*064c*/ 	.word	0xffffffff


	//   ....[11]....
        /*0650*/ 	.word	0xffffffff


	//   ....[12]....
        /*0654*/ 	.word	0xffffffff


	//   ....[13]....
        /*0658*/ 	.word	0xffffffff


	//   ....[14]....
        /*065c*/ 	.word	0xffffffff


	//   ....[15]....
        /*0660*/ 	.word	0xffffffff


	//   ....[16]....
        /*0664*/ 	.word	0xffffffff


	//   ....[17]....
        /*0668*/ 	.word	0xffffffff


	//   ....[18]....
        /*066c*/ 	.word	0xffffffff


	//   ....[19]....
        /*0670*/ 	.word	0xffffffff


	//   ....[20]....
        /*0674*/ 	.word	0xffffffff


	//   ....[21]....
        /*0678*/ 	.word	0xffffffff


	//   ....[22]....
        /*067c*/ 	.word	0xffffffff


	//   ....[23]....
        /*0680*/ 	.word	0xffffffff


	//   ....[24]....
        /*0684*/ 	.word	0xffffffff


	//   ....[25]....
        /*0688*/ 	.word	0xffffffff


	//   ....[26]....
        /*068c*/ 	.word	0xffffffff


	//   ....[27]....
        /*0690*/ 	.word	0xffffffff


	//   ....[28]....
        /*0694*/ 	.word	0xffffffff


	//   ....[29]....
        /*0698*/ 	.word	0xffffffff


	//   ....[30]....
        /*069c*/ 	.word	0xffffffff


	//   ....[31]....
        /*06a0*/ 	.word	0xffffffff


	//   ....[32]....
        /*06a4*/ 	.word	0xffffffff


	//   ....[33]....
        /*06a8*/ 	.word	0xffffffff


	//   ....[34]....
        /*06ac*/ 	.word	0xffffffff


	//   ....[35]....
        /*06b0*/ 	.word	0xffffffff


	//   ....[36]....
        /*06b4*/ 	.word	0xffffffff


	//   ....[37]....
        /*06b8*/ 	.word	0xffffffff


	//   ....[38]....
        /*06bc*/ 	.word	0xffffffff


	//   ....[39]....
        /*06c0*/ 	.word	0xffffffff


	//   ....[40]....
        /*06c4*/ 	.word	0xffffffff


	//   ....[41]....
        /*06c8*/ 	.word	0xffffffff


	//   ....[42]....
        /*06cc*/ 	.word	0xffffffff


	//   ....[43]....
        /*06d0*/ 	.word	0xffffffff


	//   ....[44]....
        /*06d4*/ 	.word	0xffffffff


	//   ....[45]....
        /*06d8*/ 	.word	0xffffffff


	//   ....[46]....
        /*06dc*/ 	.word	0xffffffff


	//   ....[47]....
        /*06e0*/ 	.word	0xffffffff


	//   ....[48]....
        /*06e4*/ 	.word	0xffffffff


	//   ....[49]....
        /*06e8*/ 	.word	0xffffffff


	//   ....[50]....
        /*06ec*/ 	.word	0xffffffff


	//   ....[51]....
        /*06f0*/ 	.word	0xffffffff


	//   ....[52]....
        /*06f4*/ 	.word	0xffffffff


	//   ....[53]....
        /*06f8*/ 	.word	0xffffffff


	//   ....[54]....
        /*06fc*/ 	.word	0xffffffff


	//   ....[55]....
        /*0700*/ 	.word	0xffffffff


	//   ....[56]....
        /*0704*/ 	.word	0xffffffff


	//   ....[57]....
        /*0708*/ 	.word	0xffffffff


	//   ....[58]....
        /*070c*/ 	.word	0xffffffff


	//   ....[59]....
        /*0710*/ 	.word	0xffffffff


	//   ....[60]....
        /*0714*/ 	.word	0xffffffff


	//   ....[61]....
        /*0718*/ 	.word	0xffffffff


	//   ....[62]....
        /*071c*/ 	.word	0xffffffff


	//   ....[63]....
        /*0720*/ 	.word	0xffffffff


	//   ....[64]....
        /*0724*/ 	.word	0xffffffff


	//   ....[65]....
        /*0728*/ 	.word	0xffffffff


	//   ....[66]....
        /*072c*/ 	.word	0xffffffff


	//   ....[67]....
        /*0730*/ 	.word	0xffffffff


	//   ....[68]....
        /*0734*/ 	.word	0xffffffff


	//   ....[69]....
        /*0738*/ 	.word	0xffffffff


	//   ....[70]....
        /*073c*/ 	.word	0xffffffff


	//   ....[71]....
        /*0740*/ 	.word	0xffffffff


	//   ....[72]....
        /*0744*/ 	.word	0xffffffff


	//   ....[73]....
        /*0748*/ 	.word	0xffffffff


	//   ....[74]....
        /*074c*/ 	.word	0xffffffff


	//   ....[75]....
        /*0750*/ 	.word	0xffffffff


	//   ....[76]....
        /*0754*/ 	.word	0xffffffff


	//   ....[77]....
        /*0758*/ 	.word	0xffffffff


	//   ....[78]....
        /*075c*/ 	.word	0xffffffff


	//   ....[79]....
        /*0760*/ 	.word	0xffffffff


	//   ....[80]....
        /*0764*/ 	.word	0xffffffff


	//   ....[81]....
        /*0768*/ 	.word	0xffffffff


	//   ....[82]....
        /*076c*/ 	.word	0xffffffff


	//   ....[83]....
        /*0770*/ 	.word	0xffffffff


	//   ....[84]....
        /*0774*/ 	.word	0xffffffff


	//   ....[85]....
        /*0778*/ 	.word	0xffffffff


	//   ....[86]....
        /*077c*/ 	.word	0xffffffff


	//   ....[87]....
        /*0780*/ 	.word	0xffffffff


	//   ....[88]....
        /*0784*/ 	.word	0xffffffff


	//   ....[89]....
        /*0788*/ 	.word	0xffffffff


	//   ....[90]....
        /*078c*/ 	.word	0xffffffff


	//   ....[91]....
        /*0790*/ 	.word	0xffffffff


	//   ....[92]....
        /*0794*/ 	.word	0xffffffff


	//   ....[93]....
        /*0798*/ 	.word	0xffffffff


	//   ....[94]....
        /*079c*/ 	.word	0xffffffff


	//   ....[95]....
        /*07a0*/ 	.word	0xffffffff


	//   ....[96]....
        /*07a4*/ 	.word	0xffffffff


	//   ....[97]....
        /*07a8*/ 	.word	0xffffffff


	//   ....[98]....
        /*07ac*/ 	.word	0xffffffff


	//   ....[99]....
        /*07b0*/ 	.word	0xffffffff


	//   ....[100]....
        /*07b4*/ 	.word	0xffffffff


	//   ....[101]....
        /*07b8*/ 	.word	0xffffffff


	//   ....[102]....
        /*07bc*/ 	.word	0xffffffff


	//   ....[103]....
        /*07c0*/ 	.word	0xffffffff


	//   ....[104]....
        /*07c4*/ 	.word	0xffffffff


	//   ....[105]....
        /*07c8*/ 	.word	0xffffffff


	//   ....[106]....
        /*07cc*/ 	.word	0xffffffff


	//   ....[107]....
        /*07d0*/ 	.word	0xffffffff


	//   ....[108]....
        /*07d4*/ 	.word	0xffffffff


	//   ....[109]....
        /*07d8*/ 	.word	0xffffffff


	//   ....[110]....
        /*07dc*/ 	.word	0xffffffff


	//   ....[111]....
        /*07e0*/ 	.word	0xffffffff


	//   ....[112]....
        /*07e4*/ 	.word	0xffffffff


	//   ....[113]....
        /*07e8*/ 	.word	0xffffffff


	//   ....[114]....
        /*07ec*/ 	.word	0xffffffff


	//   ....[115]....
        /*07f0*/ 	.word	0xffffffff


	//   ....[116]....
        /*07f4*/ 	.word	0xffffffff


	//   ....[117]....
        /*07f8*/ 	.word	0xffffffff


	//   ....[118]....
        /*07fc*/ 	.word	0xffffffff


	//   ....[119]....
        /*0800*/ 	.word	0xffffffff


	//   ....[120]....
        /*0804*/ 	.word	0x0500000f


	//   ....[121]....
        /*0808*/ 	.word	0x0500000f


	//   ....[122]....
        /*080c*/ 	.word	0x0500000f


	//   ....[123]....
        /*0810*/ 	.word	0x0500000f


	//   ....[124]....
        /*0814*/ 	.word	0x0500000f


	//   ....[125]....
        /*0818*/ 	.word	0x0500000f


	//   ....[126]....
        /*081c*/ 	.word	0x0500000f


	//   ....[127]....
        /*0820*/ 	.word	0x0500000f


	//   ....[128]....
        /*0824*/ 	.word	0x0500000f


	//   ....[129]....
        /*0828*/ 	.word	0x0500000f


	//   ....[130]....
        /*082c*/ 	.word	0x0500000f


	//   ....[131]....
        /*0830*/ 	.word	0x0500000f


	//   ....[132]....
        /*0834*/ 	.word	0x0500000f


	//   ....[133]....
        /*0838*/ 	.word	0x0500000f


	//   ....[134]....
        /*083c*/ 	.word	0x0500000f


	//   ....[135]....
        /*0840*/ 	.word	0x0500000f


	//   ....[136]....
        /*0844*/ 	.word	0x0500000f


	//   ....[137]....
        /*0848*/ 	.word	0x0500000f


	//   ....[138]....
        /*084c*/ 	.word	0x0500000f


	//   ....[139]....
        /*0850*/ 	.word	0x0500000f


	//   ....[140]....
        /*0854*/ 	.word	0x0500000f


	//   ....[141]....
        /*0858*/ 	.word	0x0500000f


	//   ....[142]....
        /*085c*/ 	.word	0x0500000f


	//   ....[143]....
        /*0860*/ 	.word	0x0500000f


	//   ....[144]....
        /*0864*/ 	.word	0x0500000f


	//   ....[145]....
        /*0868*/ 	.word	0x0500000f


	//   ....[146]....
        /*086c*/ 	.word	0x0500000f


	//   ....[147]....
        /*0870*/ 	.word	0x0500000f


	//   ....[148]....
        /*0874*/ 	.word	0x0500000f


	//   ....[149]....
        /*0878*/ 	.word	0x0500000f


	//   ....[150]....
        /*087c*/ 	.word	0x0500000f


	//   ....[151]....
        /*0880*/ 	.word	0x0500000f


	//   ....[152]....
        /*0884*/ 	.word	0x0500000f


	//   ....[153]....
        /*0888*/ 	.word	0x0500000f


	//----- nvinfo : EIATTR_COOP_GROUP_INSTR_OFFSETS
	.align		4
.L_231:
        /*088c*/ 	.byte	0x04, 0x28
        /*088e*/ 	.short	(.L_233 - .L_232)


	//   ....[0]....
.L_232:
        /*0890*/ 	.word	0x00000070


	//   ....[1]....
        /*0894*/ 	.word	0x000001a0


	//   ....[2]....
        /*0898*/ 	.word	0x000001f0


	//   ....[3]....
        /*089c*/ 	.word	0x00000420


	//   ....[4]....
        /*08a0*/ 	.word	0x00000580


	//   ....[5]....
        /*08a4*/ 	.word	0x000006a0


	//   ....[6]....
        /*08a8*/ 	.word	0x00000800


	//   ....[7]....
        /*08ac*/ 	.word	0x00007370


	//   ....[8]....
        /*08b0*/ 	.word	0x00007a60


	//   ....[9]....
        /*08b4*/ 	.word	0x00007a70


	//   ....[10]....
        /*08b8*/ 	.word	0x00007a80


	//   ....[11]....
        /*08bc*/ 	.word	0x00007a90


	//   ....[12]....
        /*08c0*/ 	.word	0x00009760


	//   ....[13]....
        /*08c4*/ 	.word	0x00009770


	//   ....[14]....
        /*08c8*/ 	.word	0x00009780


	//   ....[15]....
        /*08cc*/ 	.word	0x00009790


	//   ....[16]....
        /*08d0*/ 	.word	0x0000c030


	//   ....[17]....
        /*08d4*/ 	.word	0x0000c2e0


	//   ....[18]....
        /*08d8*/ 	.word	0x0000d570


	//   ....[19]....
        /*08dc*/ 	.word	0x0000d670


	//   ....[20]....
        /*08e0*/ 	.word	0x0000dd20


	//   ....[21]....
        /*08e4*/ 	.word	0x0000de60


	//   ....[22]....
        /*08e8*/ 	.word	0x0000f540


	//   ....[23]....
        /*08ec*/ 	.word	0x0000f750


	//   ....[24]....
        /*08f0*/ 	.word	0x00010700


	//   ....[25]....
        /*08f4*/ 	.word	0x00010800


	//   ....[26]....
        /*08f8*/ 	.word	0x00010be0


	//   ....[27]....
        /*08fc*/ 	.word	0x00010d30


	//   ....[28]....
        /*0900*/ 	.word	0x00012a80


	//   ....[29]....
        /*0904*/ 	.word	0x00012ab0


	//   ....[30]....
        /*0908*/ 	.word	0x00012b10


	//   ....[31]....
        /*090c*/ 	.word	0x00012b70


	//   ....[32]....
        /*0910*/ 	.word	0x000146d0


	//   ....[33]....
        /*0914*/ 	.word	0x00014890


	//   ....[34]....
        /*0918*/ 	.word	0x00015530


	//   ....[35]....
        /*091c*/ 	.word	0x000156b0


	//   ....[36]....
        /*0920*/ 	.word	0x00015e70


	//   ....[37]....
        /*0924*/ 	.word	0x00015ed0


	//   ....[38]....
        /*0928*/ 	.word	0x000172e0


	//   ....[39]....
        /*092c*/ 	.word	0x000172f0


	//   ....[40]....
        /*0930*/ 	.word	0x00017380


	//   ....[41]....
        /*0934*/ 	.word	0x00017390


	//   ....[42]....
        /*0938*/ 	.word	0x00017f70


	//   ....[43]....
        /*093c*/ 	.word	0x00017fa0


	//   ....[44]....
        /*0940*/ 	.word	0x00017fc0


	//   ....[45]....
        /*0944*/ 	.word	0x00017fd0


	//   ....[46]....
        /*0948*/ 	.word	0x00017fe0


	//   ....[47]....
        /*094c*/ 	.word	0x00017ff0


	//   ....[48]....
        /*0950*/ 	.word	0x00018000


	//   ....[49]....
        /*0954*/ 	.word	0x00018010


	//   ....[50]....
        /*0958*/ 	.word	0x00018020


	//   ....[51]....
        /*095c*/ 	.word	0x00018030


	//   ....[52]....
        /*0960*/ 	.word	0x00018040


	//   ....[53]....
        /*0964*/ 	.word	0x00018050


	//   ....[54]....
        /*0968*/ 	.word	0x00018070


	//   ....[55]....
        /*096c*/ 	.word	0x00018090


	//   ....[56]....
        /*0970*/ 	.word	0x000180a0


	//   ....[57]....
        /*0974*/ 	.word	0x000180b0


	//   ....[58]....
        /*0978*/ 	.word	0x000180c0


	//   ....[59]....
        /*097c*/ 	.word	0x000180d0


	//   ....[60]....
        /*0980*/ 	.word	0x000180e0


	//   ....[61]....
        /*0984*/ 	.word	0x000180f0


	//   ....[62]....
        /*0988*/ 	.word	0x00018100


	//   ....[63]....
        /*098c*/ 	.word	0x00018110


	//   ....[64]....
        /*0990*/ 	.word	0x00018120


	//   ....[65]....
        /*0994*/ 	.word	0x00018130


	//   ....[66]....
        /*0998*/ 	.word	0x000188b0


	//   ....[67]....
        /*099c*/ 	.word	0x000188f0


	//   ....[68]....
        /*09a0*/ 	.word	0x00018900


	//   ....[69]....
        /*09a4*/ 	.word	0x00018910


	//   ....[70]....
        /*09a8*/ 	.word	0x00018eb0


	//   ....[71]....
        /*09ac*/ 	.word	0x00018ee0


	//   ....[72]....
        /*09b0*/ 	.word	0x00018fe0


	//   ....[73]....
        /*09b4*/ 	.word	0x00019000


	//   ....[74]....
        /*09b8*/ 	.word	0x00019910


	//   ....[75]....
        /*09bc*/ 	.word	0x00019920


	//   ....[76]....
        /*09c0*/ 	.word	0x00019a20


	//   ....[77]....
        /*09c4*/ 	.word	0x00019a40


	//   ....[78]....
        /*09c8*/ 	.word	0x00019bd0


	//   ....[79]....
        /*09cc*/ 	.word	0x00019d90


	//   ....[80]....
        /*09d0*/ 	.word	0x00019dc0


	//   ....[81]....
        /*09d4*/ 	.word	0x00019df0


	//   ....[82]....
        /*09d8*/ 	.word	0x00019e20


	//   ....[83]....
        /*09dc*/ 	.word	0x00019e50


	//   ....[84]....
        /*09e0*/ 	.word	0x00019e80


	//   ....[85]....
        /*09e4*/ 	.word	0x00019ff0


	//   ....[86]....
        /*09e8*/ 	.word	0x0001a020


	//   ....[87]....
        /*09ec*/ 	.word	0x0001a050


	//   ....[88]....
        /*09f0*/ 	.word	0x0001a080


	//   ....[89]....
        /*09f4*/ 	.word	0x0001a0b0


	//   ....[90]....
        /*09f8*/ 	.word	0x0001a0e0


	//   ....[91]....
        /*09fc*/ 	.word	0x0001a180


	//   ....[92]....
        /*0a00*/ 	.word	0x0001a1e0


	//   ....[93]....
        /*0a04*/ 	.word	0x0001a280


	//   ....[94]....
        /*0a08*/ 	.word	0x0001b4e0


	//   ....[95]....
        /*0a0c*/ 	.word	0x0001d490


	//   ....[96]....
        /*0a10*/ 	.word	0x0001e350


	//   ....[97]....
        /*0a14*/ 	.word	0x0001e360


	//   ....[98]....
        /*0a18*/ 	.word	0x0001e370


	//   ....[99]....
        /*0a1c*/ 	.word	0x0001e380


	//   ....[100]....
        /*0a20*/ 	.word	0x0001e4b0


	//   ....[101]....
        /*0a24*/ 	.word	0x0001e4c0


	//   ....[102]....
        /*0a28*/ 	.word	0x0001ff10


	//   ....[103]....
        /*0a2c*/ 	.word	0x0001ff40


	//   ....[104]....
        /*0a30*/ 	.word	0x0001ff80


	//   ....[105]....
        /*0a34*/ 	.word	0x0001ffb0


	//   ....[106]....
        /*0a38*/ 	.word	0x0001ffe0


	//   ....[107]....
        /*0a3c*/ 	.word	0x00020010


	//   ....[108]....
        /*0a40*/ 	.word	0x00020040


	//   ....[109]....
        /*0a44*/ 	.word	0x00020070


	//   ....[110]....
        /*0a48*/ 	.word	0x000201f0


	//   ....[111]....
        /*0a4c*/ 	.word	0x00020220


	//   ....[112]....
        /*0a50*/ 	.word	0x00020250


	//   ....[113]....
        /*0a54*/ 	.word	0x00020280


	//   ....[114]....
        /*0a58*/ 	.word	0x000202b0


	//   ....[115]....
        /*0a5c*/ 	.word	0x000202e0


	//   ....[116]....
        /*0a60*/ 	.word	0x000203a0


	//   ....[117]....
        /*0a64*/ 	.word	0x000203c0


	//   ....[118]....
        /*0a68*/ 	.word	0x00020430


	//   ....[119]....
        /*0a6c*/ 	.word	0x00020ad0


	//   ....[120]....
        /*0a70*/ 	.word	0x00020f40


	//   ....[121]....
        /*0a74*/ 	.word	0x00020fd0


	//   ....[122]....
        /*0a78*/ 	.word	0x00021020


	//   ....[123]....
        /*0a7c*/ 	.word	0x00021070


	//   ....[124]....
        /*0a80*/ 	.word	0x00021140


	//   ....[125]....
        /*0a84*/ 	.word	0x000211d0


	//   ....[126]....
        /*0a88*/ 	.word	0x00021220


	//   ....[127]....
        /*0a8c*/ 	.word	0x00021270


	//   ....[128]....
        /*0a90*/ 	.word	0x00021610


	//   ....[129]....
        /*0a94*/ 	.word	0x000218f0


	//   ....[130]....
        /*0a98*/ 	.word	0x00021af0


	//   ....[131]....
        /*0a9c*/ 	.word	0x00021b40


	//   ....[132]....
        /*0aa0*/ 	.word	0x00021ba0


	//   ....[133]....
        /*0aa4*/ 	.word	0x00021c40


	//   ....[134]....
        /*0aa8*/ 	.word	0x00021d10


	//   ....[135]....
        /*0aac*/ 	.word	0x00021df0


	//   ....[136]....
        /*0ab0*/ 	.word	0x000220c0


	//   ....[137]....
        /*0ab4*/ 	.word	0x00022160


	//   ....[138]....
        /*0ab8*/ 	.word	0x00022280


	//   ....[139]....
        /*0abc*/ 	.word	0x000222f0


	//   ....[140]....
        /*0ac0*/ 	.word	0x00022360


	//   ....[141]....
        /*0ac4*/ 	.word	0x000223d0


	//   ....[142]....
        /*0ac8*/ 	.word	0x00022440


	//   ....[143]....
        /*0acc*/ 	.word	0x000224c0


	//   ....[144]....
        /*0ad0*/ 	.word	0x00022550


	//   ....[145]....
        /*0ad4*/ 	.word	0x000225e0


	//   ....[146]....
        /*0ad8*/ 	.word	0x00022650


	//   ....[147]....
        /*0adc*/ 	.word	0x000226c0


	//   ....[148]....
        /*0ae0*/ 	.word	0x00022730


	//   ....[149]....
        /*0ae4*/ 	.word	0x000227b0


	//   ....[150]....
        /*0ae8*/ 	.word	0x00022820


	//   ....[151]....
        /*0aec*/ 	.word	0x000228c0


	//   ....[152]....
        /*0af0*/ 	.word	0x00022950


	//   ....[153]....
        /*0af4*/ 	.word	0x00022a80


	//----- nvinfo : EIATTR_REG_RECONFIG
	.align		4
.L_233:
        /*0af8*/ 	.byte	0x01, 0x54
	.zero		2


	//----- nvinfo : EIATTR_SYSCALL_OFFSETS
	.align		4
        /*0afc*/ 	.byte	0x04, 0x46
        /*0afe*/ 	.short	(.L_235 - .L_234)


	//   ....[0]....
.L_234:
        /*0b00*/ 	.word	0x00001d50


	//   ....[1]....
        /*0b04*/ 	.word	0x00001ea0


	//   ....[2]....
        /*0b08*/ 	.word	0x000074e0


	//   ....[3]....
        /*0b0c*/ 	.word	0x00007800


	//   ....[4]....
        /*0b10*/ 	.word	0x0001cf50


	//   ....[5]....
        /*0b14*/ 	.word	0x0001d0c0


	//   ....[6]....
        /*0b18*/ 	.word	0x0001d210


	//   ....[7]....
        /*0b1c*/ 	.word	0x0001d350


	//   ....[8]....
        /*0b20*/ 	.word	0x0001ddf0


	//----- nvinfo : EIATTR_MBARRIER_INSTR_OFFSETS
	.align		4
.L_235:
        /*0b24*/ 	.byte	0x04, 0x39
        /*0b26*/ 	.short	(.L_237 - .L_236)


	//   ....[0]....
.L_236:
        /*0b28*/ 	.word	0x000002d0
        /*0b2c*/ 	.word	0x000000ff
        /*0b30*/ 	.word	0x00019c00
        /*0b34*/ 	.short	0x0100
        /*0b36*/ 	.byte	0x08
	.zero		1


	//   ....[1]....
        /*0b38*/ 	.word	0x000002e0
        /*0b3c*/ 	.word	0x000000ff
        /*0b40*/ 	.word	0x00019c20
        /*0b44*/ 	.short	0x0100
        /*0b46*/ 	.byte	0x08
	.zero		1


	//   ....[2]....
        /*0b48*/ 	.word	0x000003d0
        /*0b4c*/ 	.word	0x000000ff
        /*0b50*/ 	.word	0x00019c30
        /*0b54*/ 	.short	0x0100
        /*0b56*/ 	.byte	0x08
	.zero		1


	//   ....[3]....
        /*0b58*/ 	.word	0x000003e0
        /*0b5c*/ 	.word	0x000000ff
        /*0b60*/ 	.word	0x00019c40
        /*0b64*/ 	.short	0x0100
        /*0b66*/ 	.byte	0x08
	.zero		1


	//   ....[4]....
        /*0b68*/ 	.word	0x000003f0
        /*0b6c*/ 	.word	0x000000ff
        /*0b70*/ 	.word	0x00019c38
        /*0b74*/ 	.short	0x0100
        /*0b76*/ 	.byte	0x08
	.zero		1


	//   ....[5]....
        /*0b78*/ 	.word	0x00000400
        /*0b7c*/ 	.word	0x000000ff
        /*0b80*/ 	.word	0x00019c48
        /*0b84*/ 	.short	0x0100
        /*0b86*/ 	.byte	0x08
	.zero		1


	//   ....[6]....
        /*0b88*/ 	.word	0x00000530
        /*0b8c*/ 	.word	0x000000ff
        /*0b90*/ 	.word	0x00019c50
        /*0b94*/ 	.short	0x0100
        /*0b96*/ 	.byte	0x08
	.zero		1


	//   ....[7]....
        /*0b98*/ 	.word	0x00000540
        /*0b9c*/ 	.word	0x000000ff
        /*0ba0*/ 	.word	0x00019c60
        /*0ba4*/ 	.short	0x0100
        /*0ba6*/ 	.byte	0x08
	.zero		1


	//   ....[8]....
        /*0ba8*/ 	.word	0x00000550
        /*0bac*/ 	.word	0x000000ff
        /*0bb0*/ 	.word	0x00019c58
        /*0bb4*/ 	.short	0x0100
        /*0bb6*/ 	.byte	0x08
	.zero		1


	//   ....[9]....
        /*0bb8*/ 	.word	0x00000560
        /*0bbc*/ 	.word	0x000000ff
        /*0bc0*/ 	.word	0x00019c68
        /*0bc4*/ 	.short	0x0100
        /*0bc6*/ 	.byte	0x08
	.zero		1


	//   ....[10]....
        /*0bc8*/ 	.word	0x00000650
        /*0bcc*/ 	.word	0x000000ff
        /*0bd0*/ 	.word	0x00019c70
        /*0bd4*/ 	.short	0x0100
        /*0bd6*/ 	.byte	0x06
	.zero		1


	//   ....[11]....
        /*0bd8*/ 	.word	0x00000660
        /*0bdc*/ 	.word	0x000000ff
        /*0be0*/ 	.word	0x00019c80
        /*0be4*/ 	.short	0x0100
        /*0be6*/ 	.byte	0x06
	.zero		1


	//   ....[12]....
        /*0be8*/ 	.word	0x00000670
        /*0bec*/ 	.word	0x000000ff
        /*0bf0*/ 	.word	0x00019c78
        /*0bf4*/ 	.short	0x0100
        /*0bf6*/ 	.byte	0x06
	.zero		1


	//   ....[13]....
        /*0bf8*/ 	.word	0x00000680
        /*0bfc*/ 	.word	0x000000ff
        /*0c00*/ 	.word	0x00019c88
        /*0c04*/ 	.short	0x0100
        /*0c06*/ 	.byte	0x06
	.zero		1


	//   ....[14]....
        /*0c08*/ 	.word	0x000007b0
        /*0c0c*/ 	.word	0x000000ff
        /*0c10*/ 	.word	0x00019c90
        /*0c14*/ 	.short	0x0100
        /*0c16*/ 	.byte	0x08
	.zero		1


	//   ....[15]....
        /*0c18*/ 	.word	0x000007c0
        /*0c1c*/ 	.word	0x000000ff
        /*0c20*/ 	.word	0x00019ca0
        /*0c24*/ 	.short	0x0100
        /*0c26*/ 	.byte	0x08
	.zero		1


	//   ....[16]....
        /*0c28*/ 	.word	0x000007d0
        /*0c2c*/ 	.word	0x000000ff
        /*0c30*/ 	.word	0x00019c98
        /*0c34*/ 	.short	0x0100
        /*0c36*/ 	.byte	0x08
	.zero		1


	//   ....[17]....
        /*0c38*/ 	.word	0x000007e0
        /*0c3c*/ 	.word	0x000000ff
        /*0c40*/ 	.word	0x00019ca8
        /*0c44*/ 	.short	0x0100
        /*0c46*/ 	.byte	0x08
	.zero		1


	//   ....[18]....
        /*0c48*/ 	.word	0x00000910
        /*0c4c*/ 	.word	0x000000ff
        /*0c50*/ 	.word	0x00019cb0
        /*0c54*/ 	.short	0x0100
        /*0c56*/ 	.byte	0x08
	.zero		1


	//   ....[19]....
        /*0c58*/ 	.word	0x00000920
        /*0c5c*/ 	.word	0x000000ff
        /*0c60*/ 	.word	0x00019cc0
        /*0c64*/ 	.short	0x0100
        /*0c66*/ 	.byte	0x08
	.zero		1


	//   ....[20]....
        /*0c68*/ 	.word	0x00000930
        /*0c6c*/ 	.word	0x000000ff
        /*0c70*/ 	.word	0x00019cb8
        /*0c74*/ 	.short	0x0100
        /*0c76*/ 	.byte	0x08
	.zero		1


	//   ....[21]....
        /*0c78*/ 	.word	0x00000940
        /*0c7c*/ 	.word	0x000000ff
        /*0c80*/ 	.word	0x00019cc8
        /*0c84*/ 	.short	0x0100
        /*0c86*/ 	.byte	0x08
	.zero		1


	//   ....[22]....
        /*0c88*/ 	.word	0x00002c30
        /*0c8c*/ 	.word	0x00000053
        /*0c90*/ 	.word	0x00019c90
        /*0c94*/ 	.short	0x010a
        /*0c96*/ 	.byte	0x3f
	.zero		1


	//   ....[23]....
        /*0c98*/ 	.word	0x00004470
        /*0c9c*/ 	.word	0x00000053
        /*0ca0*/ 	.word	0x00019c90
        /*0ca4*/ 	.short	0x010a
        /*0ca6*/ 	.byte	0x3f
	.zero		1


	//   ....[24]....
        /*0ca8*/ 	.word	0x00006500
        /*0cac*/ 	.word	0x00000053
        /*0cb0*/ 	.word	0x00019c90
        /*0cb4*/ 	.short	0x010a
        /*0cb6*/ 	.byte	0x3f
	.zero		1


	//   ....[25]....
        /*0cb8*/ 	.word	0x000066b0
        /*0cbc*/ 	.word	0x00000008
        /*0cc0*/ 	.word	0x00000000
        /*0cc4*/ 	.short	0x0101
        /*0cc6*/ 	.byte	0x3f
	.zero		1


	//   ....[26]....
        /*0cc8*/ 	.word	0x000066f0
        /*0ccc*/ 	.word	0x00000053
        /*0cd0*/ 	.word	0x00019cb0
        /*0cd4*/ 	.short	0x010a
        /*0cd6*/ 	.byte	0x3f
	.zero		1


	//   ....[27]....
        /*0cd8*/ 	.word	0x00006970
        /*0cdc*/ 	.word	0x00000053
        /*0ce0*/ 	.word	0x00000000
        /*0ce4*/ 	.short	0x0101
        /*0ce6*/ 	.byte	0x3f
	.zero		1


	//   ....[28]....
        /*0ce8*/ 	.word	0x00007580
        /*0cec*/ 	.word	0x00000010
        /*0cf0*/ 	.word	0x00019c00
        /*0cf4*/ 	.short	0x010a
        /*0cf6*/ 	.byte	0x3f
	.zero		1


	//   ....[29]....
        /*0cf8*/ 	.word	0x000075d0
        /*0cfc*/ 	.word	0x00000010
        /*0d00*/ 	.word	0x00019c00
        /*0d04*/ 	.short	0x010a
        /*0d06*/ 	.byte	0x3f
	.zero		1


	//   ....[30]....
        /*0d08*/ 	.word	0x00007dd0
        /*0d0c*/ 	.word	0x00000010
        /*0d10*/ 	.word	0x00019c00
        /*0d14*/ 	.short	0x010a
        /*0d16*/ 	.byte	0x3f
	.zero		1


	//   ....[31]....
        /*0d18*/ 	.word	0x00009a90
        /*0d1c*/ 	.word	0x00000010
        /*0d20*/ 	.word	0x00019c00
        /*0d24*/ 	.short	0x010a
        /*0d26*/ 	.byte	0x3f
	.zero		1


	//   ....[32]....
        /*0d28*/ 	.word	0x0000bc40
        /*0d2c*/ 	.word	0x0000000f
        /*0d30*/ 	.word	0x00019c30
        /*0d34*/ 	.short	0x010a
        /*0d36*/ 	.byte	0x3f
	.zero		1


	//   ....[33]....
        /*0d38*/ 	.word	0x0000bcb0
        /*0d3c*/ 	.word	0x0000000f
        /*0d40*/ 	.word	0x00019c30
        /*0d44*/ 	.short	0x010a
        /*0d46*/ 	.byte	0x3f
	.zero		1


	//   ....[34]....
        /*0d48*/ 	.word	0x0000c100
        /*0d4c*/ 	.word	0x00000000
        /*0d50*/ 	.word	0x00000000
        /*0d54*/ 	.short	0x0101
        /*0d56*/ 	.byte	0x3f
	.zero		1


	//   ....[35]....
        /*0d58*/ 	.word	0x0000ef10
        /*0d5c*/ 	.word	0x00000007
        /*0d60*/ 	.word	0x00019c30
        /*0d64*/ 	.short	0x010a
        /*0d66*/ 	.byte	0x3f
	.zero		1


	//   ....[36]....
        /*0d68*/ 	.word	0x0000ef90
        /*0d6c*/ 	.word	0x00000007
        /*0d70*/ 	.word	0x00019c30
        /*0d74*/ 	.short	0x010a
        /*0d76*/ 	.byte	0x3f
	.zero		1


	//   ....[37]....
        /*0d78*/ 	.word	0x0000f1b0
        /*0d7c*/ 	.word	0x00000013
        /*0d80*/ 	.word	0x00019c50
        /*0d84*/ 	.short	0x010a
        /*0d86*/ 	.byte	0x3f
	.zero		1


	//   ....[38]....
        /*0d88*/ 	.word	0x0000f200
        /*0d8c*/ 	.word	0x00000013
        /*0d90*/ 	.word	0x00019c50
        /*0d94*/ 	.short	0x010a
        /*0d96*/ 	.byte	0x3f
	.zero		1


	//   ....[39]....
        /*0d98*/ 	.word	0x0000f550
        /*0d9c*/ 	.word	0x00000007
        /*0da0*/ 	.word	0x00000000
        /*0da4*/ 	.short	0x0101
        /*0da6*/ 	.byte	0x3f
	.zero		1


	//   ....[40]....
        /*0da8*/ 	.word	0x00011d70
        /*0dac*/ 	.word	0x00000013
        /*0db0*/ 	.word	0x00000000
        /*0db4*/ 	.short	0x0101
        /*0db6*/ 	.byte	0x3f
	.zero		1


	//   ....[41]....
        /*0db8*/ 	.word	0x00012200
        /*0dbc*/ 	.word	0x0000000f
        /*0dc0*/ 	.word	0x00019c30
        /*0dc4*/ 	.short	0x010a
        /*0dc6*/ 	.byte	0x3f
	.zero		1


	//   ....[42]....
        /*0dc8*/ 	.word	0x00012280
        /*0dcc*/ 	.word	0x0000000f
        /*0dd0*/ 	.word	0x00019c30
        /*0dd4*/ 	.short	0x010a
        /*0dd6*/ 	.byte	0x3f
	.zero		1


	//   ....[43]....
        /*0dd8*/ 	.word	0x000124a0
        /*0ddc*/ 	.word	0x0000009a
        /*0de0*/ 	.word	0x00019c50
        /*0de4*/ 	.short	0x010a
        /*0de6*/ 	.byte	0x3f
	.zero		1


	//   ....[44]....
        /*0de8*/ 	.word	0x000124f0
        /*0dec*/ 	.word	0x0000009a
        /*0df0*/ 	.word	0x00019c50
        /*0df4*/ 	.short	0x010a
        /*0df6*/ 	.byte	0x3f
	.zero		1


	//   ....[45]....
        /*0df8*/ 	.word	0x00013340
        /*0dfc*/ 	.word	0x0000000f
        /*0e00*/ 	.word	0x00000000
        /*0e04*/ 	.short	0x0101
        /*0e06*/ 	.byte	0x3f
	.zero		1


	//   ....[46]....
        /*0e08*/ 	.word	0x000138e0
        /*0e0c*/ 	.word	0x0000009a
        /*0e10*/ 	.word	0x00000000
        /*0e14*/ 	.short	0x0101
        /*0e16*/ 	.byte	0x3f
	.zero		1


	//   ....[47]....
        /*0e18*/ 	.word	0x00014050
        /*0e1c*/ 	.word	0x00000000
        /*0e20*/ 	.word	0x00019c30
        /*0e24*/ 	.short	0x010a
        /*0e26*/ 	.byte	0x3f
	.zero		1


	//   ....[48]....
        /*0e28*/ 	.word	0x000140d0
        /*0e2c*/ 	.word	0x00000000
        /*0e30*/ 	.word	0x00019c30
        /*0e34*/ 	.short	0x010a
        /*0e36*/ 	.byte	0x3f
	.zero		1


	//   ....[49]....
        /*0e38*/ 	.word	0x000142f0
        /*0e3c*/ 	.word	0x00000015
        /*0e40*/ 	.word	0x00019c50
        /*0e44*/ 	.short	0x010a
        /*0e46*/ 	.byte	0x3f
	.zero		1


	//   ....[50]....
        /*0e48*/ 	.word	0x00014340
        /*0e4c*/ 	.word	0x00000015
        /*0e50*/ 	.word	0x00019c50
        /*0e54*/ 	.short	0x010a
        /*0e56*/ 	.byte	0x3f
	.zero		1


	//   ....[51]....
        /*0e58*/ 	.word	0x000146e0
        /*0e5c*/ 	.word	0x0000000c
        /*0e60*/ 	.word	0x00000000
        /*0e64*/ 	.short	0x0101
        /*0e66*/ 	.byte	0x3f
	.zero		1


	//   ....[52]....
        /*0e68*/ 	.word	0x000168e0
        /*0e6c*/ 	.word	0x00000015
        /*0e70*/ 	.word	0x00000000
        /*0e74*/ 	.short	0x0101
        /*0e76*/ 	.byte	0x3f
	.zero		1


	//   ....[53]....
        /*0e78*/ 	.word	0x00016f60
        /*0e7c*/ 	.word	0x00000004
        /*0e80*/ 	.word	0x00019c50
        /*0e84*/ 	.short	0x010a
        /*0e86*/ 	.byte	0x3f
	.zero		1


	//   ....[54]....
        /*0e88*/ 	.word	0x00016fb0
        /*0e8c*/ 	.word	0x00000004
        /*0e90*/ 	.word	0x00019c50
        /*0e94*/ 	.short	0x010a
        /*0e96*/ 	.byte	0x3f
	.zero		1


	//   ....[55]....
        /*0e98*/ 	.word	0x000178c0
        /*0e9c*/ 	.word	0x00000002
        /*0ea0*/ 	.word	0x00000000
        /*0ea4*/ 	.short	0x0101
        /*0ea6*/ 	.byte	0x3f
	.zero		1


	//   ....[56]....
        /*0ea8*/ 	.word	0x00018ed0
        /*0eac*/ 	.word	0x00000000
        /*0eb0*/ 	.word	0x00000000
        /*0eb4*/ 	.short	0x0101
        /*0eb6*/ 	.byte	0x3f
	.zero		1


	//   ....[57]....
        /*0eb8*/ 	.word	0x0001b5c0
        /*0ebc*/ 	.word	0x00000017
        /*0ec0*/ 	.word	0x00019c20
        /*0ec4*/ 	.short	0x010a
        /*0ec6*/ 	.byte	0x3f
	.zero		1


	//   ....[58]....
        /*0ec8*/ 	.word	0x0001b650
        /*0ecc*/ 	.word	0x0000000a
        /*0ed0*/ 	.word	0x00019ca0
        /*0ed4*/ 	.short	0x010a
        /*0ed6*/ 	.byte	0x3f
	.zero		1


	//   ....[59]....
        /*0ed8*/ 	.word	0x0001baa0
        /*0edc*/ 	.word	0x0000000a
        /*0ee0*/ 	.word	0x00019cc0
        /*0ee4*/ 	.short	0x010a
        /*0ee6*/ 	.byte	0x3f
	.zero		1


	//   ....[60]....
        /*0ee8*/ 	.word	0x0001bfb0
        /*0eec*/ 	.word	0x00000009
        /*0ef0*/ 	.word	0x00019ca0
        /*0ef4*/ 	.short	0x010a
        /*0ef6*/ 	.byte	0x3f
	.zero		1


	//   ....[61]....
        /*0ef8*/ 	.word	0x0001c3f0
        /*0efc*/ 	.word	0x00000009
        /*0f00*/ 	.word	0x00019cc0
        /*0f04*/ 	.short	0x010a
        /*0f06*/ 	.byte	0x3f
	.zero		1


	//   ....[62]....
        /*0f08*/ 	.word	0x0001d6c0
        /*0f0c*/ 	.word	0x00000004
        /*0f10*/ 	.word	0x00019c80
        /*0f14*/ 	.short	0x010a
        /*0f16*/ 	.byte	0x3f
	.zero		1


	//   ....[63]....
        /*0f18*/ 	.word	0x0001d920
        /*0f1c*/ 	.word	0x00000004
        /*0f20*/ 	.word	0x00019c40
        /*0f24*/ 	.short	0x010a
        /*0f26*/ 	.byte	0x3f
	.zero		1


	//   ....[64]....
        /*0f28*/ 	.word	0x0001e5a0
        /*0f2c*/ 	.word	0x00000017
        /*0f30*/ 	.word	0x00019c00
        /*0f34*/ 	.short	0x0107
        /*0f36*/ 	.byte	0x3f
	.zero		1


	//   ....[65]....
        /*0f38*/ 	.word	0x0001e6a0
        /*0f3c*/ 	.word	0x00000017
        /*0f40*/ 	.word	0x00019c00
        /*0f44*/ 	.short	0x0101
        /*0f46*/ 	.byte	0x3f
	.zero		1


	//   ....[66]....
        /*0f48*/ 	.word	0x0001e6c0
        /*0f4c*/ 	.word	0x00000017
        /*0f50*/ 	.word	0x00019c20
        /*0f54*/ 	.short	0x010a
        /*0f56*/ 	.byte	0x3f
	.zero		1


	//   ....[67]....
        /*0f58*/ 	.word	0x0001e9b0
        /*0f5c*/ 	.word	0x00000006
        /*0f60*/ 	.word	0x00019c80
        /*0f64*/ 	.short	0x010a
        /*0f66*/ 	.byte	0x3f
	.zero		1


	//   ....[68]....
        /*0f68*/ 	.word	0x0001ede0
        /*0f6c*/ 	.word	0x00000006
        /*0f70*/ 	.word	0x00019c40
        /*0f74*/ 	.short	0x010a
        /*0f76*/ 	.byte	0x3f
	.zero		1


	//   ....[69]....
        /*0f78*/ 	.word	0x0001f290
        /*0f7c*/ 	.word	0x00000003
        /*0f80*/ 	.word	0x00019c70
        /*0f84*/ 	.short	0x010a
        /*0f86*/ 	.byte	0x3f
	.zero		1


	//   ....[70]....
        /*0f88*/ 	.word	0x0001f300
        /*0f8c*/ 	.word	0x00000003
        /*0f90*/ 	.word	0x00019c60
        /*0f94*/ 	.short	0x010a
        /*0f96*/ 	.byte	0x3f
	.zero		1


	//   ....[71]....
        /*0f98*/ 	.word	0x0001f680
        /*0f9c*/ 	.word	0x00000003
        /*0fa0*/ 	.word	0x00019c50
        /*0fa4*/ 	.short	0x0101
        /*0fa6*/ 	.byte	0x3f
	.zero		1


	//   ....[72]....
        /*0fa8*/ 	.word	0x0001f700
        /*0fac*/ 	.word	0x00000003
        /*0fb0*/ 	.word	0x00000000
        /*0fb4*/ 	.short	0x0101
        /*0fb6*/ 	.byte	0x3f
	.zero		1


	//   ....[73]....
        /*0fb8*/ 	.word	0x0001f900
        /*0fbc*/ 	.word	0x00000003
        /*0fc0*/ 	.word	0x00019c70
        /*0fc4*/ 	.short	0x010a
        /*0fc6*/ 	.byte	0x3f
	.zero		1


	//   ....[74]....
        /*0fc8*/ 	.word	0x0001f970
        /*0fcc*/ 	.word	0x00000003
        /*0fd0*/ 	.word	0x00019c60
        /*0fd4*/ 	.short	0x010a
        /*0fd6*/ 	.byte	0x3f
	.zero		1


	//   ....[75]....
        /*0fd8*/ 	.word	0x0001fcf0
        /*0fdc*/ 	.word	0x00000003
        /*0fe0*/ 	.word	0x00019c50
        /*0fe4*/ 	.short	0x0101
        /*0fe6*/ 	.byte	0x3f
	.zero		1


	//   ....[76]....
        /*0fe8*/ 	.word	0x0001fd40
        /*0fec*/ 	.word	0x00000000
        /*0ff0*/ 	.word	0x00000000
        /*0ff4*/ 	.short	0x0101
        /*0ff6*/ 	.byte	0x3f
	.zero		1


	//   ....[77]....
        /*0ff8*/ 	.word	0x00020a50
        /*0ffc*/ 	.word	0x00000009
        /*1000*/ 	.word	0x00019c20
        /*1004*/ 	.short	0x010a
        /*1006*/ 	.byte	0x3f
	.zero		1


	//   ....[78]....
        /*1008*/ 	.word	0x00020be0
        /*100c*/ 	.word	0x00000007
        /*1010*/ 	.word	0x00000000
        /*1014*/ 	.short	0x010a
        /*1016*/ 	.byte	0x3f
	.zero		1


	//   ....[79]....
        /*1018*/ 	.word	0x00020c50
        /*101c*/ 	.word	0x00000003
        /*1020*/ 	.word	0x00000000
        /*1024*/ 	.short	0x010a
        /*1026*/ 	.byte	0x3f
	.zero		1


	//   ....[80]....
        /*1028*/ 	.word	0x00020ca0
        /*102c*/ 	.word	0x00000003
        /*1030*/ 	.word	0x00019c60
        /*1034*/ 	.short	0x010a
        /*1036*/ 	.byte	0x3f
	.zero		1


	//   ....[81]....
        /*1038*/ 	.word	0x00020cf0
        /*103c*/ 	.word	0x00000005
        /*1040*/ 	.word	0x00019c60
        /*1044*/ 	.short	0x010a
        /*1046*/ 	.byte	0x3f
	.zero		1


	//   ....[82]....
        /*1048*/ 	.word	0x00020d30
        /*104c*/ 	.word	0x00000003
        /*1050*/ 	.word	0x00019c80
        /*1054*/ 	.short	0x010a
        /*1056*/ 	.byte	0x3f
	.zero		1


	//   ....[83]....
        /*1058*/ 	.word	0x00020d50
        /*105c*/ 	.word	0x00000005
        /*1060*/ 	.word	0x00019c80
        /*1064*/ 	.short	0x010a
        /*1066*/ 	.byte	0x3f
	.zero		1


	//   ....[84]....
        /*1068*/ 	.word	0x00020db0
        /*106c*/ 	.word	0x00000053
        /*1070*/ 	.word	0x00019c90
        /*1074*/ 	.short	0x010a
        /*1076*/ 	.byte	0x3f
	.zero		1


	//   ....[85]....
        /*1078*/ 	.word	0x00020e00
        /*107c*/ 	.word	0x00000053
        /*1080*/ 	.word	0x00019c90
        /*1084*/ 	.short	0x010a
        /*1086*/ 	.byte	0x3f
	.zero		1


	//   ....[86]....
        /*1088*/ 	.word	0x00020e50
        /*108c*/ 	.word	0x00000053
        /*1090*/ 	.word	0x00019c90
        /*1094*/ 	.short	0x010a
        /*1096*/ 	.byte	0x3f
	.zero		1


	//   ....[87]....
        /*1098*/ 	.word	0x00020ea0
        /*109c*/ 	.word	0x00000053
        /*10a0*/ 	.word	0x00019cb0
        /*10a4*/ 	.short	0x010a
        /*10a6*/ 	.byte	0x3f
	.zero		1


	//   ....[88]....
        /*10a8*/ 	.word	0x000210a0
        /*10ac*/ 	.word	0x00000010
        /*10b0*/ 	.word	0x00019c00
        /*10b4*/ 	.short	0x010a
        /*10b6*/ 	.byte	0x3f
	.zero		1


	//   ....[89]....
        /*10b8*/ 	.word	0x000212b0
        /*10bc*/ 	.word	0x00000010
        /*10c0*/ 	.word	0x00019c00
        /*10c4*/ 	.short	0x010a
        /*10c6*/ 	.byte	0x3f
	.zero		1


	//   ....[90]....
        /*10c8*/ 	.word	0x00021300
        /*10cc*/ 	.word	0x0000000f
        /*10d0*/ 	.word	0x00019c30
        /*10d4*/ 	.short	0x010a
        /*10d6*/ 	.byte	0x3f
	.zero		1


	//   ....[91]....
        /*10d8*/ 	.word	0x00021350
        /*10dc*/ 	.word	0x00000007
        /*10e0*/ 	.word	0x00019c30
        /*10e4*/ 	.short	0x010a
        /*10e6*/ 	.byte	0x3f
	.zero		1


	//   ....[92]....
        /*10e8*/ 	.word	0x000213a0
        /*10ec*/ 	.word	0x00000013
        /*10f0*/ 	.word	0x00019c50
        /*10f4*/ 	.short	0x010a
        /*10f6*/ 	.byte	0x3f
	.zero		1


	//   ....[93]....
        /*10f8*/ 	.word	0x000213f0
        /*10fc*/ 	.word	0x0000000f
        /*1100*/ 	.word	0x00019c30
        /*1104*/ 	.short	0x010a
        /*1106*/ 	.byte	0x3f
	.zero		1


	//   ....[94]....
        /*1108*/ 	.word	0x00021440
        /*110c*/ 	.word	0x0000009a
        /*1110*/ 	.word	0x00019c50
        /*1114*/ 	.short	0x010a
        /*1116*/ 	.byte	0x3f
	.zero		1


	//   ....[95]....
        /*1118*/ 	.word	0x00021490
        /*111c*/ 	.word	0x00000000
        /*1120*/ 	.word	0x00019c30
        /*1124*/ 	.short	0x010a
        /*1126*/ 	.byte	0x3f
	.zero		1


	//   ....[96]....
        /*1128*/ 	.word	0x000214e0
        /*112c*/ 	.word	0x00000015
        /*1130*/ 	.word	0x00019c50
        /*1134*/ 	.short	0x010a
        /*1136*/ 	.byte	0x3f
	.zero		1


	//   ....[97]....
        /*1138*/ 	.word	0x00021530
        /*113c*/ 	.word	0x00000004
        /*1140*/ 	.word	0x00019c50
        /*1144*/ 	.short	0x010a
        /*1146*/ 	.byte	0x3f
	.zero		1


	//   ....[98]....
        /*1148*/ 	.word	0x000216d0
        /*114c*/ 	.word	0x00000017
        /*1150*/ 	.word	0x00019c20
        /*1154*/ 	.short	0x010a
        /*1156*/ 	.byte	0x3f
	.zero		1


	//   ....[99]....
        /*1158*/ 	.word	0x00021720
        /*115c*/ 	.word	0x0000000a
        /*1160*/ 	.word	0x00019ca0
        /*1164*/ 	.short	0x010a
        /*1166*/ 	.byte	0x3f
	.zero		1


	//   ....[100]....
        /*1168*/ 	.word	0x00021770
        /*116c*/ 	.word	0x0000000a
        /*1170*/ 	.word	0x00019cc0
        /*1174*/ 	.short	0x010a
        /*1176*/ 	.byte	0x3f
	.zero		1


	//   ....[101]....
        /*1178*/ 	.word	0x000217c0
        /*117c*/ 	.word	0x00000009
        /*1180*/ 	.word	0x00019ca0
        /*1184*/ 	.short	0x010a
        /*1186*/ 	.byte	0x3f
	.zero		1


	//   ....[102]....
        /*1188*/ 	.word	0x00021810
        /*118c*/ 	.word	0x00000009
        /*1190*/ 	.word	0x00019cc0
        /*1194*/ 	.short	0x010a
        /*1196*/ 	.byte	0x3f
	.zero		1


	//   ....[103]....
        /*1198*/ 	.word	0x000219b0
        /*119c*/ 	.word	0x00000004
        /*11a0*/ 	.word	0x00019c80
        /*11a4*/ 	.short	0x010a
        /*11a6*/ 	.byte	0x3f
	.zero		1


	//   ....[104]....
        /*11a8*/ 	.word	0x00021a00
        /*11ac*/ 	.word	0x00000004
        /*11b0*/ 	.word	0x00019c40
        /*11b4*/ 	.short	0x010a
        /*11b6*/ 	.byte	0x3f
	.zero		1


	//   ....[105]....
        /*11b8*/ 	.word	0x00021e30
        /*11bc*/ 	.word	0x00000017
        /*11c0*/ 	.word	0x00019c20
        /*11c4*/ 	.short	0x010a
        /*11c6*/ 	.byte	0x3f
	.zero		1


	//   ....[106]....
        /*11c8*/ 	.word	0x00021e80
        /*11cc*/ 	.word	0x00000006
        /*11d0*/ 	.word	0x00019c80
        /*11d4*/ 	.short	0x010a
        /*11d6*/ 	.byte	0x3f
	.zero		1


	//   ....[107]....
        /*11d8*/ 	.word	0x00021ed0
        /*11dc*/ 	.word	0x00000006
        /*11e0*/ 	.word	0x00019c40
        /*11e4*/ 	.short	0x010a
        /*11e6*/ 	.byte	0x3f
	.zero		1


	//   ....[108]....
        /*11e8*/ 	.word	0x00021f20
        /*11ec*/ 	.word	0x00000003
        /*11f0*/ 	.word	0x00019c70
        /*11f4*/ 	.short	0x010a
        /*11f6*/ 	.byte	0x3f
	.zero		1


	//   ....[109]....
        /*11f8*/ 	.word	0x00021f70
        /*11fc*/ 	.word	0x00000003
        /*1200*/ 	.word	0x00019c60
        /*1204*/ 	.short	0x010a
        /*1206*/ 	.byte	0x3f
	.zero		1


	//   ....[110]....
        /*1208*/ 	.word	0x00021fc0
        /*120c*/ 	.word	0x00000003
        /*1210*/ 	.word	0x00019c70
        /*1214*/ 	.short	0x010a
        /*1216*/ 	.byte	0x3f
	.zero		1


	//   ....[111]....
        /*1218*/ 	.word	0x00022010
        /*121c*/ 	.word	0x00000003
        /*1220*/ 	.word	0x00019c60
        /*1224*/ 	.short	0x010a
        /*1226*/ 	.byte	0x3f
	.zero		1


	//   ....[112]....
        /*1228*/ 	.word	0x000229a0
        /*122c*/ 	.word	0x00000009
        /*1230*/ 	.word	0x00019c20
        /*1234*/ 	.short	0x010a
        /*1236*/ 	.byte	0x3f
	.zero		1


	//   ....[113]....
        /*1238*/ 	.word	0x00022b40
        /*123c*/ 	.word	0x00000007
        /*1240*/ 	.word	0x00000000
        /*1244*/ 	.short	0x010a
        /*1246*/ 	.byte	0x3f
	.zero		1


	//   ....[114]....
        /*1248*/ 	.word	0x00022b90
        /*124c*/ 	.word	0x00000003
        /*1250*/ 	.word	0x00000000
        /*1254*/ 	.short	0x010a
        /*1256*/ 	.byte	0x3f
	.zero		1


	//   ....[115]....
        /*1258*/ 	.word	0x00022be0
        /*125c*/ 	.word	0x00000003
        /*1260*/ 	.word	0x00019c60
        /*1264*/ 	.short	0x010a
        /*1266*/ 	.byte	0x3f
	.zero		1


	//   ....[116]....
        /*1268*/ 	.word	0x00022c30
        /*126c*/ 	.word	0x00000005
        /*1270*/ 	.word	0x00019c60
        /*1274*/ 	.short	0x010a
        /*1276*/ 	.byte	0x3f
	.zero		1


	//   ....[117]....
        /*1278*/ 	.word	0x00022c80
        /*127c*/ 	.word	0x00000003
        /*1280*/ 	.word	0x00019c80
        /*1284*/ 	.short	0x010a
        /*1286*/ 	.byte	0x3f
	.zero		1


	//----- nvinfo : EIATTR_NUM_MBARRIERS
	.align		4
.L_237:
        /*1288*/ 	.byte	0x03, 0x38
        /*128a*/ 	.short	0x0016


	//----- nvinfo : EIATTR_EXIT_INSTR_OFFSETS
	.align		4
        /*128c*/ 	.byte	0x04, 0x1c
        /*128e*/ 	.short	(.L_239 - .L_238)


	//   ....[0]....
.L_238:
        /*1290*/ 	.word	0x00020da0


	//----- nvinfo : EIATTR_MAX_THREADS
	.align		4
.L_239:
        /*1294*/ 	.byte	0x04, 0x05
        /*1296*/ 	.short	(.L_241 - .L_240)
.L_240:
        /*1298*/ 	.word	0x00000200
        /*129c*/ 	.word	0x00000001
        /*12a0*/ 	.word	0x00000001


	//----- nvinfo : EIATTR_CRS_STACK_SIZE
	.align		4
.L_241:
        /*12a4*/ 	.byte	0x04, 0x1e
        /*12a6*/ 	.short	(.L_243 - .L_242)
.L_242:
        /*12a8*/ 	.word	0x00000000


	//----- nvinfo : EIATTR_CBANK_PARAM_SIZE
	.align		4
.L_243:
        /*12ac*/ 	.byte	0x03, 0x19
        /*12ae*/ 	.short	0x0af0


	//----- nvinfo : EIATTR_PARAM_CBANK
	.align		4
        /*12b0*/ 	.byte	0x04, 0x0a
        /*12b2*/ 	.short	(.L_245 - .L_244)
	.align		4
.L_244:
        /*12b4*/ 	.word	index@(.nv.constant0._ZN7cutlass13device_kernelIN5flash11enable_sm90INS1_16FlashAttnFwdSm90INS1_25CollectiveMainloopFwdSm90ILi2EN4cute5tupleIJNS5_1CILi1EEES8_S8_EEENS6_IJNS7_ILi192EEENS7_ILi128EEENS7_ILi96EEEEEELi96ENS_12float_e4m3_tEfNS_4arch4Sm90ELb0ELb1ELb0ELb1ELb0ELb1ELb0ELb1ELb1ELb1ELb0ELb0EEENS1_21CollectiveEpilogueFwdINS6_IJSA_SC_SB_EEES9_NS_10bfloat16_tESG_Li384ELb1ELb1ELb0ELb1EEENS1_36VarlenDynamicPersistentTileSchedulerILi192ELi128ELi384ELi128ELb0ELb1ELb1ELb1ELb0ELb1EEEEEEEEEvNT_6ParamsE)
        /*12b8*/ 	.short	0x0210
        /*12ba*/ 	.short	0x0af0


	//----- nvinfo : EIATTR_SW_WAR
	.align		4
.L_245:
        /*12bc*/ 	.byte	0x04, 0x36
        /*12be*/ 	.short	(.L_247 - .L_246)
.L_246:
        /*12c0*/ 	.word	0x00000008
.L_247:


//--------------------- .nv.info._ZN7cutlass13device_kernelIN5flash11enable_sm90INS1_16FlashAttnFwdSm90INS1_25CollectiveMainloopFwdSm90ILi2EN4cute5tupleIJNS5_1CILi1EEES8_S8_EEENS6_IJNS7_ILi192EEENS7_ILi128EEENS7_ILi96EEEEEELi96ENS_12float_e4m3_tEfNS_4arch4Sm90ELb1ELb0ELb0ELb0ELb0ELb0ELb0ELb1ELb1ELb1ELb0ELb0EEENS1_21CollectiveEpilogueFwdINS6_IJSA_SC_SB_EEES9_NS_10bfloat16_tESG_Li384ELb0ELb1ELb0ELb1EEENS1_30DynamicPersistentTileSchedulerILi384ELi128ELb0ELb1ELb1EEEEEEEEEvNT_6ParamsE --------------------------
	.section	.nv.info._ZN7cutlass13device_kernelIN5flash11enable_sm90INS1_16FlashAttnFwdSm90INS1_25CollectiveMainloopFwdSm90ILi2EN4cute5tupleIJNS5_1CILi1EEES8_S8_EEENS6_IJNS7_ILi192EEENS7_ILi128EEENS7_ILi96EEEEEELi96ENS_12float_e4m3_tEfNS_4arch4Sm90ELb1ELb0ELb0ELb0ELb0ELb0ELb0ELb1ELb1ELb1ELb0ELb0EEENS1_21CollectiveEpilogueFwdINS6_IJSA_SC_SB_EEES9_NS_10bfloat16_tESG_Li384ELb0ELb1ELb0ELb1EEENS1_30DynamicPersistentTileSchedulerILi384ELi128ELb0ELb1ELb1EEEEEEEEEvNT_6ParamsE,"",@"SHT_CUDA_INFO"
	.sectionflags	@""
	.align	4


	//----- nvinfo : EIATTR_CUDA_API_VERSION
	.align		4
        /*0000*/ 	.byte	0x04, 0x37
        /*0002*/ 	.short	(.L_249 - .L_248)
.L_248:
        /*0004*/ 	.word	0x00000082


	//----- nvinfo : EIATTR_KPARAM_INFO
	.align		4
.L_249:
        /*0008*/ 	.byte	0x04, 0x17
        /*000a*/ 	.short	(.L_251 - .L_250)
.L_250:
        /*000c*/ 	.word	0x00000000
        /*0010*/ 	.short	0x0000
        /*0012*/ 	.short	0x0070
        /*0014*/ 	.byte	0x00, 0xf0, 0x01, 0x2a


	//----- nvinfo : EIATTR_SPARSE_MMA_MASK
	.align		4
.L_251:
        /*0018*/ 	.byte	0x03, 0x50
        /*001a*/ 	.short	0x0000


	//----- nvinfo : EIATTR_MAXREG_COUNT
	.align		4
        /*001c*/ 	.byte	0x03, 0x1b
        /*001e*/ 	.short	0x0080


	//----- nvinfo : EIATTR_NUM_BARRIERS
	.align		4
        /*0020*/ 	.byte	0x02, 0x4c
        /*0022*/ 	.byte	0x09
	.zero		1


	//----- nvinfo : EIATTR_EXTERNS
	.align		4
        /*0024*/ 	.byte	0x04, 0x0f
        /*0026*/ 	.short	(.L_253 - .L_252)


	//   ....[0]....
	.align		4
.L_252:
        /*0028*/ 	.word	index@(__assertfail)


	//----- nvinfo : EIATTR_ANNOTATIONS
	.align		4
.L_253:
        /*002c*/ 	.byte	0x04, 0x55
        /*002e*/ 	.short	(.L_255 - .L_254)


	//   ....[0]....
.L_254:
        /*0030*/ 	.word	0x00000001
        /*0034*/ 	.byte	0x30, 0xa2, 0x00, 0x00, 0x01, 0x00, 0x00, 0x00, 0x10, 0xa3, 0x00, 0x00, 0x01, 0x00, 0x00, 0x00
        /*0044*/ 	.byte	0x10, 0xc3, 0x00, 0x00, 0x01, 0x00, 0x00, 0x00, 0x30, 0xc3, 0x00, 0x00, 0x01, 0x00, 0x00, 0x00
        /*0054*/ 	.byte	0x50, 0xdb, 0x00, 0x00


	//----- nvinfo : EIATTR_MERCURY_ISA_VERSION
	.align		4
.L_255:
        /*0058*/ 	.byte	0x03, 0x5f
        /*005a*/ 	.short	0x0101


	//----- nvinfo : EIATTR_INT_WARP_WIDE_INSTR_OFFSETS
	.align		4
        /*005c*/ 	.byte	0x04, 0x31
        /*005e*/ 	.short	(.L_257 - .L_256)


	//   ....[0]....
.L_256:
        /*0060*/ 	.word	0x00000130


	//   ....[1]....
        /*0064*/ 	.word	0x00000170


	//   ....[2]....
        /*0068*/ 	.word	0x000001e0


	//   ....[3]....
        /*006c*/ 	.word	0x0000aae0


	//   ....[4]....
        /*0070*/ 	.word	0x0000ab70


	//   ....[5]....
        /*0074*/ 	.word	0x0000d440


	//   ....[6]....
        /*0078*/ 	.word	0x0000d4d0


	//----- nvinfo : EIATTR_COOP_GROUP_MASK_REGIDS
	.align		4
.L_257:
        /*007c*/ 	.byte	0x04, 0x29
        /*007e*/ 	.short	(.L_259 - .L_258)


	//   ....[0]....
.L_258:
        /*0080*/ 	.word	0xffffffff


	//   ....[1]....
        /*0084*/ 	.word	0xffffffff


	//   ....[2]....
        /*0088*/ 	.word	0xffffffff


	//   ....[3]....
        /*008c*/ 	.word	0xffffffff


	//   ....[4]....
        /*0090*/ 	.word	0xffffffff


	//   ....[5]....
        /*0094*/ 	.word	0xffffffff


	//   ....[6]....
        /*0098*/ 	.word	0xffffffff


	//   ....[7]....
        /*009c*/ 	.word	0xffffffff


	//   ....[8]....
        /*00a0*/ 	.word	0xffffffff


	//   ....[9]....
        /*00a4*/ 	.word	0xffffffff


	//   ....[10]....
        /*00a8*/ 	.word	0xffffffff


	//   ....[11]....
        /*00ac*/ 	.word	0xffffffff


	//   ....[12]....
        /*00b0*/ 	.word	0xffffffff


	//   ....[13]....
        /*00b4*/ 	.word	0xffffffff


	//   ....[14]....
        /*00b8*/ 	.word	0xffffffff


	//   ....[15]....
        /*00bc*/ 	.word	0xffffffff


	//   ....[16]....
        /*00c0*/ 	.word	0xffffffff


	//   ....[17]....
        /*00c4*/ 	.word	0xffffffff


	//   ....[18]....
        /*00c8*/ 	.word	0xffffffff


	//   ....[19]....
        /*00cc*/ 	.word	0xffffffff


	//   ....[20]....
        /*00d0*/ 	.word	0xffffffff


	//   ....[21]....
        /*00d4*/ 	.word	0xffffffff


	//   ....[22]....
        /*00d8*/ 	.word	0xffffffff


	//   ....[23]....
        /*00dc*/ 	.word	0xffffffff


	//   ....[24]....
        /*00e0*/ 	.word	0xffffffff


	//   ....[25]....
        /*00e4*/ 	.word	0xffffffff


	//   ....[26]....
        /*00e8*/ 	.word	0xffffffff


	//   ....[27]....
        /*00ec*/ 	.word	0xffffffff


	//   ....[28]....
        /*00f0*/ 	.word	0xffffffff


	//   ....[29]....
        /*00f4*/ 	.word	0xffffffff


	//   ....[30]....
        /*00f8*/ 	.word	0xffffffff


	//   ....[31]....
        /*00fc*/ 	.word	0xffffffff


	//   ....[32]....
        /*0100*/ 	.word	0xffffffff


	//   ....[33]....
        /*0104*/ 	.word	0xffffffff


	//   ....[34]....
        /*0108*/ 	.word	0xffffffff


	//   ....[35]....
        /*010c*/ 	.word	0xffffffff


	//   ....[36]....
        /*0110*/ 	.word	0xffffffff


	//   ....[37]....
        /*0114*/ 	.word	0xffffffff


	//   ....[38]....
        /*0118*/ 	.word	0xffffffff


	//   ....[39]....
        /*011c*/ 	.word	0xffffffff


	//   ....[40]....
        /*0120*/ 	.word	0xffffffff


	//   ....[41]....
        /*0124*/ 	.word	0xffffffff


	//   ....[42]....
        /*0128*/ 	.word	0xffffffff


	//   ....[43]....
        /*012c*/ 	.word	0xffffffff


	//   ....[44]....
        /*0130*/ 	.word	0xffffffff


	//   ....[45]....
        /*0134*/ 	.word	0xffffffff


	//   ....[46]....
        /*0138*/ 	.word	0xffffffff


	//   ....[47]....
        /*013c*/ 	.word	0xffffffff


	//   ....[48]....
        /*0140*/ 	.word	0xffffffff


	//   ....[49]....
        /*0144*/ 	.word	0xffffffff


	//   ....[50]....
        /*0148*/ 	.word	0xffffffff


	//   ....[51]....
        /*014c*/ 	.word	0xffffffff


	//   ....[52]....
        /*0150*/ 	.word	0xffffffff


	//   ....[53]....
        /*0154*/ 	.word	0xffffffff


	//   ....[54]....
        /*0158*/ 	.word	0xffffffff


	//   ....[55]....
        /*015c*/ 	.word	0xffffffff


	//   ....[56]....
        /*0160*/ 	.word	0xffffffff


	//   ....[57]....
        /*0164*/ 	.word	0xffffffff


	//   ....[58]....
        /*0168*/ 	.word	0xffffffff


	//   ....[59]....
        /*016c*/ 	.word	0xffffffff


	//   ....[60]....
        /*0170*/ 	.word	0xffffffff


	//   ....[61]....
        /*0174*/ 	.word	0xffffffff


	//   ....[62]....
        /*0178*/ 	.word	0xffffffff


	//   ....[63]....
        /*017c*/ 	.word	0xffffffff


	//   ....[64]....
        /*0180*/ 	.word	0xffffffff


	//   ....[65]....
        /*0184*/ 	.word	0xffffffff


	//   ....[66]....
        /*0188*/ 	.word	0xffffffff


	//   ....[67]....
        /*018c*/ 	.word	0xffffffff


	//   ....[68]....
        /*0190*/ 	.word	0xffffffff


	//   ....[69]....
        /*0194*/ 	.word	0xffffffff


	//   ....[70]....
        /*0198*/ 	.word	0xffffffff


	//   ....[71]....
        /*019c*/ 	.word	0xffffffff


	//   ....[72]....
        /*01a0*/ 	.word	0xffffffff


	//   ....[73]....
        /*01a4*/ 	.word	0xffffffff


	//   ....[74]....
        /*01a8*/ 	.word	0x0500000f


	//   ....[75]....
        /*01ac*/ 	.word	0x0500000f


	//   ....[76]....
        /*01b0*/ 	.word	0x0500000f


	//   ....[77]....
        /*01b4*/ 	.word	0x0500000f


	//   ....[78]....
        /*01b8*/ 	.word	0x0500000f


	//   ....[79]....
        /*01bc*/ 	.word	0x0500000f


	//   ....[80]....
        /*01c0*/ 	.word	0x0500000f


	//   ....[81]....
        /*01c4*/ 	.word	0x0500000f


	//----- nvinfo : EIATTR_COOP_GROUP_INSTR_OFFSETS
	.align		4
.L_259:
        /*01c8*/ 	.byte	0x04, 0x28
        /*01ca*/ 	.short	(.L_261 - .L_260)


	//   ....[0]....
.L_260:
        /*01cc*/ 	.word	0x00000060


	//   ....[1]....
        /*01d0*/ 	.word	0x00000140


	//   ....[2]....
        /*01d4*/ 	.word	0x00000190


	//   ....[3]....
        /*01d8*/ 	.word	0x000003c0


	//   ....[4]....
        /*01dc*/ 	.word	0x00000520


	//   ....[5]....
        /*01e0*/ 	.word	0x00000640


	//   ....[6]....
        /*01e4*/ 	.word	0x000007a0


	//   ....[7]....
        /*01e8*/ 	.word	0x00001690


	//   ....[8]....
        /*01ec*/ 	.word	0x00001d40


	//   ....[9]....
        /*01f0*/ 	.word	0x00002490


	//   ....[10]....
        /*01f4*/ 	.word	0x000024a0


	//   ....[11]....
        /*01f8*/ 	.word	0x000024c0


	//   ....[12]....
        /*01fc*/ 	.word	0x00002f50


	//   ....[13]....
        /*0200*/ 	.word	0x00003010


	//   ....[14]....
        /*0204*/ 	.word	0x00003ef0


	//   ....[15]....
        /*0208*/ 	.word	0x000045d0


	//   ....[16]....
        /*020c*/ 	.word	0x00004600


	//   ....[17]....
        /*0210*/ 	.word	0x00004610


	//   ....[18]....
        /*0214*/ 	.word	0x00005010


	//   ....[19]....
        /*0218*/ 	.word	0x00005080


	//   ....[20]....
        /*021c*/ 	.word	0x00006780


	//   ....[21]....
        /*0220*/ 	.word	0x000067b0


	//   ....[22]....
        /*0224*/ 	.word	0x00006810


	//   ....[23]....
        /*0228*/ 	.word	0x00006820


	//   ....[24]....
        /*022c*/ 	.word	0x00007ec0


	//   ....[25]....
        /*0230*/ 	.word	0x00007ee0


	//   ....[26]....
        /*0234*/ 	.word	0x00007f50


	//   ....[27]....
        /*0238*/ 	.word	0x00007f60


	//   ....[28]....
        /*023c*/ 	.word	0x00008fe0


	//   ....[29]....
        /*0240*/ 	.word	0x00008ff0


	//   ....[30]....
        /*0244*/ 	.word	0x00009000


	//   ....[31]....
        /*0248*/ 	.word	0x00009010


	//   ....[32]....
        /*024c*/ 	.word	0x00009020


	//   ....[33]....
        /*0250*/ 	.word	0x00009030


	//   ....[34]....
        /*0254*/ 	.word	0x00009040


	//   ....[35]....
        /*0258*/ 	.word	0x00009050


	//   ....[36]....
        /*025c*/ 	.word	0x00009080


	//   ....[37]....
        /*0260*/ 	.word	0x00009090


	//   ....[38]....
        /*0264*/ 	.word	0x000090c0


	//   ....[39]....
        /*0268*/ 	.word	0x000090d0


	//   ....[40]....
        /*026c*/ 	.word	0x000090f0


	//   ....[41]....
        /*0270*/ 	.word	0x00009100


	//   ....[42]....
        /*0274*/ 	.word	0x00009110


	//   ....[43]....
        /*0278*/ 	.word	0x00009120


	//   ....[44]....
        /*027c*/ 	.word	0x00009150


	//   ....[45]....
        /*0280*/ 	.word	0x00009160


	//   ....[46]....
        /*0284*/ 	.word	0x00009190


	//   ....[47]....
        /*0288*/ 	.word	0x000091b0


	//   ....[48]....
        /*028c*/ 	.word	0x000091d0


	//   ....[49]....
        /*0290*/ 	.word	0x000091e0


	//   ....[50]....
        /*0294*/ 	.word	0x000091f0


	//   ....[51]....
        /*0298*/ 	.word	0x00009200


	//   ....[52]....
        /*029c*/ 	.word	0x00009230


	//   ....[53]....
        /*02a0*/ 	.word	0x00009260


	//   ....[54]....
        /*02a4*/ 	.word	0x000092a0


	//   ....[55]....
        /*02a8*/ 	.word	0x000092d0


	//   ....[56]....
        /*02ac*/ 	.word	0x00009740


	//   ....[57]....
        /*02b0*/ 	.word	0x00009770


	//   ....[58]....
        /*02b4*/ 	.word	0x00009880


	//   ....[59]....
        /*02b8*/ 	.word	0x000098a0


	//   ....[60]....
        /*02bc*/ 	.word	0x00009f70


	//   ....[61]....
        /*02c0*/ 	.word	0x00009f80


	//   ....[62]....
        /*02c4*/ 	.word	0x0000a080


	//   ....[63]....
        /*02c8*/ 	.word	0x0000a0a0


	//   ....[64]....
        /*02cc*/ 	.word	0x0000a260


	//   ....[65]....
        /*02d0*/ 	.word	0x0000b250


	//   ....[66]....
        /*02d4*/ 	.word	0x0000c020


	//   ....[67]....
        /*02d8*/ 	.word	0x0000c050


	//   ....[68]....
        /*02dc*/ 	.word	0x0000c080


	//   ....[69]....
        /*02e0*/ 	.word	0x0000c0a0


	//   ....[70]....
        /*02e4*/ 	.word	0x0000c0b0


	//   ....[71]....
        /*02e8*/ 	.word	0x0000c180


	//   ....[72]....
        /*02ec*/ 	.word	0x0000dae0


	//   ....[73]....
        /*02f0*/ 	.word	0x0000dc70


	//   ....[74]....
        /*02f4*/ 	.word	0x0000e240


	//   ....[75]....
        /*02f8*/ 	.word	0x0000e3f0


	//   ....[76]....
        /*02fc*/ 	.word	0x0000e450


	//   ....[77]....
        /*0300*/ 	.word	0x0000e4e0


	//   ....[78]....
        /*0304*/ 	.word	0x0000e5c0


	//   ....[79]....
        /*0308*/ 	.word	0x0000e650


	//   ....[80]....
        /*030c*/ 	.word	0x0000e720


	//   ....[81]....
        /*0310*/ 	.word	0x0000ea60


	//----- nvinfo : EIATTR_REG_RECONFIG
	.align		4
.L_261:
        /*0314*/ 	.byte	0x01, 0x54
	.zero		2


	//----- nvinfo : EIATTR_SYSCALL_OFFSETS
	.align		4
        /*0318*/ 	.byte	0x04, 0x46
        /*031a*/ 	.short	(.L_263 - .L_262)


	//   ....[0]....
.L_262:
        /*031c*/ 	.word	0x00001870


	//   ....[1]....
        /*0320*/ 	.word	0x0000acd0


	//   ....[2]....
        /*0324*/ 	.word	0x0000ae40


	//   ....[3]....
        /*0328*/ 	.word	0x0000af90


	//   ....[4]....
        /*032c*/ 	.word	0x0000b0d0


	//   ....[5]....
        /*0330*/ 	.word	0x0000bb40


	//----- nvinfo : EIATTR_MBARRIER_INSTR_OFFSETS
	.align		4
.L_263:
        /*0334*/ 	.byte	0x04, 0x39
        /*0336*/ 	.short	(.L_265 - .L_264)


	//   ....[0]....
.L_264:
        /*0338*/ 	.word	0x00000270
        /*033c*/ 	.word	0x000000ff
        /*0340*/ 	.word	0x00019c00
        /*0344*/ 	.short	0x0100
        /*0346*/ 	.byte	0x08
	.zero		1


	//   ....[1]....
        /*0348*/ 	.word	0x00000280
        /*034c*/ 	.word	0x000000ff
        /*0350*/ 	.word	0x00019c20
        /*0354*/ 	.short	0x0100
        /*0356*/ 	.byte	0x08
	.zero		1


	//   ....[2]....
        /*0358*/ 	.word	0x00000370
        /*035c*/ 	.word	0x000000ff
        /*0360*/ 	.word	0x00019c30
        /*0364*/ 	.short	0x0100
        /*0366*/ 	.byte	0x08
	.zero		1


	//   ....[3]....
        /*0368*/ 	.word	0x00000380
        /*036c*/ 	.word	0x000000ff
        /*0370*/ 	.word	0x00019c40
        /*0374*/ 	.short	0x0100
        /*0376*/ 	.byte	0x08
	.zero		1


	//   ....[4]....
        /*0378*/ 	.word	0x00000390
        /*037c*/ 	.word	0x000000ff
        /*0380*/ 	.word	0x00019c38
        /*0384*/ 	.short	0x0100
        /*0386*/ 	.byte	0x08
	.zero		1


	//   ....[5]....
        /*0388*/ 	.word	0x000003a0
        /*038c*/ 	.word	0x000000ff
        /*0390*/ 	.word	0x00019c48
        /*0394*/ 	.short	0x0100
        /*0396*/ 	.byte	0x08
	.zero		1


	//   ....[6]....
        /*0398*/ 	.word	0x000004d0
        /*039c*/ 	.word	0x000000ff
        /*03a0*/ 	.word	0x00019c50
        /*03a4*/ 	.short	0x0100
        /*03a6*/ 	.byte	0x08
	.zero		1


	//   ....[7]....
        /*03a8*/ 	.word	0x000004e0
        /*03ac*/ 	.word	0x000000ff
        /*03b0*/ 	.word	0x00019c60
        /*03b4*/ 	.short	0x0100
        /*03b6*/ 	.byte	0x08
	.zero		1


	//   ....[8]....
        /*03b8*/ 	.word	0x000004f0
        /*03bc*/ 	.word	0x000000ff
        /*03c0*/ 	.word	0x00019c58
        /*03c4*/ 	.short	0x0100
        /*03c6*/ 	.byte	0x08
	.zero		1


	//   ....[9]....
        /*03c8*/ 	.word	0x00000500
        /*03cc*/ 	.word	0x000000ff
        /*03d0*/ 	.word	0x00019c68
        /*03d4*/ 	.short	0x0100
        /*03d6*/ 	.byte	0x08
	.zero		1


	//   ....[10]....
        /*03d8*/ 	.word	0x000005f0
        /*03dc*/ 	.word	0x000000ff
        /*03e0*/ 	.word	0x00019c70
        /*03e4*/ 	.short	0x0100
        /*03e6*/ 	.byte	0x06
	.zero		1


	//   ....[11]....
        /*03e8*/ 	.word	0x00000600
        /*03ec*/ 	.word	0x000000ff
        /*03f0*/ 	.word	0x00019c80
        /*03f4*/ 	.short	0x0100
        /*03f6*/ 	.byte	0x06
	.zero		1


	//   ....[12]....
        /*03f8*/ 	.word	0x00000610
        /*03fc*/ 	.word	0x000000ff
        /*0400*/ 	.word	0x00019c78
        /*0404*/ 	.short	0x0100
        /*0406*/ 	.byte	0x06
	.zero		1


	//   ....[13]....
        /*0408*/ 	.word	0x00000620
        /*040c*/ 	.word	0x000000ff
        /*0410*/ 	.word	0x00019c88
        /*0414*/ 	.short	0x0100
        /*0416*/ 	.byte	0x06
	.zero		1


	//   ....[14]....
        /*0418*/ 	.word	0x00000750
        /*041c*/ 	.word	0x000000ff
        /*0420*/ 	.word	0x00019c90
        /*0424*/ 	.short	0x0100
        /*0426*/ 	.byte	0x08
	.zero		1


	//   ....[15]....
        /*0428*/ 	.word	0x00000760
        /*042c*/ 	.word	0x000000ff
        /*0430*/ 	.word	0x00019ca0
        /*0434*/ 	.short	0x0100
        /*0436*/ 	.byte	0x08
	.zero		1


	//   ....[16]....
        /*0438*/ 	.word	0x00000770
        /*043c*/ 	.word	0x000000ff
        /*0440*/ 	.word	0x00019c98
        /*0444*/ 	.short	0x0100
        /*0446*/ 	.byte	0x08
	.zero		1


	//   ....[17]....
        /*0448*/ 	.word	0x00000780
        /*044c*/ 	.word	0x000000ff
        /*0450*/ 	.word	0x00019ca8
        /*0454*/ 	.short	0x0100
        /*0456*/ 	.byte	0x08
	.zero		1


	//   ....[18]....
        /*0458*/ 	.word	0x000008b0
        /*045c*/ 	.word	0x000000ff
        /*0460*/ 	.word	0x00019cb0
        /*0464*/ 	.short	0x0100
        /*0466*/ 	.byte	0x08
	.zero		1


	//   ....[19]....
        /*0468*/ 	.word	0x000008c0
        /*046c*/ 	.word	0x000000ff
        /*0470*/ 	.word	0x00019cc0
        /*0474*/ 	.short	0x0100
        /*0476*/ 	.byte	0x08
	.zero		1


	//   ....[20]....
        /*0478*/ 	.word	0x000008d0
        /*047c*/ 	.word	0x000000ff
        /*0480*/ 	.word	0x00019cb8
        /*0484*/ 	.short	0x0100
        /*0486*/ 	.byte	0x08
	.zero		1


	//   ....[21]....
        /*0488*/ 	.word	0x000008e0
        /*048c*/ 	.word	0x000000ff
        /*0490*/ 	.word	0x00019cc8
        /*0494*/ 	.short	0x0100
        /*0496*/ 	.byte	0x08
	.zero		1


	//   ....[22]....
        /*0498*/ 	.word	0x000018f0
        /*049c*/ 	.word	0x000000ff
        /*04a0*/ 	.word	0x00019c00
        /*04a4*/ 	.short	0x010a
        /*04a6*/ 	.byte	0x2d
	.zero		1


	//   ....[23]....
        /*04a8*/ 	.word	0x00001970
        /*04ac*/ 	.word	0x00000003
        /*04b0*/ 	.word	0x00019c30
        /*04b4*/ 	.short	0x010a
        /*04b6*/ 	.byte	0x3f
	.zero		1


	//   ....[24]....
        /*04b8*/ 	.word	0x000019d0
        /*04bc*/ 	.word	0x00000003
        /*04c0*/ 	.word	0x00019c30
        /*04c4*/ 	.short	0x010a
        /*04c6*/ 	.byte	0x3f
	.zero		1


	//   ....[25]....
        /*04c8*/ 	.word	0x00003400
        /*04cc*/ 	.word	0x00000030
        /*04d0*/ 	.word	0x00000000
        /*04d4*/ 	.short	0x0101
        /*04d6*/ 	.byte	0x3f
	.zero		1


	//   ....[26]....
        /*04d8*/ 	.word	0x00003bb0
        /*04dc*/ 	.word	0x000000ff
        /*04e0*/ 	.word	0x00019c30
        /*04e4*/ 	.short	0x010a
        /*04e6*/ 	.byte	0x15
	.zero		1


	//   ....[27]....
        /*04e8*/ 	.word	0x00003bf0
        /*04ec*/ 	.word	0x000000ff
        /*04f0*/ 	.word	0x00019c30
        /*04f4*/ 	.short	0x010a
        /*04f6*/ 	.byte	0x15
	.zero		1


	//   ....[28]....
        /*04f8*/ 	.word	0x00003d50
        /*04fc*/ 	.word	0x000000ff
        /*0500*/ 	.word	0x00019c50
        /*0504*/ 	.short	0x010a
        /*0506*/ 	.byte	0x0b
	.zero		1


	//   ....[29]....
        /*0508*/ 	.word	0x00003d90
        /*050c*/ 	.word	0x000000ff
        /*0510*/ 	.word	0x00019c50
        /*0514*/ 	.short	0x010a
        /*0516*/ 	.byte	0x0b
	.zero		1


	//   ....[30]....
        /*0518*/ 	.word	0x000058f0
        /*051c*/ 	.word	0x00000003
        /*0520*/ 	.word	0x00000000
        /*0524*/ 	.short	0x0101
        /*0526*/ 	.byte	0x3f
	.zero		1


	//   ....[31]....
        /*0528*/ 	.word	0x00005b10
        /*052c*/ 	.word	0x000000ff
        /*0530*/ 	.word	0x00000000
        /*0534*/ 	.short	0x0101
        /*0536*/ 	.byte	0x06
	.zero		1


	//   ....[32]....
        /*0538*/ 	.word	0x000060c0
        /*053c*/ 	.word	0x000000ff
        /*0540*/ 	.word	0x00019c30
        /*0544*/ 	.short	0x010a
        /*0546*/ 	.byte	0x06
	.zero		1


	//   ....[33]....
        /*0548*/ 	.word	0x00006100
        /*054c*/ 	.word	0x000000ff
        /*0550*/ 	.word	0x00019c30
        /*0554*/ 	.short	0x010a
        /*0556*/ 	.byte	0x06
	.zero		1


	//   ....[34]....
        /*0558*/ 	.word	0x00006260
        /*055c*/ 	.word	0x000000ff
        /*0560*/ 	.word	0x00019c50
        /*0564*/ 	.short	0x010a
        /*0566*/ 	.byte	0x0b
	.zero		1


	//   ....[35]....
        /*0568*/ 	.word	0x000062a0
        /*056c*/ 	.word	0x000000ff
        /*0570*/ 	.word	0x00019c50
        /*0574*/ 	.short	0x010a
        /*0576*/ 	.byte	0x0b
	.zero		1


	//   ....[36]....
        /*0578*/ 	.word	0x00007410
        /*057c*/ 	.word	0x00000003
        /*0580*/ 	.word	0x00000000
        /*0584*/ 	.short	0x0101
        /*0586*/ 	.byte	0x3f
	.zero		1


	//   ....[37]....
        /*0588*/ 	.word	0x000076c0
        /*058c*/ 	.word	0x000000ff
        /*0590*/ 	.word	0x00000000
        /*0594*/ 	.short	0x0101
        /*0596*/ 	.byte	0x06
	.zero		1


	//   ....[38]....
        /*0598*/ 	.word	0x00007bf0
        /*059c*/ 	.word	0x000000ff
        /*05a0*/ 	.word	0x00019c50
        /*05a4*/ 	.short	0x010a
        /*05a6*/ 	.byte	0x0e
	.zero		1


	//   ....[39]....
        /*05a8*/ 	.word	0x00007c30
        /*05ac*/ 	.word	0x000000ff
        /*05b0*/ 	.word	0x00019c50
        /*05b4*/ 	.short	0x010a
        /*05b6*/ 	.byte	0x0e
	.zero		1


	//   ....[40]....
        /*05b8*/ 	.word	0x00008240
        /*05bc*/ 	.word	0x000000ff
        /*05c0*/ 	.word	0x00000000
        /*05c4*/ 	.short	0x0101
        /*05c6*/ 	.byte	0x04
	.zero		1


	//   ....[41]....
        /*05c8*/ 	.word	0x00009750
        /*05cc*/ 	.word	0x00000000
        /*05d0*/ 	.word	0x00000000
        /*05d4*/ 	.short	0x0101
        /*05d6*/ 	.byte	0x3f
	.zero		1


	//   ....[42]....
        /*05d8*/ 	.word	0x0000b490
        /*05dc*/ 	.word	0x00000005
        /*05e0*/ 	.word	0x00019c80
        /*05e4*/ 	.short	0x010a
        /*05e6*/ 	.byte	0x3f
	.zero		1


	//   ....[43]....
        /*05e8*/ 	.word	0x0000b6f0
        /*05ec*/ 	.word	0x00000005
        /*05f0*/ 	.word	0x00019c40
        /*05f4*/ 	.short	0x010a
        /*05f6*/ 	.byte	0x3f
	.zero		1


	//   ....[44]....
        /*05f8*/ 	.word	0x0000c290
        /*05fc*/ 	.word	0x00000011
        /*0600*/ 	.word	0x00019c00
        /*0604*/ 	.short	0x0107
        /*0606*/ 	.byte	0x3f
	.zero		1


	//   ....[45]....
        /*0608*/ 	.word	0x0000c390
        /*060c*/ 	.word	0x00000011
        /*0610*/ 	.word	0x00019c00
        /*0614*/ 	.short	0x0101
        /*0616*/ 	.byte	0x3f
	.zero		1


	//   ....[46]....
        /*0618*/ 	.word	0x0000c3b0
        /*061c*/ 	.word	0x00000011
        /*0620*/ 	.word	0x00019c20
        /*0624*/ 	.short	0x010a
        /*0626*/ 	.byte	0x3f
	.zero		1


	//   ....[47]....
        /*0628*/ 	.word	0x0000c690
        /*062c*/ 	.word	0x00000004
        /*0630*/ 	.word	0x00019c80
        /*0634*/ 	.short	0x010a
        /*0636*/ 	.byte	0x3f
	.zero		1


	//   ....[48]....
        /*0638*/ 	.word	0x0000cab0
        /*063c*/ 	.word	0x00000004
        /*0640*/ 	.word	0x00019c40
        /*0644*/ 	.short	0x010a
        /*0646*/ 	.byte	0x3f
	.zero		1


	//   ....[49]....
        /*0648*/ 	.word	0x0000cf50
        /*064c*/ 	.word	0x00000003
        /*0650*/ 	.word	0x00019c70
        /*0654*/ 	.short	0x010a
        /*0656*/ 	.byte	0x3f
	.zero		1


	//   ....[50]....
        /*0658*/ 	.word	0x0000cfd0
        /*065c*/ 	.word	0x00000003
        /*0660*/ 	.word	0x00019c60
        /*0664*/ 	.short	0x010a
        /*0666*/ 	.byte	0x3f
	.zero		1


	//   ....[51]....
        /*0668*/ 	.word	0x0000d320
        /*066c*/ 	.word	0x00000003
        /*0670*/ 	.word	0x00019c50
        /*0674*/ 	.short	0x0101
        /*0676*/ 	.byte	0x3f
	.zero		1


	//   ....[52]....
        /*0678*/ 	.word	0x0000d3a0
        /*067c*/ 	.word	0x00000002
        /*0680*/ 	.word	0x00000000
        /*0684*/ 	.short	0x0101
        /*0686*/ 	.byte	0x3f
	.zero		1


	//   ....[53]....
        /*0688*/ 	.word	0x0000d590
        /*068c*/ 	.word	0x00000003
        /*0690*/ 	.word	0x00019c70
        /*0694*/ 	.short	0x010a
        /*0696*/ 	.byte	0x3f
	.zero		1


	//   ....[54]....
        /*0698*/ 	.word	0x0000d600
        /*069c*/ 	.word	0x00000003
        /*06a0*/ 	.word	0x00019c60
        /*06a4*/ 	.short	0x010a
        /*06a6*/ 	.byte	0x3f
	.zero		1


	//   ....[55]....
        /*06a8*/ 	.word	0x0000d950
        /*06ac*/ 	.word	0x00000003
        /*06b0*/ 	.word	0x00019c50
        /*06b4*/ 	.short	0x0101
        /*06b6*/ 	.byte	0x3f
	.zero		1


	//   ....[56]....
        /*06b8*/ 	.word	0x0000d9c0
        /*06bc*/ 	.word	0x00000000
        /*06c0*/ 	.word	0x00000000
        /*06c4*/ 	.short	0x0101
        /*06c6*/ 	.byte	0x3f
	.zero		1


	//   ....[57]....
        /*06c8*/ 	.word	0x0000dbf0
        /*06cc*/ 	.word	0x00000007
        /*06d0*/ 	.word	0x00019c20
        /*06d4*/ 	.short	0x010a
        /*06d6*/ 	.byte	0x3f
	.zero		1


	//   ....[58]....
        /*06d8*/ 	.word	0x0000dd90
        /*06dc*/ 	.word	0x00000005
        /*06e0*/ 	.word	0x00000000
        /*06e4*/ 	.short	0x010a
        /*06e6*/ 	.byte	0x3f
	.zero		1


	//   ....[59]....
        /*06e8*/ 	.word	0x0000de00
        /*06ec*/ 	.word	0x00000003
        /*06f0*/ 	.word	0x00000000
        /*06f4*/ 	.short	0x010a
        /*06f6*/ 	.byte	0x3f
	.zero		1


	//   ....[60]....
        /*06f8*/ 	.word	0x0000de50
        /*06fc*/ 	.word	0x00000003
        /*0700*/ 	.word	0x00019c60
        /*0704*/ 	.short	0x010a
        /*0706*/ 	.byte	0x3f
	.zero		1


	//   ....[61]....
        /*0708*/ 	.word	0x0000dea0
        /*070c*/ 	.word	0x00000005
        /*0710*/ 	.word	0x00019c60
        /*0714*/ 	.short	0x010a
        /*0716*/ 	.byte	0x3f
	.zero		1


	//   ....[62]....
        /*0718*/ 	.word	0x0000dee0
        /*071c*/ 	.word	0x00000003
        /*0720*/ 	.word	0x00019c80
        /*0724*/ 	.short	0x010a
        /*0726*/ 	.byte	0x3f
	.zero		1


	//   ....[63]....
        /*0728*/ 	.word	0x0000df00
        /*072c*/ 	.word	0x00000005
        /*0730*/ 	.word	0x00019c80
        /*0734*/ 	.short	0x010a
        /*0736*/ 	.byte	0x3f
	.zero		1


	//   ....[64]....
        /*0738*/ 	.word	0x0000df70
        /*073c*/ 	.word	0x00000003
        /*0740*/ 	.word	0x00019c00
        /*0744*/ 	.short	0x010a
        /*0746*/ 	.byte	0x3f
	.zero		1


	//   ....[65]....
        /*0748*/ 	.word	0x0000dfc0
        /*074c*/ 	.word	0x00000003
        /*0750*/ 	.word	0x00019c30
        /*0754*/ 	.short	0x010a
        /*0756*/ 	.byte	0x3f
	.zero		1


	//   ....[66]....
        /*0758*/ 	.word	0x0000e020
        /*075c*/ 	.word	0x00000007
        /*0760*/ 	.word	0x00019c30
        /*0764*/ 	.short	0x010a
        /*0766*/ 	.byte	0x3f
	.zero		1


	//   ....[67]....
        /*0768*/ 	.word	0x0000e080
        /*076c*/ 	.word	0x00000007
        /*0770*/ 	.word	0x00019c50
        /*0774*/ 	.short	0x010a
        /*0776*/ 	.byte	0x3f
	.zero		1


	//   ....[68]....
        /*0778*/ 	.word	0x0000e0e0
        /*077c*/ 	.word	0x00000009
        /*0780*/ 	.word	0x00019c30
        /*0784*/ 	.short	0x010a
        /*0786*/ 	.byte	0x3f
	.zero		1


	//   ....[69]....
        /*0788*/ 	.word	0x0000e140
        /*078c*/ 	.word	0x00000009
        /*0790*/ 	.word	0x00019c50
        /*0794*/ 	.short	0x010a
        /*0796*/ 	.byte	0x3f
	.zero		1


	//   ....[70]....
        /*0798*/ 	.word	0x0000e1a0
        /*079c*/ 	.word	0x00000006
        /*07a0*/ 	.word	0x00019c50
        /*07a4*/ 	.short	0x010a
        /*07a6*/ 	.byte	0x3f
	.zero		1


	//   ....[71]....
        /*07a8*/ 	.word	0x0000e2f0
        /*07ac*/ 	.word	0x00000005
        /*07b0*/ 	.word	0x00019c80
        /*07b4*/ 	.short	0x010a
        /*07b6*/ 	.byte	0x3f
	.zero		1


	//   ....[72]....
        /*07b8*/ 	.word	0x0000e340
        /*07bc*/ 	.word	0x00000005
        /*07c0*/ 	.word	0x00019c40
        /*07c4*/ 	.short	0x010a
        /*07c6*/ 	.byte	0x3f
	.zero		1


	//   ....[73]....
        /*07c8*/ 	.word	0x0000e750
        /*07cc*/ 	.word	0x00000011
        /*07d0*/ 	.word	0x00019c20
        /*07d4*/ 	.short	0x010a
        /*07d6*/ 	.byte	0x3f
	.zero		1


	//   ....[74]....
        /*07d8*/ 	.word	0x0000e7a0
        /*07dc*/ 	.word	0x00000004
        /*07e0*/ 	.word	0x00019c80
        /*07e4*/ 	.short	0x010a
        /*07e6*/ 	.byte	0x3f
	.zero		1


	//   ....[75]....
        /*07e8*/ 	.word	0x0000e7f0
        /*07ec*/ 	.word	0x00000004
        /*07f0*/ 	.word	0x00019c40
        /*07f4*/ 	.short	0x010a
        /*07f6*/ 	.byte	0x3f
	.zero		1


	//   ....[76]....
        /*07f8*/ 	.word	0x0000e840
        /*07fc*/ 	.word	0x00000003
        /*0800*/ 	.word	0x00019c70
        /*0804*/ 	.short	0x010a
        /*0806*/ 	.byte	0x3f
	.zero		1


	//   ....[77]....
        /*0808*/ 	.word	0x0000e890
        /*080c*/ 	.word	0x00000003
        /*0810*/ 	.word	0x00019c60
        /*0814*/ 	.short	0x010a
        /*0816*/ 	.byte	0x3f
	.zero		1


	//   ....[78]....
        /*0818*/ 	.word	0x0000e8e0
        /*081c*/ 	.word	0x00000003
        /*0820*/ 	.word	0x00019c70
        /*0824*/ 	.short	0x010a
        /*0826*/ 	.byte	0x3f
	.zero		1


	//   ....[79]....
        /*0828*/ 	.word	0x0000e930
        /*082c*/ 	.word	0x00000003
        /*0830*/ 	.word	0x00019c60
        /*0834*/ 	.short	0x010a
        /*0836*/ 	.byte	0x3f
	.zero		1


	//   ....[80]....
        /*0838*/ 	.word	0x0000e980
        /*083c*/ 	.word	0x00000007
        /*0840*/ 	.word	0x00019c20
        /*0844*/ 	.short	0x010a
        /*0846*/ 	.byte	0x3f
	.zero		1


	//   ....[81]....
        /*0848*/ 	.word	0x0000eb20
        /*084c*/ 	.word	0x00000005
        /*0850*/ 	.word	0x00000000
        /*0854*/ 	.short	0x010a
        /*0856*/ 	.byte	0x3f
	.zero		1


	//   ....[82]....
        /*0858*/ 	.word	0x0000eb70
        /*085c*/ 	.word	0x00000003
        /*0860*/ 	.word	0x00000000
        /*0864*/ 	.short	0x010a
        /*0866*/ 	.byte	0x3f
	.zero		1


	//   ....[83]....
        /*0868*/ 	.word	0x0000ebc0
        /*086c*/ 	.word	0x00000003
        /*0870*/ 	.word	0x00019c60
        /*0874*/ 	.short	0x010a
        /*0876*/ 	.byte	0x3f
	.zero		1


	//   ....[84]....
        /*0878*/ 	.word	0x0000ec10
        /*087c*/ 	.word	0x00000005
        /*0880*/ 	.word	0x00019c60
        /*0884*/ 	.short	0x010a
        /*0886*/ 	.byte	0x3f
	.zero		1


	//   ....[85]....
        /*0888*/ 	.word	0x0000ec60
        /*088c*/ 	.word	0x00000003
        /*0890*/ 	.word	0x00019c80
        /*0894*/ 	.short	0x010a
        /*0896*/ 	.byte	0x3f
	.zero		1


	//----- nvinfo : EIATTR_NUM_MBARRIERS
	.align		4
.L_265:
        /*0898*/ 	.byte	0x03, 0x38
        /*089a*/ 	.short	0x0016


	//----- nvinfo : EIATTR_EXIT_INSTR_OFFSETS
	.align		4
        /*089c*/ 	.byte	0x04, 0x1c
        /*089e*/ 	.short	(.L_267 - .L_266)


	//   ....[0]....
.L_266:
        /*08a0*/ 	.word	0x00000a00


	//   ....[1]....
        /*08a4*/ 	.word	0x0000a1d0


	//   ....[2]....
        /*08a8*/ 	.word	0x0000df50


	//----- nvinfo : EIATTR_MAX_THREADS
	.align		4
.L_267:
        /*08ac*/ 	.byte	0x04, 0x05
        /*08ae*/ 	.short	(.L_269 - .L_268)
.L_268:
        /*08b0*/ 	.word	0x00000200
        /*08b4*/ 	.word	0x00000001
        /*08b8*/ 	.word	0x00000001


	//----- nvinfo : EIATTR_CRS_STACK_SIZE
	.align		4
.L_269:
        /*08bc*/ 	.byte	0x04, 0x1e
        /*08be*/ 	.short	(.L_271 - .L_270)
.L_270:
        /*08c0*/ 	.word	0x00000000


	//----- nvinfo : EIATTR_CBANK_PARAM_SIZE
	.align		4
.L_271:
        /*08c4*/ 	.byte	0x03, 0x19
        /*08c6*/ 	.short	0x0af0


	//----- nvinfo : EIATTR_PARAM_CBANK
	.align		4
        /*08c8*/ 	.byte	0x04, 0x0a
        /*08ca*/ 	.short	(.L_273 - .L_272)
	.align		4
.L_272:
        /*08cc*/ 	.word	index@(.nv.constant0._ZN7cutlass13device_kernelIN5flash11enable_sm90INS1_16FlashAttnFwdSm90INS1_25CollectiveMainloopFwdSm90ILi2EN4cute5tupleIJNS5_1CILi1EEES8_S8_EEENS6_IJNS7_ILi192EEENS7_ILi128EEENS7_ILi96EEEEEELi96ENS_12float_e4m3_tEfNS_4arch4Sm90ELb1ELb0ELb0ELb0ELb0ELb0ELb0ELb1ELb1ELb1ELb0ELb0EEENS1_21CollectiveEpilogueFwdINS6_IJSA_SC_SB_EEES9_NS_10bfloat16_tESG_Li384ELb0ELb1ELb0ELb1EEENS1_30DynamicPersistentTileSchedulerILi384ELi128ELb0ELb1ELb1EEEEEEEEEvNT_6ParamsE)
        /*08d0*/ 	.short	0x0210
        /*08d2*/ 	.short	0x0af0


	//----- nvinfo : EIATTR_SW_WAR
	.align		4
.L_273:
        /*08d4*/ 	.byte	0x04, 0x36
        /*08d6*/ 	.short	(.L_275 - .L_274)
.L_274:
        /*08d8*/ 	.word	0x00000008
.L_275:


//--------------------- .nv.info._ZN7cutlass13device_kernelIN5flash11enable_sm90INS1_16FlashAttnFwdSm90INS1_25CollectiveMainloopFwdSm90ILi2EN4cute5tupleIJNS5_1CILi1EEES8_S8_EEENS6_IJNS7_ILi192EEENS7_ILi128EEENS7_ILi96EEEEEELi96ENS_12float_e4m3_tEfNS_4arch4Sm90ELb1ELb0ELb0ELb1ELb0ELb0ELb0ELb1ELb1ELb1ELb0ELb0EEENS1_21CollectiveEpilogueFwdINS6_IJSA_SC_SB_EEES9_NS_10bfloat16_tESG_Li384ELb1ELb1ELb0ELb1EEENS1_36VarlenDynamicPersistentTileSchedulerILi192ELi128ELi384ELi128ELb0ELb1ELb1ELb1ELb1ELb1EEEEEEEEEvNT_6ParamsE --------------------------
	.section	.nv.info._ZN7cutlass13device_kernelIN5flash11enable_sm90INS1_16FlashAttnFwdSm90INS1_25CollectiveMainloopFwdSm90ILi2EN4cute5tupleIJNS5_1CILi1EEES8_S8_EEENS6_IJNS7_ILi192EEENS7_ILi128EEENS7_ILi96EEEEEELi96ENS_12float_e4m3_tEfNS_4arch4Sm90ELb1ELb0ELb0ELb1ELb0ELb0ELb0ELb1ELb1ELb1ELb0ELb0EEENS1_21CollectiveEpilogueFwdINS6_IJSA_SC_SB_EEES9_NS_10bfloat16_tESG_Li384ELb1ELb1ELb0ELb1EEENS1_36VarlenDynamicPersistentTileSchedulerILi192ELi128ELi384ELi128ELb0ELb1ELb1ELb1ELb1ELb1EEEEEEEEEvNT_6ParamsE,"",@"SHT_CUDA_INFO"
	.sectionflags	@""
	.align	4


	//----- nvinfo : EIATTR_CUDA_API_VERSION
	.align		4
        /*0000*/ 	.byte	0x04, 0x37
        /*0002*/ 	.short	(.L_277 - .L_276)
.L_276:
        /*0004*/ 	.word	0x00000082


	//----- nvinfo : EIATTR_KPARAM_INFO
	.align		4
.L_277:
        /*0008*/ 	.byte	0x04, 0x17
        /*000a*/ 	.short	(.L_279 - .L_278)
.L_278:
        /*000c*/ 	.word	0x00000000
        /*0010*/ 	.short	0x0000
        /*0012*/ 	.short	0x0070
        /*0014*/ 	.byte	0x00, 0xf0, 0x01, 0x2a


	//----- nvinfo : EIATTR_SPARSE_MMA_MASK
	.align		4
.L_279:
        /*0018*/ 	.byte	0x03, 0x50
        /*001a*/ 	.short	0x0000


	//----- nvinfo : EIATTR_MAXREG_COUNT
	.align		4
        /*001c*/ 	.byte	0x03, 0x1b
        /*001e*/ 	.short	0x0080


	//----- nvinfo : EIATTR_NUM_BARRIERS
	.align		4
        /*0020*/ 	.byte	0x02, 0x4c
        /*0022*/ 	.byte	0x09
	.zero		1


	//----- nvinfo : EIATTR_EXTERNS
	.align		4
        /*0024*/ 	.byte	0x04, 0x0f
        /*0026*/ 	.short	(.L_281 - .L_280)


	//   ....[0]....
	.align		4
.L_280:
        /*0028*/ 	.word	index@(__assertfail)


	//----- nvinfo : EIATTR_ANNOTATIONS
	.align		4
.L_281:
        /*002c*/ 	.byte	0x04, 0x55
        /*002e*/ 	.short	(.L_283 - .L_282)


	//   ....[0]....
.L_282:
        /* <DEDUP_REMOVED lines=8> */
        /*00a4*/ 	.byte	0x20, 0xf9, 0x00, 0x00, 0x01, 0x00, 0x00, 0x00, 0x60, 0x01, 0x01, 0x00


	//----- nvinfo : EIATTR_MERCURY_ISA_VERSION
	.align		4
.L_283:
        /*00b0*/ 	.byte	0x03, 0x5f
        /*00b2*/ 	.short	0x0101


	//----- nvinfo : EIATTR_UNUSED_LOAD_BYTE_OFFSET
	.align		4
        /*00b4*/ 	.byte	0x04, 0x44
        /*00b6*/ 	.short	(.L_285 - .L_284)


	//   ....[0]....
.L_284:
        /*00b8*/ 	.word	0x00000a00
        /*00bc*/ 	.word	0x0000fff0


	//   ....[1]....
        /*00c0*/ 	.word	0x000086a0
        /*00c4*/ 	.word	0x0000fff0


	//----- nvinfo : EIATTR_INT_WARP_WIDE_INSTR_OFFSETS
	.align		4
.L_285:
        /*00c8*/ 	.byte	0x04, 0x31
        /*00ca*/ 	.short	(.L_287 - .L_286)


	//   ....[0]....
.L_286:
        /*00cc*/ 	.word	0x00000130


	//   ....[1]....
        /*00d0*/ 	.word	0x00000170


	//   ....[2]....
        /*00d4*/ 	.word	0x000001e0


	//   ....[3]....
        /*00d8*/ 	.word	0x0000bdd0


	//   ....[4]....
        /*00dc*/ 	.word	0x0000be60


	//   ....[5]....
        /*00e0*/ 	.word	0x0000e750


	//   ....[6]....
        /*00e4*/ 	.word	0x0000e7e0


	//----- nvinfo : EIATTR_COOP_GROUP_MASK_REGIDS
	.align		4
.L_287:
        /*00e8*/ 	.byte	0x04, 0x29
        /*00ea*/ 	.short	(.L_289 - .L_288)


	//   ....[0]....
.L_288:
        /*00ec*/ 	.word	0xffffffff


	//   ....[1]....
        /*00f0*/ 	.word	0xffffffff


	//   ....[2]....
        /*00f4*/ 	.word	0xffffffff


	//   ....[3]....
        /*00f8*/ 	.word	0xffffffff


	//   ....[4]....
        /*00fc*/ 	.word	0xffffffff


	//   ....[5]....
        /*0100*/ 	.word	0xffffffff


	//   ....[6]....
        /*0104*/ 	.word	0xffffffff


	//   ....[7]....
        /*0108*/ 	.word	0xffffffff


	//   ....[8]....
        /*010c*/ 	.word	0xffffffff


	//   ....[9]....
        /*0110*/ 	.word	0xffffffff


	//   ....[10]....
        /*0114*/ 	.word	0xffffffff


	//   ....[11]....
        /*0118*/ 	.word	0xffffffff


	//   ....[12]....
        /*011c*/ 	.word	0xffffffff


	//   ....[13]....
        /*0120*/ 	.word	0xffffffff


	//   ....[14]....
        /*0124*/ 	.word	0xffffffff


	//   ....[15]....
        /*0128*/ 	.word	0xffffffff


	//   ....[16]....
        /*012c*/ 	.word	0xffffffff


	//   ....[17]....
        /*0130*/ 	.word	0xffffffff


	//   ....[18]....
        /*0134*/ 	.word	0xffffffff


	//   ....[19]....
        /*0138*/ 	.word	0xffffffff


	//   ....[20]....
        /*013c*/ 	.word	0xffffffff


	//   ....[21]....
        /*0140*/ 	.word	0xffffffff


	//   ....[22]....
        /*0144*/ 	.word	0xffffffff


	//   ....[23]....
        /*0148*/ 	.word	0xffffffff


	//   ....[24]....
        /*014c*/ 	.word	0xffffffff


	//   ....[25]....
        /*0150*/ 	.word	0xffffffff


	//   ....[26]....
        /*0154*/ 	.word	0xffffffff


	//   ....[27]....
        /*0158*/ 	.word	0xffffffff


	//   ....[28]....
        /*015c*/ 	.word	0xffffffff


	//   ....[29]....
        /*0160*/ 	.word	0xffffffff


	//   ....[30]....
        /*0164*/ 	.word	0xffffffff


	//   ....[31]....
        /*0168*/ 	.word	0xffffffff


	//   ....[32]....
        /*016c*/ 	.word	0xffffffff


	//   ....[33]....
        /*0170*/ 	.word	0xffffffff


	//   ....[34]....
        /*0174*/ 	.word	0xffffffff


	//   ....[35]....
        /*0178*/ 	.word	0xffffffff


	//   ....[36]....
        /*017c*/ 	.word	0xffffffff


	//   ....[37]....
        /*0180*/ 	.word	0xffffffff


	//   ....[38]....
        /*0184*/ 	.word	0xffffffff


	//   ....[39]....
        /*0188*/ 	.word	0xffffffff


	//   ....[40]....
        /*018c*/ 	.word	0xffffffff


	//   ....[41]....
        /*0190*/ 	.word	0xffffffff


	//   ....[42]....
        /*0194*/ 	.word	0xffffffff


	//   ....[43]....
        /*0198*/ 	.word	0xffffffff


	//   ....[44]....
        /*019c*/ 	.word	0xffffffff


	//   ....[45]....
        /*01a0*/ 	.word	0xffffffff


	//   ....[46]....
        /*01a4*/ 	.word	0xffffffff


	//   ....[47]....
        /*01a8*/ 	.word	0xffffffff


	//   ....[48]....
        /*01ac*/ 	.word	0xffffffff


	//   ....[49]....
        /*01b0*/ 	.word	0xffffffff


	//   ....[50]....
        /*01b4*/ 	.word	0xffffffff


	//   ....[51]....
        /*01b8*/ 	.word	0xffffffff


	//   ....[52]....
        /*01bc*/ 	.word	0xffffffff


	//   ....[53]....
        /*01c0*/ 	.word	0xffffffff


	//   ....[54]....
        /*01c4*/ 	.word	0xffffffff


	//   ....[55]....
        /*01c8*/ 	.word	0xffffffff


	//   ....[56]....
        /*01cc*/ 	.word	0xffffffff


	//   ....[57]....
        /*01d0*/ 	.word	0xffffffff


	//   ....[58]....
        /*01d4*/ 	.word	0xffffffff


	//   ....[59]....
        /*01d8*/ 	.word	0xffffffff


	//   ....[60]....
        /*01dc*/ 	.word	0xffffffff


	//   ....[61]....
        /*01e0*/ 	.word	0xffffffff


	//   ....[62]....
        /*01e4*/ 	.word	0xffffffff


	//   ....[63]....
        /*01e8*/ 	.word	0xffffffff


	//   ....[64]....
        /*01ec*/ 	.word	0xffffffff


	//   ....[65]....
        /*01f0*/ 	.word	0xffffffff


	//   ....[66]....
        /*01f4*/ 	.word	0xffffffff


	//   ....[67]....
        /*01f8*/ 	.word	0xffffffff


	//   ....[68]....
        /*01fc*/ 	.word	0xffffffff


	//   ....[69]....
        /*0200*/ 	.word	0xffffffff


	//   ....[70]....
        /*0204*/ 	.word	0xffffffff


	//   ....[71]....
        /*0208*/ 	.word	0xffffffff


	//   ....[72]....
        /*020c*/ 	.word	0xffffffff


	//   ....[73]....
        /*0210*/ 	.word	0xffffffff


	//   ....[74]....
        /*0214*/ 	.word	0xffffffff


	//   ....[75]....
        /*0218*/ 	.word	0xffffffff


	//   ....[76]....
        /*021c*/ 	.word	0xffffffff


	//   ....[77]....
        /*0220*/ 	.word	0xffffffff


	//   ....[78]....
        /*0224*/ 	.word	0xffffffff


	//   ....[79]....
        /*0228*/ 	.word	0xffffffff


	//   ....[80]....
        /*022c*/ 	.word	0xffffffff


	//   ....[81]....
        /*0230*/ 	.word	0xffffffff


	//   ....[82]....
        /*0234*/ 	.word	0xffffffff


	//   ....[83]....
        /*0238*/ 	.word	0xffffffff


	//   ....[84]....
        /*023c*/ 	.word	0xffffffff


	//   ....[85]....
        /*0240*/ 	.word	0xffffffff


	//   ....[86]....
        /*0244*/ 	.word	0xffffffff


	//   ....[87]....
        /*0248*/ 	.word	0xffffffff


	//   ....[88]....
        /*024c*/ 	.word	0xffffffff


	//   ....[89]....
        /*0250*/ 	.word	0xffffffff


	//   ....[90]....
        /*0254*/ 	.word	0xffffffff


	//   ....[91]....
        /*0258*/ 	.word	0xffffffff


	//   ....[92]....
        /*025c*/ 	.word	0xffffffff


	//   ....[93]....
        /*0260*/ 	.word	0xffffffff


	//   ....[94]....
        /*0264*/ 	.word	0xffffffff


	//   ....[95]....
        /*0268*/ 	.word	0xffffffff


	//   ....[96]....
        /*026c*/ 	.word	0xffffffff


	//   ....[97]....
        /*0270*/ 	.word	0xffffffff


	//   ....[98]....
        /*0274*/ 	.word	0xffffffff


	//   ....[99]....
        /*0278*/ 	.word	0xffffffff


	//   ....[100]....
        /*027c*/ 	.word	0xffffffff


	//   ....[101]....
        /*0280*/ 	.word	0xffffffff


	//   ....[102]....
        /*0284*/ 	.word	0xffffffff


	//   ....[103]....
        /*0288*/ 	.word	0xffffffff


	//   ....[104]....
        /*028c*/ 	.word	0xffffffff


	//   ....[105]....
        /*0290*/ 	.word	0x0500000f


	//   ....[106]....
        /*0294*/ 	.word	0x0500000f


	//   ....[107]....
        /*0298*/ 	.word	0x0500000f


	//   ....[108]....
        /*029c*/ 	.word	0x0500000f


	//   ....[109]....
        /*02a0*/ 	.word	0x0500000f


	//   ....[110]....
        /*02a4*/ 	.word	0x0500000f


	//   ....[111]....
        /*02a8*/ 	.word	0x0500000f


	//   ....[112]....
        /*02ac*/ 	.word	0x0500000f


	//----- nvinfo : EIATTR_COOP_GROUP_INSTR_OFFSETS
	.align		4
.L_289:
        /*02b0*/ 	.byte	0x04, 0x28
        /*02b2*/ 	.short	(.L_291 - .L_290)


	//   ....[0]....
.L_290:
        /*02b4*/ 	.word	0x00000060


	//   ....[1]....
        /*02b8*/ 	.word	0x00000140


	//   ....[2]....
        /*02bc*/ 	.word	0x00000190


	//   ....[3]....
        /*02c0*/ 	.word	0x000003c0


	//   ....[4]....
        /*02c4*/ 	.word	0x00000520


	//   ....[5]....
        /*02c8*/ 	.word	0x00000640


	//   ....[6]....
        /*02cc*/ 	.word	0x000007a0


	//   ....[7]....
        /*02d0*/ 	.word	0x00001840


	//   ....[8]....
        /*02d4*/ 	.word	0x00001f00


	//   ....[9]....
        /*02d8*/ 	.word	0x00002660


	//   ....[10]....
        /*02dc*/ 	.word	0x00002690


	//   ....[11]....
        /*02e0*/ 	.word	0x00002710


	//   ....[12]....
        /*02e4*/ 	.word	0x00003080


	//   ....[13]....
        /*02e8*/ 	.word	0x00003130


	//   ....[14]....
        /*02ec*/ 	.word	0x00004030


	//   ....[15]....
        /*02f0*/ 	.word	0x00004720


	//   ....[16]....
        /*02f4*/ 	.word	0x00004750


	//   ....[17]....
        /*02f8*/ 	.word	0x00004760


	//   ....[18]....
        /*02fc*/ 	.word	0x00005160


	//   ....[19]....
        /*0300*/ 	.word	0x000051d0


	//   ....[20]....
        /*0304*/ 	.word	0x000068d0


	//   ....[21]....
        /*0308*/ 	.word	0x00006900


	//   ....[22]....
        /*030c*/ 	.word	0x00006960


	//   ....[23]....
        /*0310*/ 	.word	0x00006970


	//   ....[24]....
        /*0314*/ 	.word	0x00008000


	//   ....[25]....
        /*0318*/ 	.word	0x00008020


	//   ....[26]....
        /*031c*/ 	.word	0x00008090


	//   ....[27]....
        /*0320*/ 	.word	0x000080a0


	//   ....[28]....
        /*0324*/ 	.word	0x00008d40


	//   ....[29]....
        /*0328*/ 	.word	0x00008d50


	//   ....[30]....
        /*032c*/ 	.word	0x00008d60


	//   ....[31]....
        /*0330*/ 	.word	0x00008d70


	//   ....[32]....
        /*0334*/ 	.word	0x00008d80


	//   ....[33]....
        /*0338*/ 	.word	0x00008d90


	//   ....[34]....
        /*033c*/ 	.word	0x00008da0


	//   ....[35]....
        /*0340*/ 	.word	0x00008db0


	//   ....[36]....
        /*0344*/ 	.word	0x00008de0


	//   ....[37]....
        /*0348*/ 	.word	0x00008df0


	//   ....[38]....
        /*034c*/ 	.word	0x00008e20


	//   ....[39]....
        /*0350*/ 	.word	0x00008e50


	//   ....[40]....
        /*0354*/ 	.word	0x00008e90


	//   ....[41]....
        /*0358*/ 	.word	0x00008eb0


	//   ....[42]....
        /*035c*/ 	.word	0x00008ee0


	//   ....[43]....
        /*0360*/ 	.word	0x00008ef0


	//   ....[44]....
        /*0364*/ 	.word	0x00008f20


	//   ....[45]....
        /*0368*/ 	.word	0x00008f30


	//   ....[46]....
        /*036c*/ 	.word	0x00008f40


	//   ....[47]....
        /*0370*/ 	.word	0x00008f70


	//   ....[48]....
        /*0374*/ 	.word	0x00008fa0


	//   ....[49]....
        /*0378*/ 	.word	0x00008fb0


	//   ....[50]....
        /*037c*/ 	.word	0x00008fc0


	//   ....[51]....
        /*0380*/ 	.word	0x00008fe0


	//   ....[52]....
        /*0384*/ 	.word	0x00009560


	//   ....[53]....
        /*0388*/ 	.word	0x000095a0


	//   ....[54]....
        /*038c*/ 	.word	0x000095d0


	//   ....[55]....
        /*0390*/ 	.word	0x00009610


	//   ....[56]....
        /*0394*/ 	.word	0x00009ac0


	//   ....[57]....
        /*0398*/ 	.word	0x00009af0


	//   ....[58]....
        /*039c*/ 	.word	0x00009c00


	//   ....[59]....
        /*03a0*/ 	.word	0x00009c20


	//   ....[60]....
        /*03a4*/ 	.word	0x0000a510


	//   ....[61]....
        /*03a8*/ 	.word	0x0000a520


	//   ....[62]....
        /*03ac*/ 	.word	0x0000a620


	//   ....[63]....
        /*03b0*/ 	.word	0x0000a640


	//   ....[64]....
        /*03b4*/ 	.word	0x0000a7b0


	//   ....[65]....
        /*03b8*/ 	.word	0x0000a990


	//   ....[66]....
        /*03bc*/ 	.word	0x0000a9c0


	//   ....[67]....
        /*03c0*/ 	.word	0x0000a9f0


	//   ....[68]....
        /*03c4*/ 	.word	0x0000aa20


	//   ....[69]....
        /*03c8*/ 	.word	0x0000aa50


	//   ....[70]....
        /*03cc*/ 	.word	0x0000aa90


	//   ....[71]....
        /*03d0*/ 	.word	0x0000ac10


	//   ....[72]....
        /*03d4*/ 	.word	0x0000ac40


	//   ....[73]....
        /*03d8*/ 	.word	0x0000ac70


	//   ....[74]....
        /*03dc*/ 	.word	0x0000aca0


	//   ....[75]....
        /*03e0*/ 	.word	0x0000acd0


	//   ....[76]....
        /*03e4*/ 	.word	0x0000ad10


	//   ....[77]....
        /*03e8*/ 	.word	0x0000ada0


	//   ....[78]....
        /*03ec*/ 	.word	0x0000ae30


	//   ....[79]....
        /*03f0*/ 	.word	0x0000aee0


	//   ....[80]....
        /*03f4*/ 	.word	0x0000c510


	//   ....[81]....
        /*03f8*/ 	.word	0x0000d340


	//   ....[82]....
        /*03fc*/ 	.word	0x0000d350


	//   ....[83]....
        /*0400*/ 	.word	0x0000d360


	//   ....[84]....
        /*0404*/ 	.word	0x0000d370


	//   ....[85]....
        /*0408*/ 	.word	0x0000d390


	//   ....[86]....
        /*040c*/ 	.word	0x0000d3b0


	//   ....[87]....
        /*0410*/ 	.word	0x0000eef0


	//   ....[88]....
        /*0414*/ 	.word	0x0000ef20


	//   ....[89]....
        /*0418*/ 	.word	0x0000ef50


	//   ....[90]....
        /*041c*/ 	.word	0x0000ef80


	//   ....[91]....
        /*0420*/ 	.word	0x0000ef90


	//   ....[92]....
        /*0424*/ 	.word	0x0000efb0


	//   ....[93]....
        /*0428*/ 	.word	0x0000efd0


	//   ....[94]....
        /*042c*/ 	.word	0x0000f010


	//   ....[95]....
        /*0430*/ 	.word	0x0000f150


	//   ....[96]....
        /*0434*/ 	.word	0x0000f180


	//   ....[97]....
        /*0438*/ 	.word	0x0000f1c0


	//   ....[98]....
        /*043c*/ 	.word	0x0000f1f0


	//   ....[99]....
        /*0440*/ 	.word	0x0000f220


	//   ....[100]....
        /*0444*/ 	.word	0x0000f250


	//   ....[101]....
        /*0448*/ 	.word	0x0000f2f0


	//   ....[102]....
        /*044c*/ 	.word	0x0000f390


	//   ....[103]....
        /*0450*/ 	.word	0x0000f430


	//   ....[104]....
        /*0454*/ 	.word	0x0000fa40


	//   ....[105]....
        /*0458*/ 	.word	0x00010010


	//   ....[106]....
        /*045c*/ 	.word	0x000101d0


	//   ....[107]....
        /*0460*/ 	.word	0x00010220


	//   ....[108]....
        /*0464*/ 	.word	0x00010280


	//   ....[109]....
        /*0468*/ 	.word	0x000102d0


	//   ....[110]....
        /*046c*/ 	.word	0x00010330


	//   ....[111]....
        /*0470*/ 	.word	0x00010380


	//   ....[112]....
        /*0474*/ 	.word	0x00010820


	//----- nvinfo : EIATTR_REG_RECONFIG
	.align		4
.L_291:
        /*0478*/ 	.byte	0x01, 0x54
	.zero		2


	//----- nvinfo : EIATTR_SYSCALL_OFFSETS
	.align		4
        /*047c*/ 	.byte	0x04, 0x46
        /*047e*/ 	.short	(.L_293 - .L_292)


	//   ....[0]....
.L_292:
        /*0480*/ 	.word	0x00001a20


	//   ....[1]....
        /*0484*/ 	.word	0x0000bfc0


	//   ....[2]....
        /*0488*/ 	.word	0x0000c120


	//   ....[3]....
        /*048c*/ 	.word	0x0000c270


	//   ....[4]....
        /*0490*/ 	.word	0x0000c3b0


	//   ....[5]....
        /*0494*/ 	.word	0x0000ce30


	//----- nvinfo : EIATTR_MBARRIER_INSTR_OFFSETS
	.align		4
.L_293:
        /*0498*/ 	.byte	0x04, 0x39
        /*049a*/ 	.short	(.L_295 - .L_294)


	//   ....[0]....
.L_294:
        /*049c*/ 	.word	0x00000270
        /*04a0*/ 	.word	0x000000ff
        /*04a4*/ 	.word	0x00019c00
        /*04a8*/ 	.short	0x0100
        /*04aa*/ 	.byte	0x08
	.zero		1


	//   ....[1]....
        /*04ac*/ 	.word	0x00000280
        /*04b0*/ 	.word	0x000000ff
        /*04b4*/ 	.word	0x00019c20
        /*04b8*/ 	.short	0x0100
        /*04ba*/ 	.byte	0x08
	.zero		1


	//   ....[2]....
        /*04bc*/ 	.word	0x00000370
        /*04c0*/ 	.word	0x000000ff
        /*04c4*/ 	.word	0x00019c30
        /*04c8*/ 	.short	0x0100
        /*04ca*/ 	.byte	0x08
	.zero		1


	//   ....[3]....
        /*04cc*/ 	.word	0x00000380
        /*04d0*/ 	.word	0x000000ff
        /*04d4*/ 	.word	0x00019c40
        /*04d8*/ 	.short	0x0100
        /*04da*/ 	.byte	0x08
	.zero		1


	//   ....[4]....
        /*04dc*/ 	.word	0x00000390
        /*04e0*/ 	.word	0x000000ff
        /*04e4*/ 	.word	0x00019c38
        /*04e8*/ 	.short	0x0100
        /*04ea*/ 	.byte	0x08
	.zero		1


	//   ....[5]....
        /*04ec*/ 	.word	0x000003a0
        /*04f0*/ 	.word	0x000000ff
        /*04f4*/ 	.word	0x00019c48
        /*04f8*/ 	.short	0x0100
        /*04fa*/ 	.byte	0x08
	.zero		1


	//   ....[6]....
        /*04fc*/ 	.word	0x000004d0
        /*0500*/ 	.word	0x000000ff
        /*0504*/ 	.word	0x00019c50
        /*0508*/ 	.short	0x0100
        /*050a*/ 	.byte	0x08
	.zero		1


	//   ....[7]....
        /*050c*/ 	.word	0x000004e0
        /*0510*/ 	.word	0x000000ff
        /*0514*/ 	.word	0x00019c60
        /*0518*/ 	.short	0x0100
        /*051a*/ 	.byte	0x08
	.zero		1


	//   ....[8]....
        /*051c*/ 	.word	0x000004f0
        /*0520*/ 	.word	0x000000ff
        /*0524*/ 	.word	0x00019c58
        /*0528*/ 	.short	0x0100
        /*052a*/ 	.byte	0x08
	.zero		1


	//   ....[9]....
        /*052c*/ 	.word	0x00000500
        /*0530*/ 	.word	0x000000ff
        /*0534*/ 	.word	0x00019c68
        /*0538*/ 	.short	0x0100
        /*053a*/ 	.byte	0x08
	.zero		1


	//   ....[10]....
        /*053c*/ 	.word	0x000005f0
        /*0540*/ 	.word	0x000000ff
        /*0544*/ 	.word	0x00019c70
        /*0548*/ 	.short	0x0100
        /*054a*/ 	.byte	0x06
	.zero		1


	//   ....[11]....
        /*054c*/ 	.word	0x00000600
        /*0550*/ 	.word	0x000000ff
        /*0554*/ 	.word	0x00019c80
        /*0558*/ 	.short	0x0100
        /*055a*/ 	.byte	0x06
	.zero		1


	//   ....[12]....
        /*055c*/ 	.word	0x00000610
        /*0560*/ 	.word	0x000000ff
        /*0564*/ 	.word	0x00019c78
        /*0568*/ 	.short	0x0100
        /*056a*/ 	.byte	0x06
	.zero		1


	//   ....[13]....
        /*056c*/ 	.word	0x00000620
        /*0570*/ 	.word	0x000000ff
        /*0574*/ 	.word	0x00019c88
        /*0578*/ 	.short	0x0100
        /*057a*/ 	.byte	0x06
	.zero		1


	//   ....[14]....
        /*057c*/ 	.word	0x00000750
        /*0580*/ 	.word	0x000000ff
        /*0584*/ 	.word	0x00019c90
        /*0588*/ 	.short	0x0100
        /*058a*/ 	.byte	0x08
	.zero		1


	//   ....[15]....
        /*058c*/ 	.word	0x00000760
        /*0590*/ 	.word	0x000000ff
        /*0594*/ 	.word	0x00019ca0
        /*0598*/ 	.short	0x0100
        /*059a*/ 	.byte	0x08
	.zero		1


	//   ....[16]....
        /*059c*/ 	.word	0x00000770
        /*05a0*/ 	.word	0x000000ff
        /*05a4*/ 	.word	0x00019c98
        /*05a8*/ 	.short	0x0100
        /*05aa*/ 	.byte	0x08
	.zero		1


	//   ....[17]....
        /*05ac*/ 	.word	0x00000780
        /*05b0*/ 	.word	0x000000ff
        /*05b4*/ 	.word	0x00019ca8
        /*05b8*/ 	.short	0x0100
        /*05ba*/ 	.byte	0x08
	.zero		1


	//   ....[18]....
        /*05bc*/ 	.word	0x000008b0
        /*05c0*/ 	.word	0x000000ff
        /*05c4*/ 	.word	0x00019cb0
        /*05c8*/ 	.short	0x0100
        /*05ca*/ 	.byte	0x08
	.zero		1


	//   ....[19]....
        /*05cc*/ 	.word	0x000008c0
        /*05d0*/ 	.word	0x000000ff
        /*05d4*/ 	.word	0x00019cc0
        /*05d8*/ 	.short	0x0100
        /*05da*/ 	.byte	0x08
	.zero		1


	//   ....[20]....
        /*05dc*/ 	.word	0x000008d0
        /*05e0*/ 	.word	0x000000ff
        /*05e4*/ 	.word	0x00019cb8
        /*05e8*/ 	.short	0x0100
        /*05ea*/ 	.byte	0x08
	.zero		1


	//   ....[21]....
        /*05ec*/ 	.word	0x000008e0
        /*05f0*/ 	.word	0x000000ff
        /*05f4*/ 	.word	0x00019cc8
        /*05f8*/ 	.short	0x0100
        /*05fa*/ 	.byte	0x08
	.zero		1


	//   ....[22]....
        /*05fc*/ 	.word	0x00001aa0
        /*0600*/ 	.word	0x000000ff
        /*0604*/ 	.word	0x00019c00
        /*0608*/ 	.short	0x010a
        /*060a*/ 	.byte	0x2f
	.zero		1


	//   ....[23]....
        /*060c*/ 	.word	0x00001b20
        /*0610*/ 	.word	0x00000003
        /*0614*/ 	.word	0x00019c30
        /*0618*/ 	.short	0x010a
        /*061a*/ 	.byte	0x3f
	.zero		1


	//   ....[24]....
        /*061c*/ 	.word	0x00001b80
        /*0620*/ 	.word	0x00000003
        /*0624*/ 	.word	0x00019c30
        /*0628*/ 	.short	0x010a
        /*062a*/ 	.byte	0x3f
	.zero		1


	//   ....[25]....
        /*062c*/ 	.word	0x00003530
        /*0630*/ 	.word	0x00000030
        /*0634*/ 	.word	0x00000000
        /*0638*/ 	.short	0x0101
        /*063a*/ 	.byte	0x3f
	.zero		1


	//   ....[26]....
        /*063c*/ 	.word	0x00003d00
        /*0640*/ 	.word	0x000000ff
        /*0644*/ 	.word	0x00019c30
        /*0648*/ 	.short	0x010a
        /*064a*/ 	.byte	0x15
	.zero		1


	//   ....[27]....
        /*064c*/ 	.word	0x00003d40
        /*0650*/ 	.word	0x000000ff
        /*0654*/ 	.word	0x00019c30
        /*0658*/ 	.short	0x010a
        /*065a*/ 	.byte	0x15
	.zero		1


	//   ....[28]....
        /*065c*/ 	.word	0x00003ea0
        /*0660*/ 	.word	0x000000ff
        /*0664*/ 	.word	0x00019c50
        /*0668*/ 	.short	0x010a
        /*066a*/ 	.byte	0x0b
	.zero		1


	//   ....[29]....
        /*066c*/ 	.word	0x00003ee0
        /*0670*/ 	.word	0x000000ff
        /*0674*/ 	.word	0x00019c50
        /*0678*/ 	.short	0x010a
        /*067a*/ 	.byte	0x0b
	.zero		1


	//   ....[30]....
        /*067c*/ 	.word	0x00005a40
        /*0680*/ 	.word	0x00000003
        /*0684*/ 	.word	0x00000000
        /*0688*/ 	.short	0x0101
        /*068a*/ 	.byte	0x3f
	.zero		1


	//   ....[31]....
        /*068c*/ 	.word	0x00005c60
        /*0690*/ 	.word	0x000000ff
        /*0694*/ 	.word	0x00000000
        /*0698*/ 	.short	0x0101
        /*069a*/ 	.byte	0x06
	.zero		1


	//   ....[32]....
        /*069c*/ 	.word	0x00006210
        /*06a0*/ 	.word	0x000000ff
        /*06a4*/ 	.word	0x00019c30
        /*06a8*/ 	.short	0x010a
        /*06aa*/ 	.byte	0x06
	.zero		1


	//   ....[33]....
        /*06ac*/ 	.word	0x00006250
        /*06b0*/ 	.word	0x000000ff
        /*06b4*/ 	.word	0x00019c30
        /*06b8*/ 	.short	0x010a
        /*06ba*/ 	.byte	0x06
	.zero		1


	//   ....[34]....
        /*06bc*/ 	.word	0x000063b0
        /*06c0*/ 	.word	0x000000ff
        /*06c4*/ 	.word	0x00019c50
        /*06c8*/ 	.short	0x010a
        /*06ca*/ 	.byte	0x0b
	.zero		1


	//   ....[35]....
        /*06cc*/ 	.word	0x000063f0
        /*06d0*/ 	.word	0x000000ff
        /*06d4*/ 	.word	0x00019c50
        /*06d8*/ 	.short	0x010a
        /*06da*/ 	.byte	0x0b
	.zero		1


	//   ....[36]....
        /*06dc*/ 	.word	0x00007560
        /*06e0*/ 	.word	0x00000003
        /*06e4*/ 	.word	0x00000000
        /*06e8*/ 	.short	0x0101
        /*06ea*/ 	.byte	0x3f
	.zero		1


	//   ....[37]....
        /*06ec*/ 	.word	0x00007810
        /*06f0*/ 	.word	0x000000ff
        /*06f4*/ 	.word	0x00000000
        /*06f8*/ 	.short	0x0101
        /*06fa*/ 	.byte	0x06
	.zero		1


	//   ....[38]....
        /*06fc*/ 	.word	0x00007d40
        /*0700*/ 	.word	0x000000ff
        /*0704*/ 	.word	0x00019c50
        /*0708*/ 	.short	0x010a
        /*070a*/ 	.byte	0x0e
	.zero		1


	//   ....[39]....
        /*070c*/ 	.word	0x00007d80
        /*0710*/ 	.word	0x000000ff
        /*0714*/ 	.word	0x00019c50
        /*0718*/ 	.short	0x010a
        /*071a*/ 	.byte	0x0e
	.zero		1


	//   ....[40]....
        /*071c*/ 	.word	0x00008380
        /*0720*/ 	.word	0x000000ff
        /*0724*/ 	.word	0x00000000
        /*0728*/ 	.short	0x0101
        /*072a*/ 	.byte	0x04
	.zero		1


	//   ....[41]....
        /*072c*/ 	.word	0x00009ae0
        /*0730*/ 	.word	0x00000000
        /*0734*/ 	.word	0x00000000
        /*0738*/ 	.short	0x0101
        /*073a*/ 	.byte	0x3f
	.zero		1


	//   ....[42]....
        /*073c*/ 	.word	0x0000c740
        /*0740*/ 	.word	0x00000003
        /*0744*/ 	.word	0x00019c80
        /*0748*/ 	.short	0x010a
        /*074a*/ 	.byte	0x3f
	.zero		1


	//   ....[43]....
        /*074c*/ 	.word	0x0000c9a0
        /*0750*/ 	.word	0x00000003
        /*0754*/ 	.word	0x00019c40
        /*0758*/ 	.short	0x010a
        /*075a*/ 	.byte	0x3f
	.zero		1


	//   ....[44]....
        /*075c*/ 	.word	0x0000d5a0
        /*0760*/ 	.word	0x00000011
        /*0764*/ 	.word	0x00019c00
        /*0768*/ 	.short	0x0107
        /*076a*/ 	.byte	0x3f
	.zero		1


	//   ....[45]....
        /*076c*/ 	.word	0x0000d6a0
        /*0770*/ 	.word	0x00000011
        /*0774*/ 	.word	0x00019c00
        /*0778*/ 	.short	0x0101
        /*077a*/ 	.byte	0x3f
	.zero		1


	//   ....[46]....
        /*077c*/ 	.word	0x0000d6d0
        /*0780*/ 	.word	0x00000011
        /*0784*/ 	.word	0x00019c20
        /*0788*/ 	.short	0x010a
        /*078a*/ 	.byte	0x3f
	.zero		1


	//   ....[47]....
        /*078c*/ 	.word	0x0000d990
        /*0790*/ 	.word	0x00000004
        /*0794*/ 	.word	0x00019c80
        /*0798*/ 	.short	0x010a
        /*079a*/ 	.byte	0x3f
	.zero		1


	//   ....[48]....
        /*079c*/ 	.word	0x0000ddb0
        /*07a0*/ 	.word	0x00000004
        /*07a4*/ 	.word	0x00019c40
        /*07a8*/ 	.short	0x010a
        /*07aa*/ 	.byte	0x3f
	.zero		1


	//   ....[49]....
        /*07ac*/ 	.word	0x0000e250
        /*07b0*/ 	.word	0x00000003
        /*07b4*/ 	.word	0x00019c70
        /*07b8*/ 	.short	0x010a
        /*07ba*/ 	.byte	0x3f
	.zero		1


	//   ....[50]....
        /*07bc*/ 	.word	0x0000e2d0
        /*07c0*/ 	.word	0x00000003
        /*07c4*/ 	.word	0x00019c60
        /*07c8*/ 	.short	0x010a
        /*07ca*/ 	.byte	0x3f
	.zero		1


	//   ....[51]....
        /*07cc*/ 	.word	0x0000e630
        /*07d0*/ 	.word	0x00000003
        /*07d4*/ 	.word	0x00019c50
        /*07d8*/ 	.short	0x0101
        /*07da*/ 	.byte	0x3f
	.zero		1


	//   ....[52]....
        /*07dc*/ 	.word	0x0000e6b0
        /*07e0*/ 	.word	0x00000002
        /*07e4*/ 	.word	0x00000000
        /*07e8*/ 	.short	0x0101
        /*07ea*/ 	.byte	0x3f
	.zero		1


	//   ....[53]....
        /*07ec*/ 	.word	0x0000e8a0
        /*07f0*/ 	.word	0x00000003
        /*07f4*/ 	.word	0x00019c70
        /*07f8*/ 	.short	0x010a
        /*07fa*/ 	.byte	0x3f
	.zero		1


	//   ....[54]....
        /*07fc*/ 	.word	0x0000e910
        /*0800*/ 	.word	0x00000003
        /*0804*/ 	.word	0x00019c60
        /*0808*/ 	.short	0x010a
        /*080a*/ 	.byte	0x3f
	.zero		1


	//   ....[55]....
        /*080c*/ 	.word	0x0000ec70
        /*0810*/ 	.word	0x00000003
        /*0814*/ 	.word	0x00019c50
        /*0818*/ 	.short	0x0101
        /*081a*/ 	.byte	0x3f
	.zero		1


	//   ....[56]....
        /*081c*/ 	.word	0x0000ecc0
        /*0820*/ 	.word	0x00000000
        /*0824*/ 	.word	0x00000000
        /*0828*/ 	.short	0x0101
        /*082a*/ 	.byte	0x3f
	.zero		1


	//   ....[57]....
        /*082c*/ 	.word	0x0000f9c0
        /*0830*/ 	.word	0x00000007
        /*0834*/ 	.word	0x00019c20
        /*0838*/ 	.short	0x010a
        /*083a*/ 	.byte	0x3f
	.zero		1


	//   ....[58]....
        /*083c*/ 	.word	0x0000fb60
        /*0840*/ 	.word	0x00000005
        /*0844*/ 	.word	0x00000000
        /*0848*/ 	.short	0x010a
        /*084a*/ 	.byte	0x3f
	.zero		1


	//   ....[59]....
        /*084c*/ 	.word	0x0000fbd0
        /*0850*/ 	.word	0x00000003
        /*0854*/ 	.word	0x00000000
        /*0858*/ 	.short	0x010a
        /*085a*/ 	.byte	0x3f
	.zero		1


	//   ....[60]....
        /*085c*/ 	.word	0x0000fc20
        /*0860*/ 	.word	0x00000003
        /*0864*/ 	.word	0x00019c60
        /*0868*/ 	.short	0x010a
        /*086a*/ 	.byte	0x3f
	.zero		1


	//   ....[61]....
        /*086c*/ 	.word	0x0000fc70
        /*0870*/ 	.word	0x00000005
        /*0874*/ 	.word	0x00019c60
        /*0878*/ 	.short	0x010a
        /*087a*/ 	.byte	0x3f
	.zero		1


	//   ....[62]....
        /*087c*/ 	.word	0x0000fcb0
        /*0880*/ 	.word	0x00000003
        /*0884*/ 	.word	0x00019c80
        /*0888*/ 	.short	0x010a
        /*088a*/ 	.byte	0x3f
	.zero		1


	//   ....[63]....
        /*088c*/ 	.word	0x0000fcd0
        /*0890*/ 	.word	0x00000005
        /*0894*/ 	.word	0x00019c80
        /*0898*/ 	.short	0x010a
        /*089a*/ 	.byte	0x3f
	.zero		1


	//   ....[64]....
        /*089c*/ 	.word	0x0000fd40
        /*08a0*/ 	.word	0x00000003
        /*08a4*/ 	.word	0x00019c00
        /*08a8*/ 	.short	0x010a
        /*08aa*/ 	.byte	0x3f
	.zero		1


	//   ....[65]....
        /*08ac*/ 	.word	0x0000fd90
        /*08b0*/ 	.word	0x00000003
        /*08b4*/ 	.word	0x00019c30
        /*08b8*/ 	.short	0x010a
        /*08ba*/ 	.byte	0x3f
	.zero		1


	//   ....[66]....
        /*08bc*/ 	.word	0x0000fdf0
        /*08c0*/ 	.word	0x00000007
        /*08c4*/ 	.word	0x00019c30
        /*08c8*/ 	.short	0x010a
        /*08ca*/ 	.byte	0x3f
	.zero		1


	//   ....[67]....
        /*08cc*/ 	.word	0x0000fe50
        /*08d0*/ 	.word	0x00000007
        /*08d4*/ 	.word	0x00019c50
        /*08d8*/ 	.short	0x010a
        /*08da*/ 	.byte	0x3f
	.zero		1


	//   ....[68]....
        /*08dc*/ 	.word	0x0000feb0
        /*08e0*/ 	.word	0x00000009
        /*08e4*/ 	.word	0x00019c30
        /*08e8*/ 	.short	0x010a
        /*08ea*/ 	.byte	0x3f
	.zero		1


	//   ....[69]....
        /*08ec*/ 	.word	0x0000ff10
        /*08f0*/ 	.word	0x00000009
        /*08f4*/ 	.word	0x00019c50
        /*08f8*/ 	.short	0x010a
        /*08fa*/ 	.byte	0x3f
	.zero		1


	//   ....[70]....
        /*08fc*/ 	.word	0x0000ff70
        /*0900*/ 	.word	0x00000006
        /*0904*/ 	.word	0x00019c50
        /*0908*/ 	.short	0x010a
        /*090a*/ 	.byte	0x3f
	.zero		1


	//   ....[71]....
        /*090c*/ 	.word	0x000100c0
        /*0910*/ 	.word	0x00000003
        /*0914*/ 	.word	0x00019c80
        /*0918*/ 	.short	0x010a
        /*091a*/ 	.byte	0x3f
	.zero		1


	//   ....[72]....
        /*091c*/ 	.word	0x00010110
        /*0920*/ 	.word	0x00000003
        /*0924*/ 	.word	0x00019c40
        /*0928*/ 	.short	0x010a
        /*092a*/ 	.byte	0x3f
	.zero		1


	//   ....[73]....
        /*092c*/ 	.word	0x00010510
        /*0930*/ 	.word	0x00000011
        /*0934*/ 	.word	0x00019c20
        /*0938*/ 	.short	0x010a
        /*093a*/ 	.byte	0x3f
	.zero		1


	//   ....[74]....
        /*093c*/ 	.word	0x00010560
        /*0940*/ 	.word	0x00000004
        /*0944*/ 	.word	0x00019c80
        /*0948*/ 	.short	0x010a
        /*094a*/ 	.byte	0x3f
	.zero		1


	//   ....[75]....
        /*094c*/ 	.word	0x000105b0
        /*0950*/ 	.word	0x00000004
        /*0954*/ 	.word	0x00019c40
        /*0958*/ 	.short	0x010a
        /*095a*/ 	.byte	0x3f
	.zero		1


	//   ....[76]....
        /*095c*/ 	.word	0x00010600
        /*0960*/ 	.word	0x00000003
        /*0964*/ 	.word	0x00019c70
        /*0968*/ 	.short	0x010a
        /*096a*/ 	.byte	0x3f
	.zero		1


	//   ....[77]....
        /*096c*/ 	.word	0x00010650
        /*0970*/ 	.word	0x00000003
        /*0974*/ 	.word	0x00019c60
        /*0978*/ 	.short	0x010a
        /*097a*/ 	.byte	0x3f
	.zero		1


	//   ....[78]....
        /*097c*/ 	.word	0x000106a0
        /*0980*/ 	.word	0x00000003
        /*0984*/ 	.word	0x00019c70
        /*0988*/ 	.short	0x010a
        /*098a*/ 	.byte	0x3f
	.zero		1


	//   ....[79]....
        /*098c*/ 	.word	0x000106f0
        /*0990*/ 	.word	0x00000003
        /*0994*/ 	.word	0x00019c60
        /*0998*/ 	.short	0x010a
        /*099a*/ 	.byte	0x3f
	.zero		1


	//   ....[80]....
        /*099c*/ 	.word	0x00010740
        /*09a0*/ 	.word	0x00000007
        /*09a4*/ 	.word	0x00019c20
        /*09a8*/ 	.short	0x010a
        /*09aa*/ 	.byte	0x3f
	.zero		1


	//   ....[81]....
        /*09ac*/ 	.word	0x000108e0
        /*09b0*/ 	.word	0x00000005
        /*09b4*/ 	.word	0x00000000
        /*09b8*/ 	.short	0x010a
        /*09ba*/ 	.byte	0x3f
	.zero		1


	//   ....[82]....
        /*09bc*/ 	.word	0x00010930
        /*09c0*/ 	.word	0x00000003
        /*09c4*/ 	.word	0x00000000
        /*09c8*/ 	.short	0x010a
        /*09ca*/ 	.byte	0x3f
	.zero		1


	//   ....[83]....
        /*09cc*/ 	.word	0x00010980
        /*09d0*/ 	.word	0x00000003
        /*09d4*/ 	.word	0x00019c60
        /*09d8*/ 	.short	0x010a
        /*09da*/ 	.byte	0x3f
	.zero		1


	//   ....[84]....
        /*09dc*/ 	.word	0x000109d0
        /*09e0*/ 	.word	0x00000005
        /*09e4*/ 	.word	0x00019c60
        /*09e8*/ 	.short	0x010a
        /*09ea*/ 	.byte	0x3f
	.zero		1


	//   ....[85]....
        /*09ec*/ 	.word	0x00010a20
        /*09f0*/ 	.word	0x00000003
        /*09f4*/ 	.word	0x00019c80
        /*09f8*/ 	.short	0x010a
        /*09fa*/ 	.byte	0x3f
	.zero		1


	//----- nvinfo : EIATTR_NUM_MBARRIERS
	.align		4
.L_295:
        /*09fc*/ 	.byte	0x03, 0x38
        /*09fe*/ 	.short	0x0016


	//----- nvinfo : EIATTR_EXIT_INSTR_OFFSETS
	.align		4
        /*0a00*/ 	.byte	0x04, 0x1c
        /*0a02*/ 	.short	(.L_297 - .L_296)


	//   ....[0]....
.L_296:
        /*0a04*/ 	.word	0x00000a40


	//   ....[1]....
        /*0a08*/ 	.word	0x0000a760


	//   ....[2]....
        /*0a0c*/ 	.word	0x0000fd20


	//----- nvinfo : EIATTR_MAX_THREADS
	.align		4
.L_297:
        /*0a10*/ 	.byte	0x04, 0x05
        /*0a12*/ 	.short	(.L_299 - .L_298)
.L_298:
        /*0a14*/ 	.word	0x00000200
        /*0a18*/ 	.word	0x00000001
        /*0a1c*/ 	.word	0x00000001


	//----- nvinfo : EIATTR_CRS_STACK_SIZE
	.align		4
.L_299:
        /*0a20*/ 	.byte	0x04, 0x1e
        /*0a22*/ 	.short	(.L_301 - .L_300)
.L_300:
        /*0a24*/ 	.word	0x00000000


	//----- nvinfo : EIATTR_CBANK_PARAM_SIZE
	.align		4
.L_301:
        /*0a28*/ 	.byte	0x03, 0x19
        /*0a2a*/ 	.short	0x0af0


	//----- nvinfo : EIATTR_PARAM_CBANK
	.align		4
        /*0a2c*/ 	.byte	0x04, 0x0a
        /*0a2e*/ 	.short	(.L_303 - .L_302)
	.align		4
.L_302:
        /*0a30*/ 	.word	index@(.nv.constant0._ZN7cutlass13device_kernelIN5flash11enable_sm90INS1_16FlashAttnFwdSm90INS1_25CollectiveMainloopFwdSm90ILi2EN4cute5tupleIJNS5_1CILi1EEES8_S8_EEENS6_IJNS7_ILi192EEENS7_ILi128EEENS7_ILi96EEEEEELi96ENS_12float_e4m3_tEfNS_4arch4Sm90ELb1ELb0ELb0ELb1ELb0ELb0ELb0ELb1ELb1ELb1ELb0ELb0EEENS1_21CollectiveEpilogueFwdINS6_IJSA_SC_SB_EEES9_NS_10bfloat16_tESG_Li384ELb1ELb1ELb0ELb1EEENS1_36VarlenDynamicPersistentTileSchedulerILi192ELi128ELi384ELi128ELb0ELb1ELb1ELb1ELb1ELb1EEEEEEEEEvNT_6ParamsE)
        /*0a34*/ 	.short	0x0210
        /*0a36*/ 	.short	0x0af0


	//----- nvinfo : EIATTR_SW_WAR
	.align		4
.L_303:
        /*0a38*/ 	.byte	0x04, 0x36
        /*0a3a*/ 	.short	(.L_305 - .L_304)
.L_304:
        /*0a3c*/ 	.word	0x00000008
.L_305:


//--------------------- .nv.info._ZN7cutlass13device_kernelIN5flash11enable_sm90INS1_16FlashAttnFwdSm90INS1_25CollectiveMainloopFwdSm90ILi2EN4cute5tupleIJNS5_1CILi1EEES8_S8_EEENS6_IJNS7_ILi192EEENS7_ILi128EEENS7_ILi96EEEEEELi96ENS_12float_e4m3_tEfNS_4arch4Sm90ELb1ELb0ELb0ELb1ELb0ELb1ELb0ELb1ELb1ELb1ELb0ELb0EEENS1_21CollectiveEpilogueFwdINS6_IJSA_SC_SB_EEES9_NS_10bfloat16_tESG_Li384ELb1ELb1ELb0ELb1EEENS1_36VarlenDynamicPersistentTileSchedulerILi192ELi128ELi384ELi128ELb0ELb1ELb1ELb1ELb1ELb1EEEEEEEEEvNT_6ParamsE --------------------------
	.section	.nv.info._ZN7cutlass13device_kernelIN5flash11enable_sm90INS1_16FlashAttnFwdSm90INS1_25CollectiveMainloopFwdSm90ILi2EN4cute5tupleIJNS5_1CILi1EEES8_S8_EEENS6_IJNS7_ILi192EEENS7_ILi128EEENS7_ILi96EEEEEELi96ENS_12float_e4m3_tEfNS_4arch4Sm90ELb1ELb0ELb0ELb1ELb0ELb1ELb0ELb1ELb1ELb1ELb0ELb0EEENS1_21CollectiveEpilogueFwdINS6_IJSA_SC_SB_EEES9_NS_10bfloat16_tESG_Li384ELb1ELb1ELb0ELb1EEENS1_36VarlenDynamicPersistentTileSchedulerILi192ELi128ELi384ELi128ELb0ELb1ELb1ELb1ELb1ELb1EEEEEEEEEvNT_6ParamsE,"",@"SHT_CUDA_INFO"
	.sectionflags	@""
	.align	4


	//----- nvinfo : EIATTR_CUDA_API_VERSION
	.align		4
        /*0000*/ 	.byte	0x04, 0x37
        /*0002*/ 	.short	(.L_307 - .L_306)
.L_306:
        /*0004*/ 	.word	0x00000082


	//----- nvinfo : EIATTR_KPARAM_INFO
	.align		4
.L_307:
        /*0008*/ 	.byte	0x04, 0x17
        /*000a*/ 	.short	(.L_309 - .L_308)
.L_308:
        /*000c*/ 	.word	0x00000000
        /*0010*/ 	.short	0x0000
        /*0012*/ 	.short	0x0070
        /*0014*/ 	.byte	0x00, 0xf0, 0x01, 0x2a


	//----- nvinfo : EIATTR_SPARSE_MMA_MASK
	.align		4
.L_309:
        /*0018*/ 	.byte	0x03, 0x50
        /*001a*/ 	.short	0x0000


	//----- nvinfo : EIATTR_MAXREG_COUNT
	.align		4
        /*001c*/ 	.byte	0x03, 0x1b
        /*001e*/ 	.short	0x0080


	//----- nvinfo : EIATTR_NUM_BARRIERS
	.align		4
        /*0020*/ 	.byte	0x02, 0x4c
        /*0022*/ 	.byte	0x10
	.zero		1


	//----- nvinfo : EIATTR_EXTERNS
	.align		4
        /*0024*/ 	.byte	0x04, 0x0f
        /*0026*/ 	.short	(.L_311 - .L_310)


	//   ....[0]....
	.align		4
.L_310:
        /*0028*/ 	.word	index@(__assertfail)


	//----- nvinfo : EIATTR_ANNOTATIONS
	.align		4
.L_311:
        /*002c*/ 	.byte	0x04, 0x55
        /*002e*/ 	.short	(.L_313 - .L_312)


	//   ....[0]....
.L_312:
        /* <DEDUP_REMOVED lines=86> */


	//----- nvinfo : EIATTR_MERCURY_ISA_VERSION
	.align		4
.L_313:
        /*0580*/ 	.byte	0x03, 0x5f
        /*0582*/ 	.short	0x0101


	//----- nvinfo : EIATTR_UNUSED_LOAD_BYTE_OFFSET
	.align		4
        /*0584*/ 	.byte	0x04, 0x44
        /*0586*/ 	.short	(.L_315 - .L_314)


	//   ....[0]....
.L_314:
        /*0588*/ 	.word	0x00000aa0
        /*058c*/ 	.word	0x0000fff0


	//   ....[1]....
        /*0590*/ 	.word	0x00012630
        /*0594*/ 	.word	0x0000fff0


	//----- nvinfo : EIATTR_INT_WARP_WIDE_INSTR_OFFSETS
	.align		4
.L_315:
        /*0598*/ 	.byte	0x04, 0x31
        /*059a*/ 	.short	(.L_317 - .L_316)


	//   ....[0]....
.L_316:
        /*059c*/ 	.word	0x00000190


	//   ....[1]....
        /*05a0*/ 	.word	0x000001d0


	//   ....[2]....
        /*05a4*/ 	.word	0x00000240


	//   ....[3]....
        /*05a8*/ 	.word	0x00017400


	//   ....[4]....
        /*05ac*/ 	.word	0x00017490


	//   ....[5]....
        /*05b0*/ 	.word	0x00019e80


	//   ....[6]....
        /*05b4*/ 	.word	0x00019f10


	//----- nvinfo : EIATTR_COOP_GROUP_MASK_REGIDS
	.align		4
.L_317:
        /*05b8*/ 	.byte	0x04, 0x29
        /*05ba*/ 	.short	(.L_319 - .L_318)


	//   ....[0]....
.L_318:
        /*05bc*/ 	.word	0xffffffff


	//   ....[1]....
        /*05c0*/ 	.word	0xffffffff


	//   ....[2]....
        /*05c4*/ 	.word	0xffffffff


	//   ....[3]....
        /*05c8*/ 	.word	0xffffffff


	//   ....[4]....
        /*05cc*/ 	.word	0xffffffff


	//   ....[5]....
        /*05d0*/ 	.word	0xffffffff


	//   ....[6]....
        /*05d4*/ 	.word	0xffffffff


	//   ....[7]....
        /*05d8*/ 	.word	0xffffffff


	//   ....[8]....
        /*05dc*/ 	.word	0xffffffff


	//   ....[9]....
        /*05e0*/ 	.word	0xffffffff


	//   ....[10]....
        /*05e4*/ 	.word	0xffffffff


	//   ....[11]....
        /*05e8*/ 	.word	0xffffffff


	//   ....[12]....
        /*05ec*/ 	.word	0xffffffff


	//   ....[13]....
        /*05f0*/ 	.word	0xffffffff


	//   ....[14]....
        /*05f4*/ 	.word	0xffffffff


	//   ....[15]....
        /*05f8*/ 	.word	0xffffffff


	//   ....[16]....
        /*05fc*/ 	.word	0xffffffff


	//   ....[17]....
        /*0600*/ 	.word	0xffffffff


	//   ....[18]....
        /*0604*/ 	.word	0xffffffff


	//   ....[19]....
        /*0608*/ 	.word	0xffffffff


	//   ....[20]....
        /*060c*/ 	.word	0xffffffff


	//   ....[21]....
        /*0610*/ 	.word	0xffffffff


	//   ....[22]....
        /*0614*/ 	.word	0xffffffff


	//   ....[23]....
        /*0618*/ 	.word	0xffffffff


	//   ....[24]....
        /*061c*/ 	.word	0xffffffff


	//   ....[25]....
        /*0620*/ 	.word	0xffffffff


	//   ....[26]....
        /*0624*/ 	.word	0xffffffff


	//   ....[27]....
        /*0628*/ 	.word	0xffffffff


	//   ....[28]....
        /*062c*/ 	.word	0xffffffff


	//   ....[29]....
        /*0630*/ 	.word	0xffffffff


	//   ....[30]....
        /*0634*/ 	.word	0xffffffff


	//   ....[31]....
        /*0638*/ 	.word	0xffffffff


	//   ....[32]....
        /*063c*/ 	.word	0xffffffff


	//   ....[33]....
        /*0640*/ 	.word	0xffffffff


	//   ....[34]....
        /*0644*/ 	.word	0xffffffff


	//   ....[35]....
        /*0648*/ 	.word	0xffffffff


	//   ....[36]....
        /*064c*/ 	.word	0xffffffff


	//   ....[37]....
        /*0650*/ 	.word	0xffffffff


	//   ....[38]....
        /*0654*/ 	.word	0xffffffff


	//   ....[39]....
        /*0658*/ 	.word	0xffffffff


	//   ....[40]....
        /*065c*/ 	.word	0xffffffff


	//   ....[41]....
        /*0660*/ 	.word	0xffffffff


	//   ....[42]....
        /*0664*/ 	.word	0xffffffff


	//   ....[43]....
        /*0668*/ 	.word	0xffffffff


	//   ....[44]....
        /*066c*/ 	.word	0xffffffff


	//   ....[45]....
        /*0670*/ 	.word	0xffffffff


	//   ....[46]....
        /*0674*/ 	.word	0xffffffff


	//   ....[47]....
        /*0678*/ 	.word	0xffffffff


	//   ....[48]....
        /*067c*/ 	.word	0xffffffff


	//   ....[49]....
        /*0680*/ 	.word	0xffffffff


	//   ....[50]....
        /*0684*/ 	.word	0xffffffff


	//   ....[51]....
        /*0688*/ 	.word	0xffffffff


	//   ....[52]....
        /*068c*/ 	.word	0xffffffff


	//   ....[53]....
        /*0690*/ 	.word	0xffffffff


	//   ....[54]....
        /*0694*/ 	.word	0xffffffff


	//   ....[55]....
        /*0698*/ 	.word	0xffffffff


	//   ....[56]....
        /*069c*/ 	.word	0xffffffff


	//   ....[57]....
        /*06a0*/ 	.word	0xffffffff


	//   ....[58]....
        /*06a4*/ 	.word	0xffffffff


	//   ....[59]....
        /*06a8*/ 	.word	0xffffffff


	//   ....[60]....
        /*06ac*/ 	.word	0xffffffff


	//   ....[61]....
        /*06b0*/ 	.word	0xffffffff


	//   ....[62]....
        /*06b4*/ 	.word	0xffffffff


	//   ....[63]....
        /*06b8*/ 	.word	0xffffffff


	//   ....[64]....
        /*06bc*/ 	.word	0xffffffff


	//   ....[65]....
        /*06c0*/ 	.word	0xffffffff


	//   ....[66]....
        /*06c4*/ 	.word	0xffffffff


	//   ....[67]....
        /*06c8*/ 	.word	0xffffffff


	//   ....[68]....
        /*06cc*/ 	.word	0xffffffff


	//   ....[69]....
        /*06d0*/ 	.word	0xffffffff


	//   ....[70]....
        /*06d4*/ 	.word	0xffffffff


	//   ....[71]....
        /*06d8*/ 	.word	0xffffffff


	//   ....[72]....
        /*06dc*/ 	.word	0xffffffff


	//   ....[73]....
        /*06e0*/ 	.word	0xffffffff


	//   ....[74]....
        /*06e4*/ 	.word	0xffffffff


	//   ....[75]....
        /*06e8*/ 	.word	0xffffffff


	//   ....[76]....
        /*06ec*/ 	.word	0xffffffff


	//   ....[77]....
        /*06f0*/ 	.word	0xffffffff


	//   ....[78]....
        /*06f4*/ 	.word	0xffffffff


	//   ....[79]....
        /*06f8*/ 	.word	0xffffffff


	//   ....[80]....
        /*06fc*/ 	.word	0xffffffff


	//   ....[81]....
        /*0700*/ 	.word	0xffffffff


	//   ....[82]....
        /*0704*/ 	.word	0xffffffff


	//   ....[83]....
        /*0708*/ 	.word	0xffffffff


	//   ....[84]....
        /*070c*/ 	.word	0xffffffff


	//   ....[85]....
        /*0710*/ 	.word	0xffffffff


	//   ....[86]....
        /*0714*/ 	.word	0xffffffff


	//   ....[87]....
        /*0718*/ 	.word	0xffffffff


	//   ....[88]....
        /*071c*/ 	.word	0xffffffff


	//   ....[89]....
        /*0720*/ 	.word	0xffffffff


	//   ....[90]....
        /*0724*/ 	.word	0xffffffff


	//   ....[91]....
        /*0728*/ 	.word	0xffffffff


	//   ....[92]....
        /*072c*/ 	.word	0xffffffff


	//   ....[93]....
        /*0730*/ 	.word	0xffffffff


	//   ....[94]....
        /*0734*/ 	.word	0xffffffff


	//   ....[95]....
        /*0738*/ 	.word	0xffffffff


	//   ....[96]....
        /*073c*/ 	.word	0xffffffff


	//   ....[97]....
        /*0740*/ 	.word	0xffffffff


	//   ....[98]....
        /*0744*/ 	.word	0xffffffff


	//   ....[99]....
        /*0748*/ 	.word	0xffffffff


	//   ....[100]....
        /*074c*/ 	.word	0xffffffff


	//   ....[101]....
        /*0750*/ 	.word	0xffffffff


	//   ....[102]....
        /*0754*/ 	.word	0xffffffff


	//   ....[103]....
        /*0758*/ 	.word	0xffffffff


	//   ....[104]....
        /*075c*/ 	.word	0xffffffff


	//   ....[105]....
        /*0760*/ 	.word	0xffffffff


	//   ....[106]....
        /*0764*/ 	.word	0xffffffff


	//   ....[107]....
        /*0768*/ 	.word	0xffffffff


	//   ....[108]....
        /*076c*/ 	.word	0xffffffff


	//   ....[109]....
        /*0770*/ 	.word	0xffffffff


	//   ....[110]....
        /*0774*/ 	.word	0xffffffff


	//   ....[111]....
        /*0778*/ 	.word	0xffffffff


	//   ....[112]....
        /*077c*/ 	.word	0xffffffff


	//   ....[113]....
        /*0780*/ 	.word	0xffffffff


	//   ....[114]....
        /*0784*/ 	.word	0x0500000f


	//   ....[115]....
        /*0788*/ 	.word	0x0500000f


	//   ....[116]....
        /*078c*/ 	.word	0x0500000f


	//   ....[117]....
        /*0790*/ 	.word	0x0500000f


	//   ....[118]....
        /*0794*/ 	.word	0x0500000f


	//   ....[119]....
        /*0798*/ 	.word	0x0500000f


	//   ....[120]....
        /*079c*/ 	.word	0x0500000f


	//   ....[121]....
        /*07a0*/ 	.word	0x0500000f


	//   ....[122]....
        /*07a4*/ 	.word	0x0500000f


	//   ....[123]....
        /*07a8*/ 	.word	0x0500000f


	//   ....[124]....
        /*07ac*/ 	.word	0x0500000f


	//   ....[125]....
        /*07b0*/ 	.word	0x0500000f


	//   ....[126]....
        /*07b4*/ 	.word	0x0500000f


	//   ....[127]....
        /*07b8*/ 	.word	0x0500000f


	//   ....[128]....
        /*07bc*/ 	.word	0x0500000f


	//   ....[129]....
        /*07c0*/ 	.word	0x0500000f


	//   ....[130]....
        /*07c4*/ 	.word	0x0500000f


	//   ....[131]....
        /*07c8*/ 	.word	0x0500000f


	//   ....[132]....
        /*07cc*/ 	.word	0x0500000f


	//   ....[133]....
        /*07d0*/ 	.word	0x0500000f


	//   ....[134]....
        /*07d4*/ 	.word	0x0500000f


	//   ....[135]....
        /*07d8*/ 	.word	0x0500000f


	//   ....[136]....
        /*07dc*/ 	.word	0x0500000f


	//   ....[137]....
        /*07e0*/ 	.word	0x0500000f


	//   ....[138]....
        /*07e4*/ 	.word	0x0500000f


	//   ....[139]....
        /*07e8*/ 	.word	0x0500000f


	//   ....[140]....
        /*07ec*/ 	.word	0x0500000f


	//   ....[141]....
        /*07f0*/ 	.word	0x0500000f


	//   ....[142]....
        /*07f4*/ 	.word	0x0500000f


	//   ....[143]....
        /*07f8*/ 	.word	0x0500000f


	//   ....[144]....
        /*07fc*/ 	.word	0x0500000f


	//   ....[145]....
        /*0800*/ 	.word	0x0500000f


	//   ....[146]....
        /*0804*/ 	.word	0x0500000f


	//   ....[147]....
        /*0808*/ 	.word	0x0500000f


	//----- nvinfo : EIATTR_COOP_GROUP_INSTR_OFFSETS
	.align		4
.L_319:
        /*080c*/ 	.byte	0x04, 0x28
        /*080e*/ 	.short	(.L_321 - .L_320)


	//   ....[0]....
.L_320:
        /*0810*/ 	.word	0x00000070


	//   ....[1]....
        /*0814*/ 	.word	0x000001a0


	//   ....[2]....
        /*0818*/ 	.word	0x000001f0


	//   ....[3]....
        /*081c*/ 	.word	0x00000420


	//   ....[4]....
        /*0820*/ 	.word	0x00000580


	//   ....[5]....
        /*0824*/ 	.word	0x000006a0


	//   ....[6]....
        /*0828*/ 	.word	0x00000800


	//   ....[7]....
        /*082c*/ 	.word	0x00006c70


	//   ....[8]....
        /*0830*/ 	.word	0x00007380


	//   ....[9]....
        /*0834*/ 	.word	0x00007390


	//   ....[10]....
        /*0838*/ 	.word	0x000073a0


	//   ....[11]....
        /*083c*/ 	.word	0x000073b0


	//   ....[12]....
        /*0840*/ 	.word	0x00009070


	//   ....[13]....
        /*0844*/ 	.word	0x00009080


	//   ....[14]....
        /*0848*/ 	.word	0x00009090


	//   ....[15]....
        /*084c*/ 	.word	0x000090a0


	//   ....[16]....
        /*0850*/ 	.word	0x0000b8f0


	//   ....[17]....
        /*0854*/ 	.word	0x0000bf80


	//   ....[18]....
        /*0858*/ 	.word	0x0000bf90


	//   ....[19]....
        /*085c*/ 	.word	0x0000bfb0


	//   ....[20]....
        /*0860*/ 	.word	0x0000c700


	//   ....[21]....
        /*0864*/ 	.word	0x0000c720


	//   ....[22]....
        /*0868*/ 	.word	0x0000dd40


	//   ....[23]....
        /*086c*/ 	.word	0x0000dd60


	//   ....[24]....
        /*0870*/ 	.word	0x0000e400


	//   ....[25]....
        /*0874*/ 	.word	0x0000e510


	//   ....[26]....
        /*0878*/ 	.word	0x0000ecd0


	//   ....[27]....
        /*087c*/ 	.word	0x0000edc0


	//   ....[28]....
        /*0880*/ 	.word	0x00010780


	//   ....[29]....
        /*0884*/ 	.word	0x000107b0


	//   ....[30]....
        /*0888*/ 	.word	0x00010800


	//   ....[31]....
        /*088c*/ 	.word	0x00010970


	//   ....[32]....
        /*0890*/ 	.word	0x00011f80


	//   ....[33]....
        /*0894*/ 	.word	0x00011f90


	//   ....[34]....
        /*0898*/ 	.word	0x00012020


	//   ....[35]....
        /*089c*/ 	.word	0x00012030


	//   ....[36]....
        /*08a0*/ 	.word	0x00012c00


	//   ....[37]....
        /*08a4*/ 	.word	0x00012c30


	//   ....[38]....
        /*08a8*/ 	.word	0x00012c50


	//   ....[39]....
        /*08ac*/ 	.word	0x00012c60


	//   ....[40]....
        /*08b0*/ 	.word	0x00012c70


	//   ....[41]....
        /*08b4*/ 	.word	0x00012c80


	//   ....[42]....
        /*08b8*/ 	.word	0x00012c90


	//   ....[43]....
        /*08bc*/ 	.word	0x00012ca0


	//   ....[44]....
        /*08c0*/ 	.word	0x00012cb0


	//   ....[45]....
        /*08c4*/ 	.word	0x00012cc0


	//   ....[46]....
        /*08c8*/ 	.word	0x00012cd0


	//   ....[47]....
        /*08cc*/ 	.word	0x00012ce0


	//   ....[48]....
        /*08d0*/ 	.word	0x00012cf0


	//   ....[49]....
        /*08d4*/ 	.word	0x00012d00


	//   ....[50]....
        /*08d8*/ 	.word	0x00012d10


	//   ....[51]....
        /*08dc*/ 	.word	0x00012d20


	//   ....[52]....
        /*08e0*/ 	.word	0x00012d40


	//   ....[53]....
        /*08e4*/ 	.word	0x00012d50


	//   ....[54]....
        /*08e8*/ 	.word	0x00012d60


	//   ....[55]....
        /*08ec*/ 	.word	0x00012d70


	//   ....[56]....
        /*08f0*/ 	.word	0x00012d80


	//   ....[57]....
        /*08f4*/ 	.word	0x00012d90


	//   ....[58]....
        /*08f8*/ 	.word	0x00012da0


	//   ....[59]....
        /*08fc*/ 	.word	0x00012db0


	//   ....[60]....
        /*0900*/ 	.word	0x00013580


	//   ....[61]....
        /*0904*/ 	.word	0x000135b0


	//   ....[62]....
        /*0908*/ 	.word	0x00013710


	//   ....[63]....
        /*090c*/ 	.word	0x00013720


	//   ....[64]....
        /*0910*/ 	.word	0x00013b70


	//   ....[65]....
        /*0914*/ 	.word	0x00013ba0


	//   ....[66]....
        /*0918*/ 	.word	0x00013ca0


	//   ....[67]....
        /*091c*/ 	.word	0x00013cc0


	//   ....[68]....
        /*0920*/ 	.word	0x000145f0


	//   ....[69]....
        /*0924*/ 	.word	0x00014600


	//   ....[70]....
        /*0928*/ 	.word	0x00014700


	//   ....[71]....
        /*092c*/ 	.word	0x00014720


	//   ....[72]....
        /*0930*/ 	.word	0x000148b0


	//   ....[73]....
        /*0934*/ 	.word	0x00014a70


	//   ....[74]....
        /*0938*/ 	.word	0x00014aa0


	//   ....[75]....
        /*093c*/ 	.word	0x00014ad0


	//   ....[76]....
        /*0940*/ 	.word	0x00014b00


	//   ....[77]....
        /*0944*/ 	.word	0x00014b30


	//   ....[78]....
        /*0948*/ 	.word	0x00014b60


	//   ....[79]....
        /*094c*/ 	.word	0x00014cd0


	//   ....[80]....
        /*0950*/ 	.word	0x00014d00


	//   ....[81]....
        /*0954*/ 	.word	0x00014d30


	//   ....[82]....
        /*0958*/ 	.word	0x00014d60


	//   ....[83]....
        /*095c*/ 	.word	0x00014d90


	//   ....[84]....
        /*0960*/ 	.word	0x00014dc0


	//   ....[85]....
        /*0964*/ 	.word	0x00014e60


	//   ....[86]....
        /*0968*/ 	.word	0x00014ec0


	//   ....[87]....
        /*096c*/ 	.word	0x00014f60


	//   ....[88]....
        /*0970*/ 	.word	0x00015ee0


	//   ....[89]....
        /*0974*/ 	.word	0x00017b40


	//   ....[90]....
        /*0978*/ 	.word	0x00018a00


	//   ....[91]....
        /*097c*/ 	.word	0x00018a30


	//   ....[92]....
        /*0980*/ 	.word	0x00018a50


	//   ....[93]....
        /*0984*/ 	.word	0x00018a60


	//   ....[94]....
        /*0988*/ 	.word	0x00018a70


	//   ....[95]....
        /*098c*/ 	.word	0x00018b70


	//   ....[96]....
        /*0990*/ 	.word	0x0001a610


	//   ....[97]....
        /*0994*/ 	.word	0x0001a640


	//   ....[98]....
        /*0998*/ 	.word	0x0001a680


	//   ....[99]....
        /*099c*/ 	.word	0x0001a6b0


	//   ....[100]....
        /*09a0*/ 	.word	0x0001a6e0


	//   ....[101]....
        /*09a4*/ 	.word	0x0001a710


	//   ....[102]....
        /*09a8*/ 	.word	0x0001a740


	//   ....[103]....
        /*09ac*/ 	.word	0x0001a770


	//   ....[104]....
        /*09b0*/ 	.word	0x0001a8f0


	//   ....[105]....
        /*09b4*/ 	.word	0x0001a920


	//   ....[106]....
        /*09b8*/ 	.word	0x0001a950


	//   ....[107]....
        /*09bc*/ 	.word	0x0001a980


	//   ....[108]....
        /*09c0*/ 	.word	0x0001a9b0


	//   ....[109]....
        /*09c4*/ 	.word	0x0001a9e0


	//   ....[110]....
        /*09c8*/ 	.word	0x0001aaa0


	//   ....[111]....
        /*09cc*/ 	.word	0x0001aac0


	//   ....[112]....
        /*09d0*/ 	.word	0x0001ab30


	//   ....[113]....
        /*09d4*/ 	.word	0x0001b1d0


	//   ....[114]....
        /*09d8*/ 	.word	0x0001b640


	//   ....[115]....
        /*09dc*/ 	.word	0x0001b6d0


	//   ....[116]....
        /*09e0*/ 	.word	0x0001b720


	//   ....[117]....
        /*09e4*/ 	.word	0x0001b770


	//   ....[118]....
        /*09e8*/ 	.word	0x0001b840


	//   ....[119]....
        /*09ec*/ 	.word	0x0001b8d0


	//   ....[120]....
        /*09f0*/ 	.word	0x0001b920


	//   ....[121]....
        /*09f4*/ 	.word	0x0001b970


	//   ....[122]....
        /*09f8*/ 	.word	0x0001bc70


	//   ....[123]....
        /*09fc*/ 	.word	0x0001bf50


	//   ....[124]....
        /*0a00*/ 	.word	0x0001c120


	//   ....[125]....
        /*0a04*/ 	.word	0x0001c180


	//   ....[126]....
        /*0a08*/ 	.word	0x0001c1e0


	//   ....[127]....
        /*0a0c*/ 	.word	0x0001c280


	//   ....[128]....
        /*0a10*/ 	.word	0x0001c340


	//   ....[129]....
        /*0a14*/ 	.word	0x0001c3c0


	//   ....[130]....
        /*0a18*/ 	.word	0x0001c700


	//   ....[131]....
        /*0a1c*/ 	.word	0x0001c7a0


	//   ....[132]....
        /*0a20*/ 	.word	0x0001c8c0


	//   ....[133]....
        /*0a24*/ 	.word	0x0001c930


	//   ....[134]....
        /*0a28*/ 	.word	0x0001c9a0


	//   ....[135]....
        /*0a2c*/ 	.word	0x0001ca10


	//   ....[136]....
        /*0a30*/ 	.word	0x0001ca80


	//   ....[137]....
        /*0a34*/ 	.word	0x0001cb00


	//   ....[138]....
        /*0a38*/ 	.word	0x0001cb90


	//   ....[139]....
        /*0a3c*/ 	.word	0x0001cc20


	//   ....[140]....
        /*0a40*/ 	.word	0x0001cc90


	//   ....[141]....
        /*0a44*/ 	.word	0x0001cd00


	//   ....[142]....
        /*0a48*/ 	.word	0x0001cd70


	//   ....[143]....
        /*0a4c*/ 	.word	0x0001cdf0


	//   ....[144]....
        /*0a50*/ 	.word	0x0001ce60


	//   ....[145]....
        /*0a54*/ 	.word	0x0001cf00


	//   ....[146]....
        /*0a58*/ 	.word	0x0001cf90


	//   ....[147]....
        /*0a5c*/ 	.word	0x0001d0c0


	//----- nvinfo : EIATTR_REG_RECONFIG
	.align		4
.L_321:
        /*0a60*/ 	.byte	0x01, 0x54
	.zero		2


	//----- nvinfo : EIATTR_SYSCALL_OFFSETS
	.align		4
        /*0a64*/ 	.byte	0x04, 0x46
        /*0a66*/ 	.short	(.L_323 - .L_322)


	//   ....[0]....
.L_322:
        /*0a68*/ 	.word	0x00001a90


	//   ....[1]....
        /*0a6c*/ 	.word	0x00001be0


	//   ....[2]....
        /*0a70*/ 	.word	0x00006e00


	//   ....[3]....
        /*0a74*/ 	.word	0x00007120


	//   ....[4]....
        /*0a78*/ 	.word	0x000175f0


	//   ....[5]....
        /*0a7c*/ 	.word	0x00017760


	//   ....[6]....
        /*0a80*/ 	.word	0x000178b0


	//   ....[7]....
        /*0a84*/ 	.word	0x000179f0


	//   ....[8]....
        /*0a88*/ 	.word	0x000184b0


	//----- nvinfo : EIATTR_MBARRIER_INSTR_OFFSETS
	.align		4
.L_323:
        /*0a8c*/ 	.byte	0x04, 0x39
        /*0a8e*/ 	.short	(.L_325 - .L_324)


	//   ....[0]....
.L_324:
        /*0a90*/ 	.word	0x000002d0
        /*0a94*/ 	.word	0x000000ff
        /*0a98*/ 	.word	0x00019c00
        /*0a9c*/ 	.short	0x0100
        /*0a9e*/ 	.byte	0x08
	.zero		1


	//   ....[1]....
        /*0aa0*/ 	.word	0x000002e0
        /*0aa4*/ 	.word	0x000000ff
        /*0aa8*/ 	.word	0x00019c20
        /*0aac*/ 	.short	0x0100
        /*0aae*/ 	.byte	0x08
	.zero		1


	//   ....[2]....
        /*0ab0*/ 	.word	0x000003d0
        /*0ab4*/ 	.word	0x000000ff
        /*0ab8*/ 	.word	0x00019c30
        /*0abc*/ 	.short	0x0100
        /*0abe*/ 	.byte	0x08
	.zero		1


	//   ....[3]....
        /*0ac0*/ 	.word	0x000003e0
        /*0ac4*/ 	.word	0x000000ff
        /*0ac8*/ 	.word	0x00019c40
        /*0acc*/ 	.short	0x0100
        /*0ace*/ 	.byte	0x08
	.zero		1


	//   ....[4]....
        /*0ad0*/ 	.word	0x000003f0
        /*0ad4*/ 	.word	0x000000ff
        /*0ad8*/ 	.word	0x00019c38
        /*0adc*/ 	.short	0x0100
        /*0ade*/ 	.byte	0x08
	.zero		1


	//   ....[5]....
        /*0ae0*/ 	.word	0x00000400
        /*0ae4*/ 	.word	0x000000ff
        /*0ae8*/ 	.word	0x00019c48
        /*0aec*/ 	.short	0x0100
        /*0aee*/ 	.byte	0x08
	.zero		1


	//   ....[6]....
        /*0af0*/ 	.word	0x00000530
        /*0af4*/ 	.word	0x000000ff
        /*0af8*/ 	.word	0x00019c50
        /*0afc*/ 	.short	0x0100
        /*0afe*/ 	.byte	0x08
	.zero		1


	//   ....[7]....
        /*0b00*/ 	.word	0x00000540
        /*0b04*/ 	.word	0x000000ff
        /*0b08*/ 	.word	0x00019c60
        /*0b0c*/ 	.short	0x0100
        /*0b0e*/ 	.byte	0x08
	.zero		1


	//   ....[8]....
        /*0b10*/ 	.word	0x00000550
        /*0b14*/ 	.word	0x000000ff
        /*0b18*/ 	.word	0x00019c58
        /*0b1c*/ 	.short	0x0100
        /*0b1e*/ 	.byte	0x08
	.zero		1


	//   ....[9]....
        /*0b20*/ 	.word	0x00000560
        /*0b24*/ 	.word	0x000000ff
        /*0b28*/ 	.word	0x00019c68
        /*0b2c*/ 	.short	0x0100
        /*0b2e*/ 	.byte	0x08
	.zero		1


	//   ....[10]....
        /*0b30*/ 	.word	0x00000650
        /*0b34*/ 	.word	0x000000ff
        /*0b38*/ 	.word	0x00019c70
        /*0b3c*/ 	.short	0x0100
        /*0b3e*/ 	.byte	0x06
	.zero		1


	//   ....[11]....
        /*0b40*/ 	.word	0x00000660
        /*0b44*/ 	.word	0x000000ff
        /*0b48*/ 	.word	0x00019c80
        /*0b4c*/ 	.short	0x0100
        /*0b4e*/ 	.byte	0x06
	.zero		1


	//   ....[12]....
        /*0b50*/ 	.word	0x00000670
        /*0b54*/ 	.word	0x000000ff
        /*0b58*/ 	.word	0x00019c78
        /*0b5c*/ 	.short	0x0100
        /*0b5e*/ 	.byte	0x06
	.zero		1


	//   ....[13]....
        /*0b60*/ 	.word	0x00000680
        /*0b64*/ 	.word	0x000000ff
        /*0b68*/ 	.word	0x00019c88
        /*0b6c*/ 	.short	0x0100
        /*0b6e*/ 	.byte	0x06
	.zero		1


	//   ....[14]....
        /*0b70*/ 	.word	0x000007b0
        /*0b74*/ 	.word	0x000000ff
        /*0b78*/ 	.word	0x00019c90
        /*0b7c*/ 	.short	0x0100
        /*0b7e*/ 	.byte	0x08
	.zero		1


	//   ....[15]....
        /*0b80*/ 	.word	0x000007c0
        /*0b84*/ 	.word	0x000000ff
        /*0b88*/ 	.word	0x00019ca0
        /*0b8c*/ 	.short	0x0100
        /*0b8e*/ 	.byte	0x08
	.zero		1


	//   ....[16]....
        /*0b90*/ 	.word	0x000007d0
        /*0b94*/ 	.word	0x000000ff
        /*0b98*/ 	.word	0x00019c98
        /*0b9c*/ 	.short	0x0100
        /*0b9e*/ 	.byte	0x08
	.zero		1


	//   ....[17]....
        /*0ba0*/ 	.word	0x000007e0
        /*0ba4*/ 	.word	0x000000ff
        /*0ba8*/ 	.word	0x00019ca8
        /*0bac*/ 	.short	0x0100
        /*0bae*/ 	.byte	0x08
	.zero		1


	//   ....[18]....
        /*0bb0*/ 	.word	0x00000910
        /*0bb4*/ 	.word	0x000000ff
        /*0bb8*/ 	.word	0x00019cb0
        /*0bbc*/ 	.short	0x0100
        /*0bbe*/ 	.byte	0x08
	.zero		1


	//   ....[19]....
        /*0bc0*/ 	.word	0x00000920
        /*0bc4*/ 	.word	0x000000ff
        /*0bc8*/ 	.word	0x00019cc0
        /*0bcc*/ 	.short	0x0100
        /*0bce*/ 	.byte	0x08
	.zero		1


	//   ....[20]....
        /*0bd0*/ 	.word	0x00000930
        /*0bd4*/ 	.word	0x000000ff
        /*0bd8*/ 	.word	0x00019cb8
        /*0bdc*/ 	.short	0x0100
        /*0bde*/ 	.byte	0x08
	.zero		1


	//   ....[21]....
        /*0be0*/ 	.word	0x00000940
        /*0be4*/ 	.word	0x000000ff
        /*0be8*/ 	.word	0x00019cc8
        /*0bec*/ 	.short	0x0100
        /*0bee*/ 	.byte	0x08
	.zero		1


	//   ....[22]....
        /*0bf0*/ 	.word	0x00002910
        /*0bf4*/ 	.word	0x00000052
        /*0bf8*/ 	.word	0x00019c90
        /*0bfc*/ 	.short	0x010a
        /*0bfe*/ 	.byte	0x3f
	.zero		1


	//   ....[23]....
        /*0c00*/ 	.word	0x00004130
        /*0c04*/ 	.word	0x00000052
        /*0c08*/ 	.word	0x00019c90
        /*0c0c*/ 	.short	0x010a
        /*0c0e*/ 	.byte	0x3f
	.zero		1


	//   ....[24]....
        /*0c10*/ 	.word	0x00006180
        /*0c14*/ 	.word	0x00000052
        /*0c18*/ 	.word	0x00019c90
        /*0c1c*/ 	.short	0x010a
        /*0c1e*/ 	.byte	0x3f
	.zero		1


	//   ....[25]....
        /*0c20*/ 	.word	0x00006350
        /*0c24*/ 	.word	0x00000008
        /*0c28*/ 	.word	0x00000000
        /*0c2c*/ 	.short	0x0101
        /*0c2e*/ 	.byte	0x3f
	.zero		1


	//   ....[26]....
        /*0c30*/ 	.word	0x00006390
        /*0c34*/ 	.word	0x00000052
        /*0c38*/ 	.word	0x00019cb0
        /*0c3c*/ 	.short	0x010a
        /*0c3e*/ 	.byte	0x3f
	.zero		1


	//   ....[27]....
        /*0c40*/ 	.word	0x00006600
        /*0c44*/ 	.word	0x00000052
        /*0c48*/ 	.word	0x00000000
        /*0c4c*/ 	.short	0x0101
        /*0c4e*/ 	.byte	0x3f
	.zero		1


	//   ....[28]....
        /*0c50*/ 	.word	0x00006ea0
        /*0c54*/ 	.word	0x00000010
        /*0c58*/ 	.word	0x00019c00
        /*0c5c*/ 	.short	0x010a
        /*0c5e*/ 	.byte	0x3f
	.zero		1


	//   ....[29]....
        /*0c60*/ 	.word	0x00006ef0
        /*0c64*/ 	.word	0x00000010
        /*0c68*/ 	.word	0x00019c00
        /*0c6c*/ 	.short	0x010a
        /*0c6e*/ 	.byte	0x3f
	.zero		1


	//   ....[30]....
        /*0c70*/ 	.word	0x000076f0
        /*0c74*/ 	.word	0x00000010
        /*0c78*/ 	.word	0x00019c00
        /*0c7c*/ 	.short	0x010a
        /*0c7e*/ 	.byte	0x3f
	.zero		1


	//   ....[31]....
        /*0c80*/ 	.word	0x000093b0
        /*0c84*/ 	.word	0x00000010
        /*0c88*/ 	.word	0x00019c00
        /*0c8c*/ 	.short	0x010a
        /*0c8e*/ 	.byte	0x3f
	.zero		1


	//   ....[32]....
        /*0c90*/ 	.word	0x0000b540
        /*0c94*/ 	.word	0x0000000a
        /*0c98*/ 	.word	0x00019c30
        /*0c9c*/ 	.short	0x010a
        /*0c9e*/ 	.byte	0x3f
	.zero		1


	//   ....[33]....
        /*0ca0*/ 	.word	0x0000b5b0
        /*0ca4*/ 	.word	0x0000000a
        /*0ca8*/ 	.word	0x00019c30
        /*0cac*/ 	.short	0x010a
        /*0cae*/ 	.byte	0x3f
	.zero		1


	//   ....[34]....
        /*0cb0*/ 	.word	0x0000cd90
        /*0cb4*/ 	.word	0x00000029
        /*0cb8*/ 	.word	0x00000000
        /*0cbc*/ 	.short	0x0101
        /*0cbe*/ 	.byte	0x3f
	.zero		1


	//   ....[35]....
        /*0cc0*/ 	.word	0x0000d7f0
        /*0cc4*/ 	.word	0x0000000f
        /*0cc8*/ 	.word	0x00019c30
        /*0ccc*/ 	.short	0x010a
        /*0cce*/ 	.byte	0x3f
	.zero		1


	//   ....[36]....
        /*0cd0*/ 	.word	0x0000d860
        /*0cd4*/ 	.word	0x0000000f
        /*0cd8*/ 	.word	0x00019c30
        /*0cdc*/ 	.short	0x010a
        /*0cde*/ 	.byte	0x3f
	.zero		1


	//   ....[37]....
        /*0ce0*/ 	.word	0x0000da70
        /*0ce4*/ 	.word	0x00000014
        /*0ce8*/ 	.word	0x00019c50
        /*0cec*/ 	.short	0x010a
        /*0cee*/ 	.byte	0x3f
	.zero		1


	//   ....[38]....
        /*0cf0*/ 	.word	0x0000dac0
        /*0cf4*/ 	.word	0x00000014
        /*0cf8*/ 	.word	0x00019c50
        /*0cfc*/ 	.short	0x010a
        /*0cfe*/ 	.byte	0x3f
	.zero		1


	//   ....[39]....
        /*0d00*/ 	.word	0x0000f1f0
        /*0d04*/ 	.word	0x0000000f
        /*0d08*/ 	.word	0x00000000
        /*0d0c*/ 	.short	0x0101
        /*0d0e*/ 	.byte	0x3f
	.zero		1


	//   ....[40]....
        /*0d10*/ 	.word	0x0000f840
        /*0d14*/ 	.word	0x00000014
        /*0d18*/ 	.word	0x00000000
        /*0d1c*/ 	.short	0x0101
        /*0d1e*/ 	.byte	0x3f
	.zero		1


	//   ....[41]....
        /*0d20*/ 	.word	0x0000ff40
        /*0d24*/ 	.word	0x00000000
        /*0d28*/ 	.word	0x00019c30
        /*0d2c*/ 	.short	0x010a
        /*0d2e*/ 	.byte	0x3f
	.zero		1


	//   ....[42]....
        /*0d30*/ 	.word	0x0000ffb0
        /*0d34*/ 	.word	0x00000000
        /*0d38*/ 	.word	0x00019c30
        /*0d3c*/ 	.short	0x010a
        /*0d3e*/ 	.byte	0x3f
	.zero		1


	//   ....[43]....
        /*0d40*/ 	.word	0x000101c0
        /*0d44*/ 	.word	0x0000000f
        /*0d48*/ 	.word	0x00019c50
        /*0d4c*/ 	.short	0x010a
        /*0d4e*/ 	.byte	0x3f
	.zero		1


	//   ....[44]....
        /*0d50*/ 	.word	0x00010210
        /*0d54*/ 	.word	0x0000000f
        /*0d58*/ 	.word	0x00019c50
        /*0d5c*/ 	.short	0x010a
        /*0d5e*/ 	.byte	0x3f
	.zero		1


	//   ....[45]....
        /*0d60*/ 	.word	0x00011160
        /*0d64*/ 	.word	0x00000052
        /*0d68*/ 	.word	0x00000000
        /*0d6c*/ 	.short	0x0101
        /*0d6e*/ 	.byte	0x3f
	.zero		1


	//   ....[46]....
        /*0d70*/ 	.word	0x00011ba0
        /*0d74*/ 	.word	0x0000000f
        /*0d78*/ 	.word	0x00000000
        /*0d7c*/ 	.short	0x0101
        /*0d7e*/ 	.byte	0x3f
	.zero		1


	//   ....[47]....
        /*0d80*/ 	.word	0x00011c20
        /*0d84*/ 	.word	0x0000000c
        /*0d88*/ 	.word	0x00019c50
        /*0d8c*/ 	.short	0x010a
        /*0d8e*/ 	.byte	0x3f
	.zero		1


	//   ....[48]....
        /*0d90*/ 	.word	0x00011c70
        /*0d94*/ 	.word	0x0000000c
        /*0d98*/ 	.word	0x00019c50
        /*0d9c*/ 	.short	0x010a
        /*0d9e*/ 	.byte	0x3f
	.zero		1


	//   ....[49]....
        /*0da0*/ 	.word	0x00012580
        /*0da4*/ 	.word	0x00000002
        /*0da8*/ 	.word	0x00000000
        /*0dac*/ 	.short	0x0101
        /*0dae*/ 	.byte	0x3f
	.zero		1


	//   ....[50]....
        /*0db0*/ 	.word	0x00013b90
        /*0db4*/ 	.word	0x00000000
        /*0db8*/ 	.word	0x00000000
        /*0dbc*/ 	.short	0x0101
        /*0dbe*/ 	.byte	0x3f
	.zero		1


	//   ....[51]....
        /*0dc0*/ 	.word	0x00015fc0
        /*0dc4*/ 	.word	0x00000016
        /*0dc8*/ 	.word	0x00019c20
        /*0dcc*/ 	.short	0x010a
        /*0dce*/ 	.byte	0x3f
	.zero		1


	//   ....[52]....
        /*0dd0*/ 	.word	0x00016050
        /*0dd4*/ 	.word	0x00000008
        /*0dd8*/ 	.word	0x00019ca0
        /*0ddc*/ 	.short	0x010a
        /*0dde*/ 	.byte	0x3f
	.zero		1


	//   ....[53]....
        /*0de0*/ 	.word	0x000164a0
        /*0de4*/ 	.word	0x00000008
        /*0de8*/ 	.word	0x00019cc0
        /*0dec*/ 	.short	0x010a
        /*0dee*/ 	.byte	0x3f
	.zero		1


	//   ....[54]....
        /*0df0*/ 	.word	0x000169b0
        /*0df4*/ 	.word	0x00000008
        /*0df8*/ 	.word	0x00019ca0
        /*0dfc*/ 	.short	0x010a
        /*0dfe*/ 	.byte	0x3f
	.zero		1


	//   ....[55]....
        /*0e00*/ 	.word	0x00016df0
        /*0e04*/ 	.word	0x00000008
        /*0e08*/ 	.word	0x00019cc0
        /*0e0c*/ 	.short	0x010a
        /*0e0e*/ 	.byte	0x3f
	.zero		1


	//   ....[56]....
        /*0e10*/ 	.word	0x00017d70
        /*0e14*/ 	.word	0x00000004
        /*0e18*/ 	.word	0x00019c80
        /*0e1c*/ 	.short	0x010a
        /*0e1e*/ 	.byte	0x3f
	.zero		1


	//   ....[57]....
        /*0e20*/ 	.word	0x00017fd0
        /*0e24*/ 	.word	0x00000004
        /*0e28*/ 	.word	0x00019c40
        /*0e2c*/ 	.short	0x010a
        /*0e2e*/ 	.byte	0x3f
	.zero		1


	//   ....[58]....
        /*0e30*/ 	.word	0x00018c50
        /*0e34*/ 	.word	0x00000016
        /*0e38*/ 	.word	0x00019c00
        /*0e3c*/ 	.short	0x0107
        /*0e3e*/ 	.byte	0x3f
	.zero		1


	//   ....[59]....
        /*0e40*/ 	.word	0x00018d50
        /*0e44*/ 	.word	0x00000016
        /*0e48*/ 	.word	0x00019c00
        /*0e4c*/ 	.short	0x0101
        /*0e4e*/ 	.byte	0x3f
	.zero		1


	//   ....[60]....
        /*0e50*/ 	.word	0x00018d70
        /*0e54*/ 	.word	0x00000016
        /*0e58*/ 	.word	0x00019c20
        /*0e5c*/ 	.short	0x010a
        /*0e5e*/ 	.byte	0x3f
	.zero		1


	//   ....[61]....
        /*0e60*/ 	.word	0x00019060
        /*0e64*/ 	.word	0x00000006
        /*0e68*/ 	.word	0x00019c80
        /*0e6c*/ 	.short	0x010a
        /*0e6e*/ 	.byte	0x3f
	.zero		1


	//   ....[62]....
        /*0e70*/ 	.word	0x00019490
        /*0e74*/ 	.word	0x00000006
        /*0e78*/ 	.word	0x00019c40
        /*0e7c*/ 	.short	0x010a
        /*0e7e*/ 	.byte	0x3f
	.zero		1


	//   ....[63]....
        /*0e80*/ 	.word	0x00019940
        /*0e84*/ 	.word	0x00000003
        /*0e88*/ 	.word	0x00019c70
        /*0e8c*/ 	.short	0x010a
        /*0e8e*/ 	.byte	0x3f
	.zero		1


	//   ....[64]....
        /*0e90*/ 	.word	0x000199b0
        /*0e94*/ 	.word	0x00000003
        /*0e98*/ 	.word	0x00019c60
        /*0e9c*/ 	.short	0x010a
        /*0e9e*/ 	.byte	0x3f
	.zero		1


	//   ....[65]....
        /*0ea0*/ 	.word	0x00019d60
        /*0ea4*/ 	.word	0x00000003
        /*0ea8*/ 	.word	0x00019c50
        /*0eac*/ 	.short	0x0101
        /*0eae*/ 	.byte	0x3f
	.zero		1


	//   ....[66]....
        /*0eb0*/ 	.word	0x00019de0
        /*0eb4*/ 	.word	0x00000003
        /*0eb8*/ 	.word	0x00000000
        /*0ebc*/ 	.short	0x0101
        /*0ebe*/ 	.byte	0x3f
	.zero		1


	//   ....[67]....
        /*0ec0*/ 	.word	0x00019fd0
        /*0ec4*/ 	.word	0x00000003
        /*0ec8*/ 	.word	0x00019c70
        /*0ecc*/ 	.short	0x010a
        /*0ece*/ 	.byte	0x3f
	.zero		1


	//   ....[68]....
        /*0ed0*/ 	.word	0x0001a040
        /*0ed4*/ 	.word	0x00000003
        /*0ed8*/ 	.word	0x00019c60
        /*0edc*/ 	.short	0x010a
        /*0ede*/ 	.byte	0x3f
	.zero		1


	//   ....[69]....
        /*0ee0*/ 	.word	0x0001a3f0
        /*0ee4*/ 	.word	0x00000003
        /*0ee8*/ 	.word	0x00019c50
        /*0eec*/ 	.short	0x0101
        /*0eee*/ 	.byte	0x3f
	.zero		1


	//   ....[70]....
        /*0ef0*/ 	.word	0x0001a440
        /*0ef4*/ 	.word	0x00000000
        /*0ef8*/ 	.word	0x00000000
        /*0efc*/ 	.short	0x0101
        /*0efe*/ 	.byte	0x3f
	.zero		1


	//   ....[71]....
        /*0f00*/ 	.word	0x0001b150
        /*0f04*/ 	.word	0x00000009
        /*0f08*/ 	.word	0x00019c20
        /*0f0c*/ 	.short	0x010a
        /*0f0e*/ 	.byte	0x3f
	.zero		1


	//   ....[72]....
        /*0f10*/ 	.word	0x0001b2e0
        /*0f14*/ 	.word	0x00000007
        /*0f18*/ 	.word	0x00000000
        /*0f1c*/ 	.short	0x010a
        /*0f1e*/ 	.byte	0x3f
	.zero		1


	//   ....[73]....
        /*0f20*/ 	.word	0x0001b350
        /*0f24*/ 	.word	0x00000003
        /*0f28*/ 	.word	0x00000000
        /*0f2c*/ 	.short	0x010a
        /*0f2e*/ 	.byte	0x3f
	.zero		1


	//   ....[74]....
        /*0f30*/ 	.word	0x0001b3a0
        /*0f34*/ 	.word	0x00000003
        /*0f38*/ 	.word	0x00019c60
        /*0f3c*/ 	.short	0x010a
        /*0f3e*/ 	.byte	0x3f
	.zero		1


	//   ....[75]....
        /*0f40*/ 	.word	0x0001b3f0
        /*0f44*/ 	.word	0x00000005
        /*0f48*/ 	.word	0x00019c60
        /*0f4c*/ 	.short	0x010a
        /*0f4e*/ 	.byte	0x3f
	.zero		1


	//   ....[76]....
        /*0f50*/ 	.word	0x0001b430
        /*0f54*/ 	.word	0x00000003
        /*0f58*/ 	.word	0x00019c80
        /*0f5c*/ 	.short	0x010a
        /*0f5e*/ 	.byte	0x3f
	.zero		1


	//   ....[77]....
        /*0f60*/ 	.word	0x0001b450
        /*0f64*/ 	.word	0x00000005
        /*0f68*/ 	.word	0x00019c80
        /*0f6c*/ 	.short	0x010a
        /*0f6e*/ 	.byte	0x3f
	.zero		1


	//   ....[78]....
        /*0f70*/ 	.word	0x0001b4b0
        /*0f74*/ 	.word	0x00000052
        /*0f78*/ 	.word	0x00019c90
        /*0f7c*/ 	.short	0x010a
        /*0f7e*/ 	.byte	0x3f
	.zero		1


	//   ....[79]....
        /*0f80*/ 	.word	0x0001b500
        /*0f84*/ 	.word	0x00000052
        /*0f88*/ 	.word	0x00019c90
        /*0f8c*/ 	.short	0x010a
        /*0f8e*/ 	.byte	0x3f
	.zero		1


	//   ....[80]....
        /*0f90*/ 	.word	0x0001b550
        /*0f94*/ 	.word	0x00000052
        /*0f98*/ 	.word	0x00019c90
        /*0f9c*/ 	.short	0x010a
        /*0f9e*/ 	.byte	0x3f
	.zero		1


	//   ....[81]....
        /*0fa0*/ 	.word	0x0001b5a0
        /*0fa4*/ 	.word	0x00000052
        /*0fa8*/ 	.word	0x00019cb0
        /*0fac*/ 	.short	0x010a
        /*0fae*/ 	.byte	0x3f
	.zero		1


	//   ....[82]....
        /*0fb0*/ 	.word	0x0001b7a0
        /*0fb4*/ 	.word	0x00000010
        /*0fb8*/ 	.word	0x00019c00
        /*0fbc*/ 	.short	0x010a
        /*0fbe*/ 	.byte	0x3f
	.zero		1


	//   ....[83]....
        /*0fc0*/ 	.word	0x0001b9b0
        /*0fc4*/ 	.word	0x00000010
        /*0fc8*/ 	.word	0x00019c00
        /*0fcc*/ 	.short	0x010a
        /*0fce*/ 	.byte	0x3f
	.zero		1


	//   ....[84]....
        /*0fd0*/ 	.word	0x0001ba00
        /*0fd4*/ 	.word	0x0000000a
        /*0fd8*/ 	.word	0x00019c30
        /*0fdc*/ 	.short	0x010a
        /*0fde*/ 	.byte	0x3f
	.zero		1


	//   ....[85]....
        /*0fe0*/ 	.word	0x0001ba50
        /*0fe4*/ 	.word	0x0000000f
        /*0fe8*/ 	.word	0x00019c30
        /*0fec*/ 	.short	0x010a
        /*0fee*/ 	.byte	0x3f
	.zero		1


	//   ....[86]....
        /*0ff0*/ 	.word	0x0001baa0
        /*0ff4*/ 	.word	0x00000014
        /*0ff8*/ 	.word	0x00019c50
        /*0ffc*/ 	.short	0x010a
        /*0ffe*/ 	.byte	0x3f
	.zero		1


	//   ....[87]....
        /*1000*/ 	.word	0x0001baf0
        /*1004*/ 	.word	0x00000000
        /*1008*/ 	.word	0x00019c30
        /*100c*/ 	.short	0x010a
        /*100e*/ 	.byte	0x3f
	.zero		1


	//   ....[88]....
        /*1010*/ 	.word	0x0001bb40
        /*1014*/ 	.word	0x0000000f
        /*1018*/ 	.word	0x00019c50
        /*101c*/ 	.short	0x010a
        /*101e*/ 	.byte	0x3f
	.zero		1


	//   ....[89]....
        /*1020*/ 	.word	0x0001bb90
        /*1024*/ 	.word	0x0000000c
        /*1028*/ 	.word	0x00019c50
        /*102c*/ 	.short	0x010a
        /*102e*/ 	.byte	0x3f
	.zero		1


	//   ....[90]....
        /*1030*/ 	.word	0x0001bd30
        /*1034*/ 	.word	0x00000016
        /*1038*/ 	.word	0x00019c20
        /*103c*/ 	.short	0x010a
        /*103e*/ 	.byte	0x3f
	.zero		1


	//   ....[91]....
        /*1040*/ 	.word	0x0001bd80
        /*1044*/ 	.word	0x00000008
        /*1048*/ 	.word	0x00019ca0
        /*104c*/ 	.short	0x010a
        /*104e*/ 	.byte	0x3f
	.zero		1


	//   ....[92]....
        /*1050*/ 	.word	0x0001bdd0
        /*1054*/ 	.word	0x00000008
        /*1058*/ 	.word	0x00019cc0
        /*105c*/ 	.short	0x010a
        /*105e*/ 	.byte	0x3f
	.zero		1


	//   ....[93]....
        /*1060*/ 	.word	0x0001be20
        /*1064*/ 	.word	0x00000008
        /*1068*/ 	.word	0x00019ca0
        /*106c*/ 	.short	0x010a
        /*106e*/ 	.byte	0x3f
	.zero		1


	//   ....[94]....
        /*1070*/ 	.word	0x0001be70
        /*1074*/ 	.word	0x00000008
        /*1078*/ 	.word	0x00019cc0
        /*107c*/ 	.short	0x010a
        /*107e*/ 	.byte	0x3f
	.zero		1


	//   ....[95]....
        /*1080*/ 	.word	0x0001c010
        /*1084*/ 	.word	0x00000004
        /*1088*/ 	.word	0x00019c80
        /*108c*/ 	.short	0x010a
        /*108e*/ 	.byte	0x3f
	.zero		1


	//   ....[96]....
        /*1090*/ 	.word	0x0001c060
        /*1094*/ 	.word	0x00000004
        /*1098*/ 	.word	0x00019c40
        /*109c*/ 	.short	0x010a
        /*109e*/ 	.byte	0x3f
	.zero		1


	//   ....[97]....
        /*10a0*/ 	.word	0x0001c470
        /*10a4*/ 	.word	0x00000016
        /*10a8*/ 	.word	0x00019c20
        /*10ac*/ 	.short	0x010a
        /*10ae*/ 	.byte	0x3f
	.zero		1


	//   ....[98]....
        /*10b0*/ 	.word	0x0001c4c0
        /*10b4*/ 	.word	0x00000006
        /*10b8*/ 	.word	0x00019c80
        /*10bc*/ 	.short	0x010a
        /*10be*/ 	.byte	0x3f
	.zero		1


	//   ....[99]....
        /*10c0*/ 	.word	0x0001c510
        /*10c4*/ 	.word	0x00000006
        /*10c8*/ 	.word	0x00019c40
        /*10cc*/ 	.short	0x010a
        /*10ce*/ 	.byte	0x3f
	.zero		1


	//   ....[100]....
        /*10d0*/ 	.word	0x0001c560
        /*10d4*/ 	.word	0x00000003
        /*10d8*/ 	.word	0x00019c70
        /*10dc*/ 	.short	0x010a
        /*10de*/ 	.byte	0x3f
	.zero		1


	//   ....[101]....
        /*10e0*/ 	.word	0x0001c5b0
        /*10e4*/ 	.word	0x00000003
        /*10e8*/ 	.word	0x00019c60
        /*10ec*/ 	.short	0x010a
        /*10ee*/ 	.byte	0x3f
	.zero		1


	//   ....[102]....
        /*10f0*/ 	.word	0x0001c600
        /*10f4*/ 	.word	0x00000003
        /*10f8*/ 	.word	0x00019c70
        /*10fc*/ 	.short	0x010a
        /*10fe*/ 	.byte	0x3f
	.zero		1


	//   ....[103]....
        /*1100*/ 	.word	0x0001c650
        /*1104*/ 	.word	0x00000003
        /*1108*/ 	.word	0x00019c60
        /*110c*/ 	.short	0x010a
        /*110e*/ 	.byte	0x3f
	.zero		1


	//   ....[104]....
        /*1110*/ 	.word	0x0001cfe0
        /*1114*/ 	.word	0x00000009
        /*1118*/ 	.word	0x00019c20
        /*111c*/ 	.short	0x010a
        /*111e*/ 	.byte	0x3f
	.zero		1


	//   ....[105]....
        /*1120*/ 	.word	0x0001d180
        /*1124*/ 	.word	0x00000007
        /*1128*/ 	.word	0x00000000
        /*112c*/ 	.short	0x010a
        /*112e*/ 	.byte	0x3f
	.zero		1


	//   ....[106]....
        /*1130*/ 	.word	0x0001d1d0
        /*1134*/ 	.word	0x00000003
        /*1138*/ 	.word	0x00000000
        /*113c*/ 	.short	0x010a
        /*113e*/ 	.byte	0x3f
	.zero		1


	//   ....[107]....
        /*1140*/ 	.word	0x0001d220
        /*1144*/ 	.word	0x00000003
        /*1148*/ 	.word	0x00019c60
        /*114c*/ 	.short	0x010a
        /*114e*/ 	.byte	0x3f
	.zero		1


	//   ....[108]....
        /*1150*/ 	.word	0x0001d270
        /*1154*/ 	.word	0x00000005
        /*1158*/ 	.word	0x00019c60
        /*115c*/ 	.short	0x010a
        /*115e*/ 	.byte	0x3f
	.zero		1


	//   ....[109]....
        /*1160*/ 	.word	0x0001d2c0
        /*1164*/ 	.word	0x00000003
        /*1168*/ 	.word	0x00019c80
        /*116c*/ 	.short	0x010a
        /*116e*/ 	.byte	0x3f
	.zero		1


	//----- nvinfo : EIATTR_NUM_MBARRIERS
	.align		4
.L_325:
        /*1170*/ 	.byte	0x03, 0x38
        /*1172*/ 	.short	0x0016


	//----- nvinfo : EIATTR_EXIT_INSTR_OFFSETS
	.align		4
        /*1174*/ 	.byte	0x04, 0x1c
        /*1176*/ 	.short	(.L_327 - .L_326)


	//   ....[0]....
.L_326:
        /*1178*/ 	.word	0x0001b4a0


	//----- nvinfo : EIATTR_MAX_THREADS
	.align		4
.L_327:
        /*117c*/ 	.byte	0x04, 0x05
        /*117e*/ 	.short	(.L_329 - .L_328)
.L_328:
        /*1180*/ 	.word	0x00000200
        /*1184*/ 	.word	0x00000001
        /*1188*/ 	.word	0x00000001


	//----- nvinfo : EIATTR_CRS_STACK_SIZE
	.align		4
.L_329:
        /*118c*/ 	.byte	0x04, 0x1e
        /*118e*/ 	.short	(.L_331 - .L_330)
.L_330:
        /*1190*/ 	.word	0x00000000


	//----- nvinfo : EIATTR_CBANK_PARAM_SIZE
	.align		4
.L_331:
        /*1194*/ 	.byte	0x03, 0x19
        /*1196*/ 	.short	0x0af0


	//----- nvinfo : EIATTR_PARAM_CBANK
	.align		4
        /*1198*/ 	.byte	0x04, 0x0a
        /*119a*/ 	.short	(.L_333 - .L_332)
	.align		4
.L_332:
        /*119c*/ 	.word	index@(.nv.constant0._ZN7cutlass13device_kernelIN5flash11enable_sm90INS1_16FlashAttnFwdSm90INS1_25CollectiveMainloopFwdSm90ILi2EN4cute5tupleIJNS5_1CILi1EEES8_S8_EEENS6_IJNS7_ILi192EEENS7_ILi128EEENS7_ILi96EEEEEELi96ENS_12float_e4m3_tEfNS_4arch4Sm90ELb1ELb0ELb0ELb1ELb0ELb1ELb0ELb1ELb1ELb1ELb0ELb0EEENS1_21CollectiveEpilogueFwdINS6_IJSA_SC_SB_EEES9_NS_10bfloat16_tESG_Li384ELb1ELb1ELb0ELb1EEENS1_36VarlenDynamicPersistentTileSchedulerILi192ELi128ELi384ELi128ELb0ELb1ELb1ELb1ELb1ELb1EEEEEEEEEvNT_6ParamsE)
        /*11a0*/ 	.short	0x0210
        /*11a2*/ 	.short	0x0af0


	//----- nvinfo : EIATTR_SW_WAR
	.align		4
.L_333:
        /*11a4*/ 	.byte	0x04, 0x36
        /*11a6*/ 	.short	(.L_335 - .L_334)
.L_334:
        /*11a8*/ 	.word	0x00000008
.L_335:


//--------------------- .nv.callgraph             --------------------------
	.section	.nv.callgraph,"",@"SHT_CUDA_CALLGRAPH"
	.align	4
	.sectionentsize	8
	.align		4
        /*0000*/ 	.word	0x00000000
	.align		4
        /*0004*/ 	.word	0xffffffff
	.align		4
        /*0008*/ 	.word	index@(_ZN7cutlass13device_kernelIN5flash11enable_sm90INS1_16FlashAttnFwdSm90INS1_25CollectiveMainloopFwdSm90ILi2EN4cute5tupleIJNS5_1CILi1EEES8_S8_EEENS6_IJNS7_ILi192EEENS7_ILi128EEENS7_ILi96EEEEEELi96ENS_12float_e4m3_tEfNS_4arch4Sm90ELb0ELb0ELb0ELb0ELb0ELb0ELb0ELb1ELb1ELb1ELb0ELb0EEENS1_21CollectiveEpilogueFwdINS6_IJSA_SC_SB_EEES9_NS_10bfloat16_tESG_Li384ELb0ELb1ELb0ELb1EEENS1_29StaticPersistentTileSchedulerILb0EEEEEEEEEvNT_6ParamsE)
	.align		4
        /*000c*/ 	.word	index@(__assertfail)
	.align		4
        /*0010*/ 	.word	index@(_ZN7cutlass13device_kernelIN5flash11enable_sm90INS1_16FlashAttnFwdSm90INS1_25CollectiveMainloopFwdSm90ILi2EN4cute5tupleIJNS5_1CILi1EEES8_S8_EEENS6_IJNS7_ILi192EEENS7_ILi128EEENS7_ILi96EEEEEELi96ENS_12float_e4m3_tEfNS_4arch4Sm90ELb0ELb0ELb0ELb1ELb0ELb0ELb0ELb1ELb1ELb1ELb0ELb0EEENS1_21CollectiveEpilogueFwdINS6_IJSA_SC_SB_EEES9_NS_10bfloat16_tESG_Li384ELb1ELb1ELb0ELb1EEENS1_36VarlenDynamicPersistentTileSchedulerILi192ELi128ELi384ELi128ELb0ELb1ELb1ELb0ELb1ELb1EEEEEEEEEvNT_6ParamsE)
	.align		4
        /*0014*/ 	.word	index@(__assertfail)
	.align		4
        /*0018*/ 	.word	index@(_ZN7cutlass13device_kernelIN5flash11enable_sm90INS1_16FlashAttnFwdSm90INS1_25CollectiveMainloopFwdSm90ILi2EN4cute5tupleIJNS5_1CILi1EEES8_S8_EEENS6_IJNS7_ILi192EEENS7_ILi128EEENS7_ILi96EEEEEELi96ENS_12float_e4m3_tEfNS_4arch4Sm90ELb0ELb0ELb0ELb1ELb0ELb1ELb0ELb1ELb1ELb1ELb0ELb0EEENS1_21CollectiveEpilogueFwdINS6_IJSA_SC_SB_EEES9_NS_10bfloat16_tESG_Li384ELb1ELb1ELb0ELb1EEENS1_36VarlenDynamicPersistentTileSchedulerILi192ELi128ELi384ELi128ELb0ELb1ELb1ELb0ELb1ELb1EEEEEEEEEvNT_6ParamsE)
	.align		4
        /*001c*/ 	.word	index@(__assertfail)
	.align		4
        /*0020*/ 	.word	index@(_ZN7cutlass13device_kernelIN5flash11enable_sm90INS1_16FlashAttnFwdSm90INS1_25CollectiveMainloopFwdSm90ILi2EN4cute5tupleIJNS5_1CILi1EEES8_S8_EEENS6_IJNS7_ILi192EEENS7_ILi128EEENS7_ILi96EEEEEELi96ENS_12float_e4m3_tEfNS_4arch4Sm90ELb0ELb1ELb0ELb0ELb0ELb0ELb0ELb1ELb1ELb1ELb0ELb0EEENS1_21CollectiveEpilogueFwdINS6_IJSA_SC_SB_EEES9_NS_10bfloat16_tESG_Li384ELb0ELb1ELb0ELb1EEENS1_30DynamicPersistentTileSchedulerILi384ELi128ELb0ELb1ELb1EEEEEEEEEvNT_6ParamsE)
	.align		4
        /*0024*/ 	.word	index@(__assertfail)
	.align		4
        /*0028*/ 	.word	index@(_ZN7cutlass13device_kernelIN5flash11enable_sm90INS1_16FlashAttnFwdSm90INS1_25CollectiveMainloopFwdSm90ILi2EN4cute5tupleIJNS5_1CILi1EEES8_S8_EEENS6_IJNS7_ILi192EEENS7_ILi128EEENS7_ILi96EEEEEELi96ENS_12float_e4m3_tEfNS_4arch4Sm90ELb0ELb1ELb0ELb1ELb0ELb0ELb0ELb1ELb1ELb1ELb0ELb0EEENS1_21CollectiveEpilogueFwdINS6_IJSA_SC_SB_EEES9_NS_10bfloat16_tESG_Li384ELb1ELb1ELb0ELb1EEENS1_36VarlenDynamicPersistentTileSchedulerILi192ELi128ELi384ELi128ELb0ELb1ELb1ELb1ELb0ELb1EEEEEEEEEvNT_6ParamsE)
	.align		4
        /*002c*/ 	.word	index@(__assertfail)
	.align		4
        /*0030*/ 	.word	index@(_ZN7cutlass13device_kernelIN5flash11enable_sm90INS1_16FlashAttnFwdSm90INS1_25CollectiveMainloopFwdSm90ILi2EN4cute5tupleIJNS5_1CILi1EEES8_S8_EEENS6_IJNS7_ILi192EEENS7_ILi128EEENS7_ILi96EEEEEELi96ENS_12float_e4m3_tEfNS_4arch4Sm90ELb0ELb1ELb0ELb1ELb0ELb1ELb0ELb1ELb1ELb1ELb0ELb0EEENS1_21CollectiveEpilogueFwdINS6_IJSA_SC_SB_EEES9_NS_10bfloat16_tESG_Li384ELb1ELb1ELb0ELb1EEENS1_36VarlenDynamicPersistentTileSchedulerILi192ELi128ELi384ELi128ELb0ELb1ELb1ELb1ELb0ELb1EEEEEEEEEvNT_6ParamsE)
	.align		4
        /*0034*/ 	.word	index@(__assertfail)
	.align		4
        /*0038*/ 	.word	index@(_ZN7cutlass13device_kernelIN5flash11enable_sm90INS1_16FlashAttnFwdSm90INS1_25CollectiveMainloopFwdSm90ILi2EN4cute5tupleIJNS5_1CILi1EEES8_S8_EEENS6_IJNS7_ILi192EEENS7_ILi128EEENS7_ILi96EEEEEELi96ENS_12float_e4m3_tEfNS_4arch4Sm90ELb1ELb0ELb0ELb0ELb0ELb0ELb0ELb1ELb1ELb1ELb0ELb0EEENS1_21CollectiveEpilogueFwdINS6_IJSA_SC_SB_EEES9_NS_10bfloat16_tESG_Li384ELb0ELb1ELb0ELb1EEENS1_30DynamicPersistentTileSchedulerILi384ELi128ELb0ELb1ELb1EEEEEEEEEvNT_6ParamsE)
	.align		4
        /*003c*/ 	.word	index@(__assertfail)
	.align		4
        /*0040*/ 	.word	index@(_ZN7cutlass13device_kernelIN5flash11enable_sm90INS1_16FlashAttnFwdSm90INS1_25CollectiveMainloopFwdSm90ILi2EN4cute5tupleIJNS5_1CILi1EEES8_S8_EEENS6_IJNS7_ILi192EEENS7_ILi128EEENS7_ILi96EEEEEELi96ENS_12float_e4m3_tEfNS_4arch4Sm90ELb1ELb0ELb0ELb1ELb0ELb0ELb0ELb1ELb1ELb1ELb0ELb0EEENS1_21CollectiveEpilogueFwdINS6_IJSA_SC_SB_EEES9_NS_10bfloat16_tESG_Li384ELb1ELb1ELb0ELb1EEENS1_36VarlenDynamicPersistentTileSchedulerILi192ELi128ELi384ELi128ELb0ELb1ELb1ELb1ELb1ELb1EEEEEEEEEvNT_6ParamsE)
	.align		4
        /*0044*/ 	.word	index@(__assertfail)
	.align		4
        /*0048*/ 	.word	index@(_ZN7cutlass13device_kernelIN5flash11enable_sm90INS1_16FlashAttnFwdSm90INS1_25CollectiveMainloopFwdSm90ILi2EN4cute5tupleIJNS5_1CILi1EEES8_S8_EEENS6_IJNS7_ILi192EEENS7_ILi128EEENS7_ILi96EEEEEELi96ENS_12float_e4m3_tEfNS_4arch4Sm90ELb1ELb0ELb0ELb1ELb0ELb1ELb0ELb1ELb1ELb1ELb0ELb0EEENS1_21CollectiveEpilogueFwdINS6_IJSA_SC_SB_EEES9_NS_10bfloat16_tESG_Li384ELb1ELb1ELb0ELb1EEENS1_36VarlenDynamicPersistentTileSchedulerILi192ELi128ELi384ELi128ELb0ELb1ELb1ELb1ELb1ELb1EEEEEEEEEvNT_6ParamsE)
	.align		4
        /*004c*/ 	.word	index@(__assertfail)
	.align		4
        /*0050*/ 	.word	0x00000000
	.align		4
        /*0054*/ 	.word	0xfffffffe
	.align		4
        /*0058*/ 	.word	0x00000000
	.align		4
        /*005c*/ 	.word	0xfffffffd
	.align		4
        /*0060*/ 	.word	0x00000000
	.align		4
        /*0064*/ 	.word	0xfffffffc


//--------------------- .nv.constant4             --------------------------
	.section	.nv.constant4,"a",@progbits
	.align	8
	.align		8
.nv.constant4:
        /*0000*/ 	.dword	__assertfail
	.align		8
        /*0008*/ 	.dword	__unnamed_1
	.align		8
        /*0010*/ 	.dword	__unnamed_2
	.align		8
        /*0018*/ 	.dword	__unnamed_3
	.align		8
        /*0020*/ 	.dword	__unnamed_4
	.align		8
        /*0028*/ 	.dword	__unnamed_5
	.align		8
        /*0030*/ 	.dword	__unnamed_6
	.align		8
        /*0038*/ 	.dword	_ZZN5flash28permute_output_fp8_VcolmajorIN4cute6TensorINS1_11ArrayEngineIN7cutlass10bfloat16_tELm48EEENS1_6LayoutINS1_5tupleIJNS8_IJNS1_1CILi2EEESA_NS9_ILi12EEEEEENS9_ILi1EEESD_EEENS8_IJNS8_IJSD_SA_NS9_ILi4EEEEEENS9_ILi0EEESH_EEEEEEEEEvRT_E9upper_map
	.align		8
        /*0040*/ 	.dword	_ZN73_INTERNAL_5818987b_37_flash_fwd_hdim96_e4m3_packgqa_sm90_cu_9afb97bd_40104cuda3std3__45__cpo5beginE
	.align		8
        /*0048*/ 	.dword	_ZN73_INTERNAL_5818987b_37_flash_fwd_hdim96_e4m3_packgqa_sm90_cu_9afb97bd_40104cuda3std3__45__cpo3endE
	.align		8
        /*0050*/ 	.dword	_ZN73_INTERNAL_5818987b_37_flash_fwd_hdim96_e4m3_packgqa_sm90_cu_9afb97bd_40104cuda3std3__45__cpo6cbeginE
	.align		8
        /*0058*/ 	.dword	_ZN73_INTERNAL_5818987b_37_flash_fwd_hdim96_e4m3_packgqa_sm90_cu_9afb97bd_40104cuda3std3__45__cpo4cendE
	.align		8
        /*0060*/ 	.dword	_ZN73_INTERNAL_5818987b_37_flash_fwd_hdim96_e4m3_packgqa_sm90_cu_9afb97bd_40104cuda3std3__475_GLOBAL__N__5818987b_37_flash_fwd_hdim96_e4m3_packgqa_sm90_cu_9afb97bd_40106ignoreE
	.align		8
        /*0068*/ 	.dword	_ZN73_INTERNAL_5818987b_37_flash_fwd_hdim96_e4m3_packgqa_sm90_cu_9afb97bd_40104cuda3std3__419piecewise_constructE
	.align		8
        /*0070*/ 	.dword	_ZN73_INTERNAL_5818987b_37_flash_fwd_hdim96_e4m3_packgqa_sm90_cu_9afb97bd_40104cuda3std3__48in_placeE
	.align		8
        /*0078*/ 	.dword	_ZN73_INTERNAL_5818987b_37_flash_fwd_hdim96_e4m3_packgqa_sm90_cu_9afb97bd_40104cuda3std6ranges3__45__cpo4swapE
	.align		8
        /*0080*/ 	.dword	_ZN73_INTERNAL_5818987b_37_flash_fwd_hdim96_e4m3_packgqa_sm90_cu_9afb97bd_40104cuda3std6ranges3__45__cpo9iter_moveE
	.align		8
        /*0088*/ 	.dword	_ZN73_INTERNAL_5818987b_37_flash_fwd_hdim96_e4m3_packgqa_sm90_cu_9afb97bd_40104cute7productE
	.align		8
        /*0090*/ 	.dword	_ZN73_INTERNAL_5818987b_37_flash_fwd_hdim96_e4m3_packgqa_sm90_cu_9afb97bd_40104cute1_E
	.align		8
        /*0098*/ 	.dword	$str$23
	.align		8
        /*00a0*/ 	.dword	$str$24


//--------------------- .text._ZN7cutlass13device_kernelIN5flash11enable_sm90INS1_16FlashAttnFwdSm90INS1_25CollectiveMainloopFwdSm90ILi2EN4cute5tupleIJNS5_1CILi1EEES8_S8_EEENS6_IJNS7_ILi192EEENS7_ILi128EEENS7_ILi96EEEEEELi96ENS_12float_e4m3_tEfNS_4arch4Sm90ELb0ELb0ELb0ELb0ELb0ELb0ELb0ELb1ELb1ELb1ELb0ELb0EEENS1_21CollectiveEpilogueFwdINS6_IJSA_SC_SB_EEES9_NS_10bfloat16_tESG_Li384ELb0ELb1ELb0ELb1EEENS1_29StaticPersistentTileSchedulerILb0EEEEEEEEEvNT_6ParamsE --------------------------
	.section	.text._ZN7cutlass13device_kernelIN5flash11enable_sm90INS1_16FlashAttnFwdSm90INS1_25CollectiveMainloopFwdSm90ILi2EN4cute5tupleIJNS5_1CILi1EEES8_S8_EEENS6_IJNS7_ILi192EEENS7_ILi128EEENS7_ILi96EEEEEELi96ENS_12float_e4m3_tEfNS_4arch4Sm90ELb0ELb0ELb0ELb0ELb0ELb0ELb0ELb1ELb1ELb1ELb0ELb0EEENS1_21CollectiveEpilogueFwdINS6_IJSA_SC_SB_EEES9_NS_10bfloat16_tESG_Li384ELb0ELb1ELb0ELb1EEENS1_29StaticPersistentTileSchedulerILb0EEEEEEEEEvNT_6ParamsE,"ax",@progbits
	.align	128
.text._ZN7cutlass13device_kernelIN5flash11enable_sm90INS1_16FlashAttnFwdSm90INS1_25CollectiveMainloopFwdSm90ILi2EN4cute5tupleIJNS5_1CILi1EEES8_S8_EEENS6_IJNS7_ILi192EEENS7_ILi128EEENS7_ILi96EEEEEELi96ENS_12float_e4m3_tEfNS_4arch4Sm90ELb0ELb0ELb0ELb0ELb0ELb0ELb0ELb1ELb1ELb1ELb0ELb0EEENS1_21CollectiveEpilogueFwdINS6_IJSA_SC_SB_EEES9_NS_10bfloat16_tESG_Li384ELb0ELb1ELb0ELb1EEENS1_29StaticPersistentTileSchedulerILb0EEEEEEEEEvNT_6ParamsE:
        .type           _ZN7cutlass13device_kernelIN5flash11enable_sm90INS1_16FlashAttnFwdSm90INS1_25CollectiveMainloopFwdSm90ILi2EN4cute5tupleIJNS5_1CILi1EEES8_S8_EEENS6_IJNS7_ILi192EEENS7_ILi128EEENS7_ILi96EEEEEELi96ENS_12float_e4m3_tEfNS_4arch4Sm90ELb0ELb0ELb0ELb0ELb0ELb0ELb0ELb1ELb1ELb1ELb0ELb0EEENS1_21CollectiveEpilogueFwdINS6_IJSA_SC_SB_EEES9_NS_10bfloat16_tESG_Li384ELb0ELb1ELb0ELb1EEENS1_29StaticPersistentTileSchedulerILb0EEEEEEEEEvNT_6ParamsE,@function
        .size           _ZN7cutlass13device_kernelIN5flash11enable_sm90INS1_16FlashAttnFwdSm90INS1_25CollectiveMainloopFwdSm90ILi2EN4cute5tupleIJNS5_1CILi1EEES8_S8_EEENS6_IJNS7_ILi192EEENS7_ILi128EEENS7_ILi96EEEEEELi96ENS_12float_e4m3_tEfNS_4arch4Sm90ELb0ELb0ELb0ELb0ELb0ELb0ELb0ELb1ELb1ELb1ELb0ELb0EEENS1_21CollectiveEpilogueFwdINS6_IJSA_SC_SB_EEES9_NS_10bfloat16_tESG_Li384ELb0ELb1ELb0ELb1EEENS1_29StaticPersistentTileSchedulerILb0EEEEEEEEEvNT_6ParamsE,(.L_x_2298 - _ZN7cutlass13device_kernelIN5flash11enable_sm90INS1_16FlashAttnFwdSm90INS1_25CollectiveMainloopFwdSm90ILi2EN4cute5tupleIJNS5_1CILi1EEES8_S8_EEENS6_IJNS7_ILi192EEENS7_ILi128EEENS7_ILi96EEEEEELi96ENS_12float_e4m3_tEfNS_4arch4Sm90ELb0ELb0ELb0ELb0ELb0ELb0ELb0ELb1ELb1ELb1ELb0ELb0EEENS1_21CollectiveEpilogueFwdINS6_IJSA_SC_SB_EEES9_NS_10bfloat16_tESG_Li384ELb0ELb1ELb0ELb1EEENS1_29StaticPersistentTileSchedulerILb0EEEEEEEEEvNT_6ParamsE)
        .other          _ZN7cutlass13device_kernelIN5flash11enable_sm90INS1_16FlashAttnFwdSm90INS1_25CollectiveMainloopFwdSm90ILi2EN4cute5tupleIJNS5_1CILi1EEES8_S8_EEENS6_IJNS7_ILi192EEENS7_ILi128EEENS7_ILi96EEEEEELi96ENS_12float_e4m3_tEfNS_4arch4Sm90ELb0ELb0ELb0ELb0ELb0ELb0ELb0ELb1ELb1ELb1ELb0ELb0EEENS1_21CollectiveEpilogueFwdINS6_IJSA_SC_SB_EEES9_NS_10bfloat16_tESG_Li384ELb0ELb1ELb0ELb1EEENS1_29StaticPersistentTileSchedulerILb0EEEEEEEEEvNT_6ParamsE,@"STO_CUDA_ENTRY STV_DEFAULT"
_ZN7cutlass13device_kernelIN5flash11enable_sm90INS1_16FlashAttnFwdSm90INS1_25CollectiveMainloopFwdSm90ILi2EN4cute5tupleIJNS5_1CILi1EEES8_S8_EEENS6_IJNS7_ILi192EEENS7_ILi128EEENS7_ILi96EEEEEELi96ENS_12float_e4m3_tEfNS_4arch4Sm90ELb0ELb0ELb0ELb0ELb0ELb0ELb0ELb1ELb1ELb1ELb0ELb0EEENS1_21CollectiveEpilogueFwdINS6_IJSA_SC_SB_EEES9_NS_10bfloat16_tESG_Li384ELb0ELb1ELb0ELb1EEENS1_29StaticPersistentTileSchedulerILb0EEEEEEEEEvNT_6ParamsE:
[----:B------:R-:W0:Y:S01]  /*0000*/  LDC R1, c[0x0][0x28] ;  /* 0x00000a00ff017b82 */ /* 0x000e220000000800 */
[----:B------:R-:W1:Y:S01]  /*0010*/  S2R R4, SR_TID.X ;  /* 0x0000000000047919 */ /* 0x000e620000002100 */
[----:B------:R-:W-:Y:S01]  /*0020*/  ELECT P0, URZ, PT ;  /* 0x00000000003f782f */ /* 0x000fe20003800000 */
[----:B------:R-:W-:Y:S01]  /*0030*/  BSSY B0, `(.L_x_0) ;  /* 0x000000e000007945 */ /* 0x000fe20003800000 */
[----:B-1----:R-:W-:-:S05]  /*0040*/  SHF.R.U32.HI R2, RZ, 0x5, R4 ;  /* 0x00000005ff027819 */ /* 0x002fca0000011604 */
[----:B------:R-:W1:Y:S02]  /*0050*/  SHFL.IDX PT, R0, R2, RZ, 0x1f ;  /* 0x00001fff02007589 */ /* 0x000e6400000e0000 */
[----:B-1----:R-:W-:Y:S02]  /*0060*/  ISETP.EQ.AND P0, PT, R0, RZ, P0 ;  /* 0x000000ff0000720c */ /* 0x002fe40000702270 */
[----:B------:R-:W-:-:S11]  /*0070*/  SHF.R.U32.HI R0, RZ, 0x7, R4 ;  /* 0x00000007ff007819 */ /* 0x000fd60000011604 */
[----:B0-----:R-:W-:Y:S05]  /*0080*/  @!P0 BRA `(.L_x_1) ;  /* 0x0000000000208947 */ /* 0x001fea0003800000 */
[----:B------:R-:W-:Y:S02]  /*0090*/  ULDC.64 UR4, c[0x0][0x198] ;  /* 0x0000660000047ab9 */ /* 0x000fe40000000a00 */
[----:B------:R-:W-:Y:S02]  /*00a0*/  UIADD3 UR6, UP0, UR4, 0x370, URZ ;  /* 0x0000037004067890 */ /* 0x000fe4000ff1e03f */
[----:B------:R-:W-:Y:S02]  /*00b0*/  UIADD3 UR4, UP1, UR4, 0x470, URZ ;  /* 0x0000047004047890 */ /* 0x000fe4000ff3e03f */
[----:B------:R-:W-:Y:S02]  /*00c0*/  UIADD3.X UR7, URZ, UR5, URZ, UP0, !UPT ;  /* 0x000000053f077290 */ /* 0x000fe400087fe43f */
[----:B------:R-:W-:-:S07]  /*00d0*/  UIADD3.X UR5, URZ, UR5, URZ, UP1, !UPT ;  /* 0x000000053f057290 */ /* 0x000fce0008ffe43f */
[----:B------:R0:W-:Y:S02]  /*00e0*/  UTMACCTL.PF [UR6] ;  /* 0x00000000060079b9 */ /* 0x0001e40008040000 */
[----:B------:R0:W-:Y:S02]  /*00f0*/  UTMACCTL.PF [UR4] ;  /* 0x00000000040079b9 */ /* 0x0001e40008040000 */
[----:B0-----:R-:W-:Y:S01]  /*0100*/  NOP ;  /* 0x0000000000007918 */ /* 0x001fe20000000000 */
.L_x_1:
[----:B------:R-:W-:Y:S05]  /*0110*/  BSYNC B0 ;  /* 0x0000000000007941 */ /* 0x000fea0003800000 */
.L_x_0:
[----:B------:R-:W-:Y:S01]  /*0120*/  VOTEU.ANY UP0, P0 ;  /* 0x00000000003f7886 */ /* 0x000fe20000000100 */
[----:B------:R-:W0:Y:S01]  /*0130*/  SHFL.IDX PT, R0, R0, RZ, 0x1f ;  /* 0x00001fff00007589 */ /* 0x000e2200000e0000 */
[----:B------:R-:W-:Y:S01]  /*0140*/  UMOV UR4, 0x80 ;  /* 0x0000008000047882 */ /* 0x000fe20000000000 */
[----:B------:R-:W-:Y:S01]  /*0150*/  UMOV UR7, 0x180 ;  /* 0x0000018000077882 */ /* 0x000fe20000000000 */
[----:B------:R-:W-:Y:S01]  /*0160*/  VOTEU.ANY UP1, P0 ;  /* 0x00000000003f7886 */ /* 0x000fe20000020100 */
[----:B------:R-:W1:Y:S01]  /*0170*/  @UP0 S2UR UR8, SR_CgaCtaId ;  /* 0x00000000000809c3 */ /* 0x000e620000008800 */
[----:B------:R-:W2:Y:S01]  /*0180*/  SHFL.IDX PT, R3, R2, RZ, 0x1f ;  /* 0x00001fff02037589 */ /* 0x000ea200000e0000 */
[----:B------:R-:W-:Y:S01]  /*0190*/  @UP0 UMOV UR6, 0x400 ;  /* 0x0000040000060882 */ /* 0x000fe20000000000 */
[----:B------:R-:W-:-:S04]  /*01a0*/  @UP0 UIADD3 UR4, -UR4, 0x100000, URZ ;  /* 0x0010000004040890 */ /* 0x000fc8000fffe13f */
[----:B------:R-:W-:Y:S02]  /*01b0*/  @UP0 USHF.L.U32 UR5, UR4, 0xb, URZ ;  /* 0x0000000b04050899 */ /* 0x000fe4000800063f */
[----:B------:R-:W-:Y:S01]  /*01c0*/  @UP0 USHF.L.U32 UR4, UR4, 0x1, URZ ;  /* 0x0000000104040899 */ /* 0x000fe2000800063f */
[----:B------:R-:W-:Y:S01]  /*01d0*/  VOTEU.ANY UP2, P0 ;  /* 0x00000000003f7886 */ /* 0x000fe20000040100 */
[----:B0-----:R-:W-:Y:S01]  /*01e0*/  R2UR UR9, R0 ;  /* 0x00000000000972ca */ /* 0x001fe200000e0000 */
[----:B-1----:R-:W-:Y:S01]  /*01f0*/  @UP0 ULEA UR8, UR8, UR6, 0x18 ;  /* 0x0000000608080291 */ /* 0x002fe2000f8ec03f */
[----:B--2---:R-:W-:Y:S01]  /*0200*/  ISETP.NE.AND P1, PT, R3, RZ, PT ;  /* 0x000000ff0300720c */ /* 0x004fe20003f25270 */
[----:B------:R-:W-:-:S04]  /*0210*/  @UP0 UIADD3 UR6, -UR7, 0x100000, URZ ;  /* 0x0010000007060890 */ /* 0x000fc8000fffe13f */
[----:B------:R-:W-:Y:S02]  /*0220*/  @UP0 USHF.L.U32 UR7, UR6, 0xb, URZ ;  /* 0x0000000b06070899 */ /* 0x000fe4000800063f */
[----:B------:R-:W-:-:S04]  /*0230*/  @UP0 USHF.L.U32 UR6, UR6, 0x1, URZ ;  /* 0x0000000106060899 */ /* 0x000fc8000800063f */
[----:B------:R-:W-:Y:S01]  /*0240*/  UISETP.NE.AND UP0, UPT, UR9, URZ, UPT ;  /* 0x0000003f0900728c */ /* 0x000fe2000bf05270 */
[----:B------:R-:W0:Y:S02]  /*0250*/  FENCE.VIEW.ASYNC.S ;  /* 0x00000000000073c6 */ /* 0x000e240000000000 */
[----:B0-----:R0:W1:Y:S05]  /*0260*/  @UP1 SYNCS.EXCH.64 URZ, [UR8+0x19c00], UR4 ;  /* 0x019c0004083f15b2 */ /* 0x00106a0008000100 */
[----:B------:R0:W2:Y:S01]  /*0270*/  @UP2 SYNCS.EXCH.64 URZ, [UR8+0x19c20], UR6 ;  /* 0x019c2006083f25b2 */ /* 0x0000a20008000100 */
[----:B------:R-:W-:Y:S05]  /*0280*/  @P1 BRA `(.L_x_2) ;  /* 0x0000000000481947 */ /* 0x000fea0003800000 */
[----:B0-----:R-:W0:Y:S01]  /*0290*/  S2UR UR5, SR_CgaCtaId ;  /* 0x00000000000579c3 */ /* 0x001e220000008800 */
[----:B------:R-:W-:Y:S01]  /*02a0*/  UMOV UR4, 0x400 ;  /* 0x0000040000047882 */ /* 0x000fe20000000000 */
[----:B------:R-:W-:Y:S01]  /*02b0*/  UMOV UR6, 0x1 ;  /* 0x0000000100067882 */ /* 0x000fe20000000000 */
[----:B------:R-:W-:Y:S01]  /*02c0*/  UMOV UR7, 0x3 ;  /* 0x0000000300077882 */ /* 0x000fe20000000000 */
[----:B------:R-:W-:Y:S01]  /*02d0*/  ELECT P0, URZ, PT ;  /* 0x00000000003f782f */ /* 0x000fe20003800000 */
[----:B0-----:R-:W-:Y:S02]  /*02e0*/  ULEA UR8, UR5, UR4, 0x18 ;  /* 0x0000000405087291 */ /* 0x001fe4000f8ec03f */
[----:B------:R-:W-:-:S04]  /*02f0*/  UIADD3 UR4, -UR6, 0x100000, URZ ;  /* 0x0010000006047890 */ /* 0x000fc8000fffe13f */
[----:B------:R-:W-:Y:S02]  /*0300*/  USHF.L.U32 UR5, UR4, 0xb, URZ ;  /* 0x0000000b04057899 */ /* 0x000fe4000800063f */
[----:B------:R-:W-:Y:S02]  /*0310*/  USHF.L.U32 UR4, UR4, 0x1, URZ ;  /* 0x0000000104047899 */ /* 0x000fe4000800063f */
[----:B------:R-:W-:-:S04]  /*0320*/  UIADD3 UR6, -UR7, 0x100000, URZ ;  /* 0x0010000007067890 */ /* 0x000fc8000fffe13f */
[----:B------:R-:W-:Y:S02]  /*0330*/  USHF.L.U32 UR7, UR6, 0xb, URZ ;  /* 0x0000000b06077899 */ /* 0x000fe4000800063f */
[----:B------:R-:W-:Y:S01]  /*0340*/  USHF.L.U32 UR6, UR6, 0x1, URZ ;  /* 0x0000000106067899 */ /* 0x000fe2000800063f */
[----:B------:R-:W0:Y:S03]  /*0350*/  FENCE.VIEW.ASYNC.S ;  /* 0x00000000000073c6 */ /* 0x000e260000000000 */
[----:B0-----:R3:W4:Y:S08]  /*0360*/  SYNCS.EXCH.64 URZ, [UR8+0x19c30], UR4 ;  /* 0x019c3004083f75b2 */ /* 0x0017300008000100 */
[----:B------:R3:W0:Y:S01]  /*0370*/  SYNCS.EXCH.64 URZ, [UR8+0x19c40], UR6 ;  /* 0x019c4006083f75b2 */ /* 0x0006220008000100 */
[----:B------:R3:W0:Y:S01]  /*0380*/  SYNCS.EXCH.64 URZ, [UR8+0x19c38], UR4 ;  /* 0x019c3804083f75b2 */ /* 0x0006220008000100 */
[----:B------:R3:W0:Y:S02]  /*0390*/  SYNCS.EXCH.64 URZ, [UR8+0x19c48], UR6 ;  /* 0x019c4806083f75b2 */ /* 0x0006240008000100 */
[----:B---3--:R-:W-:Y:S01]  /*03a0*/  NOP ;  /* 0x0000000000007918 */ /* 0x008fe20000000000 */
.L_x_2:
[----:B------:R-:W3:Y:S01]  /*03b0*/  SHFL.IDX PT, R0, R2, RZ, 0x1f ;  /* 0x00001fff02007589 */ /* 0x000ee200000e0000 */
[----:B------:R-:W-:Y:S01]  /*03c0*/  NOP ;  /* 0x0000000000007918 */ /* 0x000fe20000000000 */
[----:B---3--:R-:W-:-:S13]  /*03d0*/  ISETP.NE.AND P0, PT, R0, RZ, PT ;  /* 0x000000ff0000720c */ /* 0x008fda0003f05270 */
        /* <DEDUP_REMOVED lines=14> */
[----:B0-----:R3:W0:Y:S08]  /*04c0*/  SYNCS.EXCH.64 URZ, [UR8+0x19c50], UR4 ;  /* 0x019c5004083f75b2 */ /* 0x0016300008000100 */
[----:B------:R3:W0:Y:S01]  /*04d0*/  SYNCS.EXCH.64 URZ, [UR8+0x19c60], UR6 ;  /* 0x019c6006083f75b2 */ /* 0x0006220008000100 */
[----:B------:R3:W0:Y:S01]  /*04e0*/  SYNCS.EXCH.64 URZ, [UR8+0x19c58], UR4 ;  /* 0x019c5804083f75b2 */ /* 0x0006220008000100 */
[----:B------:R3:W0:Y:S02]  /*04f0*/  SYNCS.EXCH.64 URZ, [UR8+0x19c68], UR6 ;  /* 0x019c6806083f75b2 */ /* 0x0006240008000100 */
[----:B---3--:R-:W-:Y:S01]  /*0500*/  NOP ;  /* 0x0000000000007918 */ /* 0x008fe20000000000 */
.L_x_3:
[----:B------:R-:W3:Y:S01]  /*0510*/  SHFL.IDX PT, R0, R2, RZ, 0x1f ;  /* 0x00001fff02007589 */ /* 0x000ee200000e0000 */
[----:B------:R-:W-:Y:S01]  /*0520*/  NOP ;  /* 0x0000000000007918 */ /* 0x000fe20000000000 */
[----:B---3--:R-:W-:-:S13]  /*0530*/  ISETP.NE.AND P0, PT, R0, RZ, PT ;  /* 0x000000ff0000720c */ /* 0x008fda0003f05270 */
[----:B------:R-:W-:Y:S05]  /*0540*/  @P0 BRA `(.L_x_4) ;  /* 0x0000000000380947 */ /* 0x000fea0003800000 */
[----:B0-----:R-:W0:Y:S01]  /*0550*/  S2UR UR5, SR_CgaCtaId ;  /* 0x00000000000579c3 */ /* 0x001e220000008800 */
[----:B------:R-:W-:Y:S01]  /*0560*/  UMOV UR4, 0x400 ;  /* 0x0000040000047882 */ /* 0x000fe20000000000 */
[----:B------:R-:W-:Y:S01]  /*0570*/  UMOV UR7, 0x1 ;  /* 0x0000000100077882 */ /* 0x000fe20000000000 */
[----:B------:R-:W-:Y:S01]  /*0580*/  ELECT P0, URZ, PT ;  /* 0x00000000003f782f */ /* 0x000fe20003800000 */
[----:B0-----:R-:W-:Y:S02]  /*0590*/  ULEA UR6, UR5, UR4, 0x18 ;  /* 0x0000000405067291 */ /* 0x001fe4000f8ec03f */
[----:B------:R-:W-:-:S04]  /*05a0*/  UIADD3 UR4, -UR7, 0x100000, URZ ;  /* 0x0010000007047890 */ /* 0x000fc8000fffe13f */
[----:B------:R-:W-:Y:S02]  /*05b0*/  USHF.L.U32 UR5, UR4, 0xb, URZ ;  /* 0x0000000b04057899 */ /* 0x000fe4000800063f */
[----:B------:R-:W-:Y:S01]  /*05c0*/  USHF.L.U32 UR4, UR4, 0x1, URZ ;  /* 0x0000000104047899 */ /* 0x000fe2000800063f */
[----:B------:R-:W0:Y:S11]  /*05d0*/  FENCE.VIEW.ASYNC.S ;  /* 0x00000000000073c6 */ /* 0x000e360000000000 */
[----:B0-----:R3:W0:Y:S01]  /*05e0*/  SYNCS.EXCH.64 URZ, [UR6+0x19c70], UR4 ;  /* 0x019c7004063f75b2 */ /* 0x0016220008000100 */
[----:B------:R3:W0:Y:S01]  /*05f0*/  SYNCS.EXCH.64 URZ, [UR6+0x19c80], UR4 ;  /* 0x019c8004063f75b2 */ /* 0x0006220008000100 */
[----:B------:R3:W0:Y:S01]  /*0600*/  SYNCS.EXCH.64 URZ, [UR6+0x19c78], UR4 ;  /* 0x019c7804063f75b2 */ /* 0x0006220008000100 */
[----:B------:R3:W0:Y:S02]  /*0610*/  SYNCS.EXCH.64 URZ, [UR6+0x19c88], UR4 ;  /* 0x019c8804063f75b2 */ /* 0x0006240008000100 */
[----:B---3--:R-:W-:Y:S01]  /*0620*/  NOP ;  /* 0x0000000000007918 */ /* 0x008fe20000000000 */
.L_x_4:
        /* <DEDUP_REMOVED lines=22> */
.L_x_5:
        /* <DEDUP_REMOVED lines=22> */
.L_x_6:
[----:B------:R-:W-:Y:S01]  /*08f0*/  PLOP3.LUT P0, PT, PT, PT, UP0, 0x80, 0x0 ;  /* 0x000000000000781c */ /* 0x000fe20003f0f008 */
[----:B------:R-:W-:Y:S01]  /*0900*/  UMOV UR42, 0x1 ;  /* 0x00000001002a7882 */ /* 0x000fe20000000000 */
[----:B------:R-:W-:Y:S01]  /*0910*/  NOP ;  /* 0x0000000000007918 */ /* 0x000fe20000000000 */
[----:B------:R-:W-:Y:S01]  /*0920*/  USEL UR42, UR42, 0x2, !UP0 ;  /* 0x000000022a2a7887 */ /* 0x000fe2000c000000 */
[----:B------:R-:W-:Y:S01]  /*0930*/  LOP3.LUT R29, R4, 0x7f, RZ, 0xc0, !PT ;  /* 0x0000007f041d7812 */ /* 0x000fe200078ec0ff */
[----:B------:R-:W-:Y:S01]  /*0940*/  ULDC.64 UR52, c[0x0][0x208] ;  /* 0x0000820000347ab9 */ /* 0x000fe20000000a00 */
[----:B012-4-:R-:W-:Y:S07]  /*0950*/  BAR.SYNC.DEFER_BLOCKING 0x0 ;  /* 0x0000000000007b1d */ /* 0x017fee0000010000 */
[----:B------:R-:W-:Y:S05]  /*0960*/  @!P0 BRA `(.L_x_7) ;  /* 0x0000006400a48947 */ /* 0x000fea0003800000 */
.L_x_8:
[----:B------:R-:W-:-:S08]  /*0970*/  NOP ;  /* 0x0000000000007918 */ /* 0x000fd00000000000 */
[----:B------:R-:W0:Y:S02]  /*0980*/  USETMAXREG.TRY_ALLOC.CTAPOOL UP0, 0xa0 ;  /* 0x000000a0000079c8 */ /* 0x000e240008000600 */
[----:B0-----:R-:W-:-:S13]  /*0990*/  PLOP3.LUT P0, PT, PT, PT, UP0, 0x80, 0x0 ;  /* 0x000000000000781c */ /* 0x001fda0003f0f008 */
[----:B------:R-:W-:Y:S05]  /*09a0*/  @!P0 BRA `(.L_x_8) ;  /* 0xfffffffc00f08947 */ /* 0x000fea000383ffff */
[----:B------:R-:W0:Y:S08]  /*09b0*/  S2UR UR45, SR_CTAID.X ;  /* 0x00000000002d79c3 */ /* 0x000e300000002500 */
[----:B------:R-:W-:Y:S08]  /*09c0*/  BAR.ARV 0x8, 0x200 ;  /* 0x0208000000007b1d */ /* 0x000ff00000002000 */
[----:B------:R-:W0:Y:S02]  /*09d0*/  LDC R0, c[0x0][0xc34] ;  /* 0x00030d00ff007b82 */ /* 0x000e240000000800 */
[----:B0-----:R-:W-:-:S13]  /*09e0*/  ISETP.LE.AND P0, PT, R0, UR45, PT ;  /* 0x0000002d00007c0c */ /* 0x001fda000bf03270 */
[----:B------:R-:W-:Y:S05]  /*09f0*/  @P0 EXIT ;  /* 0x000000000000094d */ /* 0x000fea0003800000 */
[----:B------:R-:W0:Y:S01]  /*0a00*/  S2R R2, SR_TID.X ;  /* 0x0000000000027919 */ /* 0x000e220000002100 */
[----:B------:R-:W-:Y:S01]  /*0a10*/  IMAD.MOV.U32 R156, RZ, RZ, -0x2 ;  /* 0xfffffffeff9c7424 */ /* 0x000fe200078e00ff */
[----:B------:R-:W-:Y:S01]  /*0a20*/  ULOP3.LUT UR46, UR42, 0x1, URZ, 0xfc, !UPT ;  /* 0x000000012a2e7892 */ /* 0x000fe2000f8efc3f */
[----:B------:R-:W-:Y:S01]  /*0a30*/  UMOV UR36, URZ ;  /* 0x0000003f00247c82 */ /* 0x000fe20008000000 */
[----:B------:R-:W-:Y:S01]  /*0a40*/  UMOV UR37, URZ ;  /* 0x0000003f00257c82 */ /* 0x000fe20008000000 */
[----:B------:R-:W-:Y:S01]  /*0a50*/  UMOV UR38, URZ ;  /* 0x0000003f00267c82 */ /* 0x000fe20008000000 */
[----:B0-----:R-:W-:-:S05]  /*0a60*/  VIADD R18, R2, 0xffffff80 ;  /* 0xffffff8002127836 */ /* 0x001fca0000000000 */
[----:B------:R-:W-:-:S04]  /*0a70*/  SHF.R.S32.HI R3, RZ, 0x1f, R18 ;  /* 0x0000001fff037819 */ /* 0x000fc80000011412 */
[CC--:B------:R-:W-:Y:S02]  /*0a80*/  LEA.HI R152, R3.reuse, R18.reuse, RZ, 0x7 ;  /* 0x0000001203987211 */ /* 0x0c0fe400078f38ff */
[CC--:B------:R-:W-:Y:S02]  /*0a90*/  LEA.HI R0, R3.reuse, R18.reuse, RZ, 0x4 ;  /* 0x0000001203007211 */ /* 0x0c0fe400078f20ff */
[----:B------:R-:W-:Y:S02]  /*0aa0*/  LOP3.LUT R5, R152, 0xffffff80, RZ, 0xc0, !PT ;  /* 0xffffff8098057812 */ /* 0x000fe400078ec0ff */
[----:B------:R-:W-:Y:S02]  /*0ab0*/  LEA.HI R4, R3, R18, RZ, 0x5 ;  /* 0x0000001203047211 */ /* 0x000fe400078f28ff */
[----:B------:R-:W-:Y:S01]  /*0ac0*/  SHF.R.S32.HI R9, RZ, 0x4, R0 ;  /* 0x00000004ff097819 */ /* 0x000fe20000011400 */
[----:B------:R-:W-:Y:S01]  /*0ad0*/  IMAD.IADD R22, R18, 0x1, -R5 ;  /* 0x0000000112167824 */ /* 0x000fe200078e0a05 */
[----:B------:R-:W-:Y:S01]  /*0ae0*/  LOP3.LUT R7, R0, 0x7fffff0, RZ, 0xc0, !PT ;  /* 0x07fffff000077812 */ /* 0x000fe200078ec0ff */
[----:B------:R-:W-:Y:S01]  /*0af0*/  IMAD.SHL.U32 R4, R4, 0x10, RZ ;  /* 0x0000001004047824 */ /* 0x000fe200078e00ff */
[----:B------:R-:W-:-:S02]  /*0b00*/  LEA.HI R0, R0, R9, RZ, 0x1 ;  /* 0x0000000900007211 */ /* 0x000fc400078f08ff */
[----:B------:R-:W-:Y:S01]  /*0b10*/  SHF.R.S32.HI R5, RZ, 0x1f, R22 ;  /* 0x0000001fff057819 */ /* 0x000fe20000011416 */
[----:B------:R-:W-:Y:S01]  /*0b20*/  IMAD.IADD R7, R18, 0x1, -R7 ;  /* 0x0000000112077824 */ /* 0x000fe200078e0a07 */
[----:B------:R-:W-:Y:S02]  /*0b30*/  LOP3.LUT R6, R4, 0xfffffe00, RZ, 0xc0, !PT ;  /* 0xfffffe0004067812 */ /* 0x000fe400078ec0ff */
[----:B------:R-:W-:Y:S02]  /*0b40*/  LEA.HI R2, R5, R22, RZ, 0x2 ;  /* 0x0000001605027211 */ /* 0x000fe400078f10ff */
[----:B------:R-:W-:Y:S01]  /*0b50*/  SHF.R.S32.HI R152, RZ, 0x7, R152 ;  /* 0x00000007ff987819 */ /* 0x000fe20000011498 */
[----:B------:R-:W-:Y:S01]  /*0b60*/  IMAD R7, R7, 0x20, R6 ;  /* 0x0000002007077824 */ /* 0x000fe200078e0206 */
[--C-:B------:R-:W-:Y:S02]  /*0b70*/  SHF.R.S32.HI R8, RZ, 0x2, R2.reuse ;  /* 0x00000002ff087819 */ /* 0x100fe40000011402 */
[----:B------:R-:W-:-:S02]  /*0b80*/  SHF.R.S32.HI R11, RZ, 0x1f, R2 ;  /* 0x0000001fff0b7819 */ /* 0x000fc40000011402 */
[----:B------:R-:W-:Y:S01]  /*0b90*/  LOP3.LUT R4, R0, 0x1ffffffe, RZ, 0xc0, !PT ;  /* 0x1ffffffe00047812 */ /* 0x000fe200078ec0ff */
[----:B------:R-:W-:Y:S01]  /*0ba0*/  IMAD.HI R0, R152, 0x55555556, RZ ;  /* 0x5555555698007827 */ /* 0x000fe200078e02ff */
[----:B------:R-:W-:Y:S02]  /*0bb0*/  LEA.HI R11, R11, R8, RZ, 0x3 ;  /* 0x000000080b0b7211 */ /* 0x000fe400078f18ff */
[----:B------:R-:W-:Y:S01]  /*0bc0*/  LEA.HI R19, R3, R18, RZ, 0x2 ;  /* 0x0000001203137211 */ /* 0x000fe200078f10ff */
[----:B------:R-:W-:Y:S01]  /*0bd0*/  IMAD.IADD R4, R9, 0x1, -R4 ;  /* 0x0000000109047824 */ /* 0x000fe200078e0a04 */
[----:B------:R-:W-:Y:S02]  /*0be0*/  LOP3.LUT R11, R11, 0xfffffff8, RZ, 0xc0, !PT ;  /* 0xfffffff80b0b7812 */ /* 0x000fe400078ec0ff */
[----:B------:R-:W-:Y:S01]  /*0bf0*/  LEA.HI R6, R5, R22, RZ, 0x5 ;  /* 0x0000001605067211 */ /* 0x000fe200078f28ff */
[----:B------:R-:W-:Y:S01]  /*0c00*/  IMAD R155, R4, 0x8, R7 ;  /* 0x00000008049b7824 */ /* 0x000fe200078e0207 */
[----:B------:R-:W-:Y:S01]  /*0c10*/  LOP3.LUT R9, R19, 0xfffffffc, RZ, 0xc0, !PT ;  /* 0xfffffffc13097812 */ /* 0x000fe200078ec0ff */
[----:B------:R-:W-:Y:S01]  /*0c20*/  IMAD.IADD R11, R8, 0x1, -R11 ;  /* 0x00000001080b7824 */ /* 0x000fe200078e0a0b */
[----:B------:R-:W-:-:S02]  /*0c30*/  LEA.HI R3, R0, R0, RZ, 0x1 ;  /* 0x0000000000037211 */ /* 0x000fc400078f08ff */
[----:B------:R-:W-:Y:S01]  /*0c40*/  SHF.R.S32.HI R6, RZ, 0x5, R6 ;  /* 0x00000005ff067819 */ /* 0x000fe20000011406 */
[----:B------:R-:W-:Y:S01]  /*0c50*/  IMAD.IADD R18, R18, 0x1, -R9 ;  /* 0x0000000112127824 */ /* 0x000fe200078e0a09 */
[----:B------:R-:W-:Y:S01]  /*0c60*/  LOP3.LUT R5, R2, 0x7ffffffc, RZ, 0xc0, !PT ;  /* 0x7ffffffc02057812 */ /* 0x000fe200078ec0ff */
[----:B------:R-:W-:Y:S01]  /*0c70*/  IMAD R3, R3, -0x3, R152 ;  /* 0xfffffffd03037824 */ /* 0x000fe200078e0298 */
[----:B------:R-:W-:Y:S01]  /*0c80*/  SHF.R.S32.HI R19, RZ, 0x2, R19 ;  /* 0x00000002ff137819 */ /* 0x000fe20000011413 */
[----:B------:R-:W-:Y:S01]  /*0c90*/  IMAD R6, R6, 0x10, R11 ;  /* 0x0000001006067824 */ /* 0x000fe200078e020b */
[C---:B------:R-:W-:Y:S01]  /*0ca0*/  LEA.HI R0, R18.reuse, R18, RZ, 0x1 ;  /* 0x0000001212007211 */ /* 0x040fe200078f08ff */
[----:B------:R-:W-:Y:S02]  /*0cb0*/  IMAD.SHL.U32 R2, R18, 0x8, RZ ;  /* 0x0000000812027824 */ /* 0x000fe400078e00ff */
[----:B------:R-:W-:Y:S01]  /*0cc0*/  IMAD R153, R3, 0x40, R6 ;  /* 0x0000004003997824 */ /* 0x000fe200078e0206 */
[----:B------:R-:W-:Y:S01]  /*0cd0*/  LOP3.LUT R3, R0, 0x1ffffffe, RZ, 0xc0, !PT ;  /* 0x1ffffffe00037812 */ /* 0x000fe200078ec0ff */
[----:B------:R-:W-:-:S02]  /*0ce0*/  VIADD R17, R2, 0x20 ;  /* 0x0000002002117836 */ /* 0x000fc40000000000 */
[----:B------:R-:W-:Y:S02]  /*0cf0*/  VIADD R16, R2, 0x40 ;  /* 0x0000004002107836 */ /* 0x000fe40000000000 */
[----:B------:R-:W-:Y:S01]  /*0d00*/  IMAD.IADD R5, R22, 0x1, -R5 ;  /* 0x0000000116057824 */ /* 0x000fe200078e0a05 */
[----:B------:R-:W-:Y:S01]  /*0d10*/  SHF.R.S32.HI R0, RZ, 0x1f, R17 ;  /* 0x0000001fff007819 */ /* 0x000fe20000011411 */
[----:B------:R-:W-:Y:S01]  /*0d20*/  IMAD.IADD R154, R18, 0x1, -R3 ;  /* 0x00000001129a7824 */ /* 0x000fe200078e0a03 */
[----:B------:R-:W-:Y:S01]  /*0d30*/  SHF.R.S32.HI R157, RZ, 0x1f, R16 ;  /* 0x0000001fff9d7819 */ /* 0x000fe20000011410 */
[----:B------:R-:W-:Y:S02]  /*0d40*/  IMAD R156, R5, R156, 0x80 ;  /* 0x00000080059c7424 */ /* 0x000fe400078e029c */
[----:B------:R-:W-:-:S07]  /*0d50*/  IMAD R154, R154, 0x8, R153 ;  /* 0x000000089a9a7824 */ /* 0x000fce00078e0299 */
.L_x_35:
[----:B------:R-:W-:Y:S01]  /*0d60*/  ULDC UR4, c[0x0][0xc38] ;  /* 0x00030e0000047ab9 */ /* 0x000fe20000000800 */
[----:B------:R-:W-:Y:S01]  /*0d70*/  ULDC UR15, c[0x0][0xc44] ;  /* 0x00031100000f7ab9 */ /* 0x000fe20000000800 */
[----:B------:R-:W-:Y:S01]  /*0d80*/  UISETP.NE.AND UP3, UPT, UR4, 0x1, UPT ;  /* 0x000000010400788c */ /* 0x000fe2000bf65270 */
[----:B------:R-:W-:Y:S01]  /*0d90*/  IMAD.MOV.U32 R3, RZ, RZ, 0x3f800000 ;  /* 0x3f800000ff037424 */ /* 0x000fe200078e00ff */
[----:B------:R-:W-:Y:S01]  /*0da0*/  UISETP.NE.AND UP2, UPT, UR15, 0x1, UPT ;  /* 0x000000010f00788c */ /* 0x000fe2000bf45270 */
[----:B------:R-:W-:Y:S01]  /*0db0*/  IMAD.MOV.U32 R0, RZ, RZ, 0x3f800000 ;  /* 0x3f800000ff007424 */ /* 0x000fe200078e00ff */
[----:B------:R-:W-:Y:S01]  /*0dc0*/  ULDC.64 UR6, c[0x0][0x990] ;  /* 0x0002640000067ab9 */ /* 0x000fe20000000a00 */
[----:B------:R-:W-:Y:S01]  /*0dd0*/  ULDC.64 UR4, c[0x0][0x998] ;  /* 0x0002660000047ab9 */ /* 0x000fe20000000a00 */
[----:B------:R-:W-:Y:S02]  /*0de0*/  UISETP.NE.U32.AND UP0, UPT, UR6, URZ, UPT ;  /* 0x0000003f0600728c */ /* 0x000fe4000bf05070 */
[----:B------:R-:W-:Y:S01]  /*0df0*/  UISETP.NE.U32.AND UP1, UPT, UR4, URZ, UPT ;  /* 0x0000003f0400728c */ /* 0x000fe2000bf25070 */
[----:B------:R-:W-:-:S02]  /*0e00*/  UMOV UR39, UR45 ;  /* 0x0000002d00277c82 */ /* 0x000fc40008000000 */
[----:B------:R-:W-:Y:S01]  /*0e10*/  @UP3 ULDC UR8, c[0x0][0xc3c] ;  /* 0x00030f0000083ab9 */ /* 0x000fe20000000800 */
[----:B------:R-:W-:Y:S01]  /*0e20*/  @UP3 ULDC UR10, c[0x0][0xc40] ;  /* 0x00031000000a3ab9 */ /* 0x000fe20000000800 */
[----:B------:R-:W-:Y:S02]  /*0e30*/  UIMAD.WIDE.U32 UR8, UR45, UR8, URZ ;  /* 0x000000082d0872a5 */ /* 0x000fe4000f8e003f */
[----:B------:R-:W-:Y:S02]  /*0e40*/  UISETP.NE.AND.EX UP0, UPT, UR7, URZ, UPT, UP0 ;  /* 0x0000003f0700728c */ /* 0x000fe4000bf05300 */
[----:B------:R-:W-:Y:S02]  /*0e50*/  @UP3 USHF.R.U32.HI UR39, URZ, UR10, UR9 ;  /* 0x0000000a3f273299 */ /* 0x000fe40008011609 */
[----:B------:R-:W-:Y:S01]  /*0e60*/  UISETP.NE.AND.EX UP1, UPT, UR5, URZ, UPT, UP1 ;  /* 0x0000003f0500728c */ /* 0x000fe2000bf25310 */
[----:B------:R-:W-:Y:S01]  /*0e70*/  @UP2 ULDC.64 UR10, c[0x0][0xc48] ;  /* 0x00031200000a2ab9 */ /* 0x000fe20000000a00 */
[----:B------:R-:W-:Y:S01]  /*0e80*/  PLOP3.LUT P0, PT, PT, PT, UP0, 0x80, 0x0 ;  /* 0x000000000000781c */ /* 0x000fe20003f0f008 */
[----:B------:R-:W-:-:S02]  /*0e90*/  UIMAD.WIDE.U32 UR8, UR39, UR10, URZ ;  /* 0x0000000a270872a5 */ /* 0x000fc4000f8e003f */
[----:B------:R-:W-:Y:S02]  /*0ea0*/  UMOV UR40, UR39 ;  /* 0x0000002700287c82 */ /* 0x000fe40008000000 */
[----:B------:R-:W-:Y:S01]  /*0eb0*/  @UP0 ULDC.64 UR12, c[0x0][0x9a8] ;  /* 0x00026a00000c0ab9 */ /* 0x000fe20000000a00 */
[----:B------:R-:W-:Y:S01]  /*0ec0*/  @UP2 USHF.R.U32.HI UR40, URZ, UR11, UR9 ;  /* 0x0000000b3f282299 */ /* 0x000fe20008011609 */
[----:B------:R-:W-:Y:S01]  /*0ed0*/  PLOP3.LUT P1, PT, PT, PT, UP1, 0x80, 0x0 ;  /* 0x000000000000781c */ /* 0x000fe20003f2f018 */
[----:B--23--:R-:W0:Y:S01]  /*0ee0*/  SHFL.IDX PT, R8, R152, RZ, 0x1f ;  /* 0x00001fff98087589 */ /* 0x00ce2200000e0000 */
[----:B------:R-:W-:Y:S01]  /*0ef0*/  @UP1 ULDC.64 UR18, c[0x0][0x9b8] ;  /* 0x00026e0000121ab9 */ /* 0x000fe20000000a00 */
[----:B------:R-:W-:Y:S02]  /*0f00*/  @UP0 USHF.R.S32.HI UR10, URZ, 0x1f, UR40 ;  /* 0x0000001f3f0a0899 */ /* 0x000fe40008011428 */
[----:B------:R-:W-:Y:S02]  /*0f10*/  @UP1 USHF.R.S32.HI UR11, URZ, 0x1f, UR40 ;  /* 0x0000001f3f0b1899 */ /* 0x000fe40008011428 */
[----:B------:R-:W-:-:S02]  /*0f20*/  @UP0 UIADD3 UR14, -UR40, URZ, URZ ;  /* 0x0000003f280e0290 */ /* 0x000fc4000fffe13f */
[----:B------:R-:W-:Y:S02]  /*0f30*/  @UP1 UIADD3 UR20, -UR40, URZ, URZ ;  /* 0x0000003f28141290 */ /* 0x000fe4000fffe13f */
[----:B------:R-:W-:Y:S02]  /*0f40*/  @UP0 UIMAD.WIDE.U32 UR8, UR40, UR12, URZ ;  /* 0x0000000c280802a5 */ /* 0x000fe4000f8e003f */
[----:B------:R-:W-:Y:S02]  /*0f50*/  @UP0 UIMAD UR10, UR10, UR12, URZ ;  /* 0x0000000c0a0a02a4 */ /* 0x000fe4000f8e023f */
[----:B------:R-:W-:Y:S02]  /*0f60*/  @UP1 UIMAD UR12, UR11, UR18, URZ ;  /* 0x000000120b0c12a4 */ /* 0x000fe4000f8e023f */
[----:B------:R-:W-:Y:S02]  /*0f70*/  @UP0 UIMAD UR14, UR15, UR14, UR39 ;  /* 0x0000000e0f0e02a4 */ /* 0x000fe4000f8e0227 */
[----:B------:R-:W-:-:S02]  /*0f80*/  @UP1 UIMAD UR20, UR15, UR20, UR39 ;  /* 0x000000140f1412a4 */ /* 0x000fc4000f8e0227 */
[----:B------:R-:W-:Y:S02]  /*0f90*/  @UP0 UIMAD UR16, UR40, UR13, UR10 ;  /* 0x0000000d281002a4 */ /* 0x000fe4000f8e020a */
[----:B------:R-:W-:Y:S02]  /*0fa0*/  @UP0 USHF.R.S32.HI UR15, URZ, 0x1f, UR14 ;  /* 0x0000001f3f0f0899 */ /* 0x000fe4000801140e */
[----:B------:R-:W-:Y:S02]  /*0fb0*/  @UP1 USHF.R.S32.HI UR21, URZ, 0x1f, UR20 ;  /* 0x0000001f3f151899 */ /* 0x000fe40008011414 */
[----:B------:R-:W-:Y:S02]  /*0fc0*/  @UP1 UIMAD.WIDE.U32 UR10, UR40, UR18, URZ ;  /* 0x00000012280a12a5 */ /* 0x000fe4000f8e003f */
[----:B------:R-:W-:Y:S02]  /*0fd0*/  @UP1 UIMAD UR17, UR40, UR19, UR12 ;  /* 0x00000013281112a4 */ /* 0x000fe4000f8e020c */
[----:B------:R-:W-:Y:S01]  /*0fe0*/  @UP0 UIADD3 UR9, UR9, UR16, URZ ;  /* 0x0000001009090290 */ /* 0x000fe2000fffe03f */
[----:B------:R-:W-:Y:S01]  /*0ff0*/  @UP0 ULDC.64 UR18, c[0x0][0x9b0] ;  /* 0x00026c0000120ab9 */ /* 0x000fe20000000a00 */
[----:B------:R-:W-:Y:S01]  /*1000*/  @UP1 ULDC.64 UR12, c[0x0][0x9c0] ;  /* 0x00027000000c1ab9 */ /* 0x000fe20000000a00 */
[----:B------:R-:W-:-:S02]  /*1010*/  @UP0 UIMAD UR15, UR15, UR18, URZ ;  /* 0x000000120f0f02a4 */ /* 0x000fc4000f8e023f */
[----:B------:R-:W-:Y:S02]  /*1020*/  @UP1 UIMAD UR16, UR21, UR12, URZ ;  /* 0x0000000c151012a4 */ /* 0x000fe4000f8e023f */
[----:B------:R-:W-:Y:S02]  /*1030*/  @UP1 UIADD3 UR11, UR11, UR17, URZ ;  /* 0x000000110b0b1290 */ /* 0x000fe4000fffe03f */
[----:B------:R-:W-:Y:S02]  /*1040*/  @UP0 UIMAD UR15, UR14, UR19, UR15 ;  /* 0x000000130e0f02a4 */ /* 0x000fe4000f8e020f */
[----:B------:R-:W-:Y:S02]  /*1050*/  @UP0 UIMAD.WIDE.U32 UR8, UR14, UR18, UR8 ;  /* 0x000000120e0802a5 */ /* 0x000fe4000f8e0008 */
[----:B------:R-:W-:Y:S02]  /*1060*/  @UP1 UIMAD UR16, UR20, UR13, UR16 ;  /* 0x0000000d141012a4 */ /* 0x000fe4000f8e0210 */
[----:B------:R-:W-:-:S02]  /*1070*/  @UP1 UIMAD.WIDE.U32 UR12, UR20, UR12, UR10 ;  /* 0x0000000c140c12a5 */ /* 0x000fc4000f8e000a */
[----:B------:R-:W-:Y:S02]  /*1080*/  @UP0 UIADD3 UR10, UR9, UR15, URZ ;  /* 0x0000000f090a0290 */ /* 0x000fe4000fffe03f */
[----:B------:R-:W-:Y:S02]  /*1090*/  @UP0 ULEA UR6, UP2, UR8, UR6, 0x2 ;  /* 0x0000000608060291 */ /* 0x000fe4000f84103f */
[----:B------:R-:W-:Y:S02]  /*10a0*/  @UP1 UIADD3 UR9, UR13, UR16, URZ ;  /* 0x000000100d091290 */ /* 0x000fe4000fffe03f */
[----:B------:R-:W-:Y:S02]  /*10b0*/  @UP1 ULEA UR4, UP3, UR12, UR4, 0x2 ;  /* 0x000000040c041291 */ /* 0x000fe4000f86103f */
[----:B------:R-:W-:Y:S01]  /*10c0*/  @UP0 ULEA.HI.X UR7, UR8, UR7, UR10, 0x2, UP2 ;  /* 0x0000000708070291 */ /* 0x000fe200090f140a */
[----:B-----5:R-:W-:Y:S01]  /*10d0*/  IMAD.U32 R4, RZ, RZ, UR6 ;  /* 0x00000006ff047e24 */ /* 0x020fe2000f8e00ff */
[----:B------:R-:W-:-:S02]  /*10e0*/  @UP1 ULEA.HI.X UR5, UR12, UR5, UR9, 0x2, UP3 ;  /* 0x000000050c051291 */ /* 0x000fc400098f1409 */
[----:B------:R-:W-:Y:S01]  /*10f0*/  IMAD.U32 R6, RZ, RZ, UR4 ;  /* 0x00000004ff067e24 */ /* 0x000fe2000f8e00ff */
[----:B-1----:R-:W1:Y:S01]  /*1100*/  S2UR UR41, SR_CgaCtaId ;  /* 0x00000000002979c3 */ /* 0x002e620000008800 */
[----:B------:R-:W-:Y:S01]  /*1110*/  IMAD.U32 R5, RZ, RZ, UR7 ;  /* 0x00000007ff057e24 */ /* 0x000fe2000f8e00ff */
[----:B0-----:R-:W-:Y:S01]  /*1120*/  R2UR UR6, R8 ;  /* 0x00000000080672ca */ /* 0x001fe200000e0000 */
[----:B------:R-:W-:Y:S01]  /*1130*/  IMAD.U32 R7, RZ, RZ, UR5 ;  /* 0x00000005ff077e24 */ /* 0x000fe2000f8e00ff */
[----:B------:R-:W-:Y:S01]  /*1140*/  ULDC.64 UR4, c[0x0][0x418] ;  /* 0x0001060000047ab9 */ /* 0x000fe20000000a00 */
[----:B------:R-:W-:Y:S01]  /*1150*/  UMOV UR43, 0x400 ;  /* 0x00000400002b7882 */ /* 0x000fe20000000000 */
[----:B------:R-:W2:Y:S01]  /*1160*/  @P0 LDG.E R3, desc[UR52][R4.64] ;  /* 0x0000003404030981 */ /* 0x000ea2000c1e1900 */
[----:B------:R-:W-:Y:S01]  /*1170*/  ULDC UR48, c[0x0][0x424] ;  /* 0x0001090000307ab9 */ /* 0x000fe20000000800 */
[----:B------:R-:W-:Y:S01]  /*1180*/  ULDC UR7, c[0x0][0x2f0] ;  /* 0x0000bc0000077ab9 */ /* 0x000fe20000000800 */
[----:B------:R-:W-:Y:S01]  /*1190*/  ULDC UR8, c[0x0][0x988] ;  /* 0x0002620000087ab9 */ /* 0x000fe20000000800 */
[----:B------:R-:W2:Y:S01]  /*11a0*/  @P1 LDG.E R0, desc[UR52][R6.64] ;  /* 0x0000003406001981 */ /* 0x000ea2000c1e1900 */
[----:B------:R-:W-:-:S04]  /*11b0*/  UISETP.NE.U32.AND UP0, UPT, UR4, URZ, UPT ;  /* 0x0000003f0400728c */ /* 0x000fc8000bf05070 */
[----:B------:R-:W-:Y:S02]  /*11c0*/  UISETP.NE.AND.EX UP0, UPT, UR5, URZ, UPT, UP0 ;  /* 0x0000003f0500728c */ /* 0x000fe4000bf05300 */
[----:B------:R-:W-:Y:S02]  /*11d0*/  UIMAD.WIDE UR4, UR6, 0x55555556, URZ ;  /* 0x55555556060478a5 */ /* 0x000fe4000f8e023f */
[----:B------:R-:W-:Y:S02]  /*11e0*/  USEL UR48, UR48, 0x1, UP0 ;  /* 0x0000000130307887 */ /* 0x000fe40008000000 */
[----:B------:R-:W-:Y:S02]  /*11f0*/  ULEA.HI UR5, UR5, UR5, URZ, 0x1 ;  /* 0x0000000505057291 */ /* 0x000fe4000f8f083f */
[----:B------:R-:W-:Y:S02]  /*1200*/  UIMAD UR48, UR48, UR7, URZ ;  /* 0x00000007303072a4 */ /* 0x000fe4000f8e023f */
[----:B-1----:R-:W-:-:S02]  /*1210*/  ULEA UR43, UR41, UR43, 0x18 ;  /* 0x0000002b292b7291 */ /* 0x002fc4000f8ec03f */
[----:B------:R-:W-:Y:S02]  /*1220*/  UIMAD UR5, UR5, -0x3, UR6 ;  /* 0xfffffffd050578a4 */ /* 0x000fe4000f8e0206 */
[----:B------:R-:W-:Y:S02]  /*1230*/  UIADD3 UR4, UR43, 0xf000, URZ ;  /* 0x0000f0002b047890 */ /* 0x000fe4000fffe03f */
[----:B------:R-:W-:Y:S02]  /*1240*/  UIADD3 UR6, UR48, 0x7f, URZ ;  /* 0x0000007f30067890 */ /* 0x000fe4000fffe03f */
[----:B------:R-:W-:Y:S02]  /*1250*/  ULOP3.LUT UP0, URZ, UR4, 0x3ff, URZ, 0xc0, !UPT ;  /* 0x000003ff043f7892 */ /* 0x000fe4000f80c03f */
[----:B------:R-:W-:Y:S02]  /*1260*/  ULEA UR5, UR5, UR4, 0xb ;  /* 0x0000000405057291 */ /* 0x000fe4000f8e583f */
[----:B------:R-:W-:-:S02]  /*1270*/  USHF.R.S32.HI UR4, URZ, 0x1f, UR6 ;  /* 0x0000001f3f047899 */ /* 0x000fc40008011406 */
[----:B------:R-:W-:Y:S01]  /*1280*/  PLOP3.LUT P0, PT, PT, PT, UP0, 0x80, 0x0 ;  /* 0x000000000000781c */ /* 0x000fe20003f0f008 */
[----:B------:R-:W-:Y:S02]  /*1290*/  USHF.R.U32.HI UR5, URZ, 0x4, UR5 ;  /* 0x000000043f057899 */ /* 0x000fe40008011605 */
[----:B------:R-:W-:Y:S02]  /*12a0*/  ULEA.HI UR4, UR4, UR6, URZ, 0x7 ;  /* 0x0000000604047291 */ /* 0x000fe4000f8f383f */
[----:B------:R-:W-:Y:S02]  /*12b0*/  ULOP3.LUT UR49, UR5, 0x3fff, URZ, 0xc0, !UPT ;  /* 0x00003fff05317892 */ /* 0x000fe4000f8ec03f */
[----:B------:R-:W-:Y:S01]  /*12c0*/  USHF.R.S32.HI UR47, URZ, 0x7, UR4 ;  /* 0x000000073f2f7899 */ /* 0x000fe20008011404 */
[----:B--2---:R-:W-:-:S04]  /*12d0*/  FMUL.FTZ R0, R3, R0 ;  /* 0x0000000003007220 */ /* 0x004fc80000410000 */
[----:B------:R-:W-:-:S05]  /*12e0*/  FMUL.FTZ R0, R0, UR8 ;  /* 0x0000000800007c20 */ /* 0x000fca0008410000 */
[----:B------:R-:W-:Y:S01]  /*12f0*/  R2UR UR44, R0 ;  /* 0x00000000002c72ca */ /* 0x000fe200000e0000 */
[----:B----4-:R-:W-:-:S14]  /*1300*/  @!P0 BRA `(.L_x_9) ;  /* 0x0000000000408947 */ /* 0x010fdc0003800000 */
[----:B------:R-:W-:Y:S01]  /*1310*/  MOV R0, 0x0 ;  /* 0x0000000000007802 */ /* 0x000fe20000000f00 */
[----:B------:R-:W-:Y:S01]  /*1320*/  ULDC.64 UR4, c[0x4][0x98] ;  /* 0x0100260000047ab9 */ /* 0x000fe20000000a00 */
[----:B------:R-:W-:Y:S01]  /*1330*/  ULDC.64 UR6, c[0x4][0x30] ;  /* 0x01000c0000067ab9 */ /* 0x000fe20000000a00 */
[----:B------:R-:W-:Y:S01]  /*1340*/  IMAD.U32 R4, RZ, RZ, UR4 ;  /* 0x00000004ff047e24 */ /* 0x000fe2000f8e00ff */
[----:B------:R0:W1:Y:S01]  /*1350*/  LDC.64 R14, c[0x4][R0] ;  /* 0x01000000000e7b82 */ /* 0x0000620000000a00 */
[----:B------:R-:W-:Y:S01]  /*1360*/  IMAD.U32 R5, RZ, RZ, UR5 ;  /* 0x00000005ff057e24 */ /* 0x000fe2000f8e00ff */
[----:B------:R-:W-:Y:S01]  /*1370*/  ULDC.64 UR4, c[0x4][0xa0] ;  /* 0x0100280000047ab9 */ /* 0x000fe20000000a00 */
[----:B------:R-:W-:Y:S02]  /*1380*/  IMAD.U32 R10, RZ, RZ, UR6 ;  /* 0x00000006ff0a7e24 */ /* 0x000fe4000f8e00ff */
[----:B------:R-:W-:Y:S02]  /*1390*/  IMAD.U32 R6, RZ, RZ, UR4 ;  /* 0x00000004ff067e24 */ /* 0x000fe4000f8e00ff */
[----:B------:R-:W-:-:S02]  /*13a0*/  IMAD.U32 R7, RZ, RZ, UR5 ;  /* 0x00000005ff077e24 */ /* 0x000fc4000f8e00ff */
[----:B------:R-:W-:Y:S02]  /*13b0*/  IMAD.U32 R11, RZ, RZ, UR7 ;  /* 0x00000007ff0b7e24 */ /* 0x000fe4000f8e00ff */
[----:B------:R-:W-:Y:S02]  /*13c0*/  IMAD.MOV.U32 R8, RZ, RZ, 0x70 ;  /* 0x00000070ff087424 */ /* 0x000fe400078e00ff */
[----:B------:R-:W-:Y:S02]  /*13d0*/  IMAD.MOV.U32 R12, RZ, RZ, 0x1 ;  /* 0x00000001ff0c7424 */ /* 0x000fe400078e00ff */
[----:B0-----:R-:W-:-:S07]  /*13e0*/  IMAD.MOV.U32 R13, RZ, RZ, RZ ;  /* 0x000000ffff0d7224 */ /* 0x001fce00078e00ff */
[----:B------:R-:W-:-:S07]  /*13f0*/  LEPC R20, `(.L_x_9) ;  /* 0x000000001014794e */ /* 0x000fce0000000000 */
[----:B-1----:R-:W-:Y:S05]  /*1400*/  CALL.ABS.NOINC R14 ;  /* 0x000000000e007343 */ /* 0x002fea0003c00000 */
.L_x_9:
[----:B------:R-:W-:Y:S01]  /*1410*/  ULOP3.LUT UR4, UR36, 0x1, URZ, 0xc0, !UPT ;  /* 0x0000000124047892 */ /* 0x000fe2000f8ec03f */
[----:B------:R-:W-:-:S05]  /*1420*/  IMAD.U32 R3, RZ, RZ, UR46 ;  /* 0x0000002eff037e24 */ /* 0x000fca000f8e00ff */
[----:B------:R-:W-:Y:S01]  /*1430*/  IMAD.U32 R0, RZ, RZ, UR4 ;  /* 0x00000004ff007e24 */ /* 0x000fe2000f8e00ff */
[----:B------:R-:W-:-:S04]  /*1440*/  ISETP.NE.AND P0, PT, R3, 0x3, PT ;  /* 0x000000030300780c */ /* 0x000fc80003f05270 */
[----:B------:R-:W-:-:S04]  /*1450*/  SHF.L.U32 R0, R0, 0x1f, RZ ;  /* 0x0000001f00007819 */ /* 0x000fc800000006ff */
[----:B------:R-:W0:Y:S02]  /*1460*/  SYNCS.PHASECHK.TRANS64.TRYWAIT P1, [UR43+0x19c00], R0 ;  /* 0x019c0000ff0075a7 */ /* 0x000e24000802016b */
[----:B0-----:R-:W-:Y:S05]  /*1470*/  @!P1 BRA `(.L_x_10) ;  /* 0x0000008c00f09947 */ /* 0x001fea0003800000 */
.L_x_99:
[----:B------:R-:W-:Y:S05]  /*1480*/  @!P0 BRA `(.L_x_11) ;  /* 0x0000000000048947 */ /* 0x000fea0003800000 */
[----:B------:R-:W-:Y:S01]  /*1490*/  BPT.TRAP 0x1 ;  /* 0x000000040000795c */ /* 0x000fe20000300000 */
.L_x_11:
[----:B0-----:R-:W-:Y:S02]  /*14a0*/  IMAD.U32 R3, RZ, RZ, UR38 ;  /* 0x00000026ff037e24 */ /* 0x001fe4000f8e00ff */
[----:B------:R-:W-:-:S03]  /*14b0*/  IMAD.U32 R0, RZ, RZ, UR37 ;  /* 0x00000025ff007e24 */ /* 0x000fc6000f8e00ff */
[----:B------:R-:W-:Y:S02]  /*14c0*/  LEA R3, R3, UR43, 0x3 ;  /* 0x0000002b03037c11 */ /* 0x000fe4000f8e18ff */
[----:B------:R-:W-:-:S04]  /*14d0*/  SHF.L.U32 R0, R0, 0x1f, RZ ;  /* 0x0000001f00007819 */ /* 0x000fc800000006ff */
[----:B------:R0:W1:Y:S01]  /*14e0*/  SYNCS.PHASECHK.TRANS64.TRYWAIT P1, [R3+URZ+0x19c30], R0 ;  /* 0x019c3000030075a7 */ /* 0x000062000802017f */
[----:B------:R-:W-:Y:S05]  /*14f0*/  @!P0 BRA `(.L_x_12) ;  /* 0x0000000000048947 */ /* 0x000fea0003800000 */
[----:B------:R-:W-:Y:S01]  /*1500*/  BPT.TRAP 0x1 ;  /* 0x000000040000795c */ /* 0x000fe20000300000 */
.L_x_12:
[----:B------:R-:W2:Y:S01]  /*1510*/  S2R R4, SR_TID.X ;  /* 0x0000000000047919 */ /* 0x000ea20000002100 */
[----:B------:R-:W-:Y:S01]  /*1520*/  LOP3.LUT R23, R23, 0xffffffef, RZ, 0xc0, !PT ;  /* 0xffffffef17177812 */ /* 0x000fe200078ec0ff */
[----:B------:R-:W-:Y:S01]  /*1530*/  IMAD.MOV.U32 R135, RZ, RZ, RZ ;  /* 0x000000ffff877224 */ /* 0x000fe200078e00ff */
[----:B--2---:R-:W-:-:S13]  /*1540*/  LOP3.LUT P2, RZ, R4, 0x7f, RZ, 0xc0, !PT ;  /* 0x0000007f04ff7812 */ /* 0x004fda000784c0ff */
[----:B------:R-:W-:Y:S01]  /*1550*/  @P2 LOP3.LUT R23, R23, 0x10, RZ, 0xfc, !PT ;  /* 0x0000001017172812 */ /* 0x000fe200078efcff */
[----:B-1----:R-:W-:Y:S06]  /*1560*/  @P1 BRA `(.L_x_13) ;  /* 0x0000000000081947 */ /* 0x002fec0003800000 */
[----:B------:R-:W1:Y:S02]  /*1570*/  SYNCS.PHASECHK.TRANS64.TRYWAIT P1, [R3+URZ+0x19c30], R0 ;  /* 0x019c3000030075a7 */ /* 0x000e64000802017f */
[----:B-1----:R-:W-:Y:S05]  /*1580*/  @!P1 BRA `(.L_x_14) ;  /* 0x0000008c00c49947 */ /* 0x002fea0003800000 */
.L_x_13:
[----:B------:R-:W-:Y:S05]  /*1590*/  WARPSYNC.ALL ;  /* 0x0000000000007948 */ /* 0x000fea0003800000 */
[----:B------:R-:W-:Y:S01]  /*15a0*/  UIADD3 UR4, UR43, 0x13800, URZ ;  /* 0x000138002b047890 */ /* 0x000fe2000fffe03f */
[----:B------:R-:W-:Y:S01]  /*15b0*/  WARPGROUP.ARRIVE ;  /* 0x00000000000079c5 */ /* 0x000fe20000000000 */
[----:B------:R-:W-:Y:S01]  /*15c0*/  ULOP3.LUT UR12, UR49, 0x10000, URZ, 0xfc, !UPT ;  /* 0x00010000310c7892 */ /* 0x000fe2000f8efc3f */
[----:B------:R-:W-:Y:S01]  /*15d0*/  VIADD R4, R156, UR48 ;  /* 0x000000309c047c36 */ /* 0x000fe20008000000 */
[----:B------:R-:W-:Y:S01]  /*15e0*/  USHF.R.U32.HI UR4, URZ, 0x4, UR4 ;  /* 0x000000043f047899 */ /* 0x000fe20008011604 */
[----:B------:R-:W-:Y:S01]  /*15f0*/  IMAD.U32 R5, RZ, RZ, UR47 ;  /* 0x0000002fff057e24 */ /* 0x000fe2000f8e00ff */
[----:B------:R-:W-:Y:S01]  /*1600*/  UMOV UR13, 0xc0000010 ;  /* 0xc0000010000d7882 */ /* 0x000fe20000000000 */
[----:B------:R-:W-:Y:S01]  /*1610*/  UMOV UR15, 0xc0000010 ;  /* 0xc0000010000f7882 */ /* 0x000fe20000000000 */
[----:B------:R-:W-:Y:S01]  /*1620*/  ULOP3.LUT UR4, UR4, 0x3fff, URZ, 0xc0, !UPT ;  /* 0x00003fff04047892 */ /* 0x000fe2000f8ec03f */
[----:B------:R-:W-:Y:S01]  /*1630*/  IMAD R4, R5, -0x80, R4 ;  /* 0xffffff8005047824 */ /* 0x000fe200078e0204 */
[----:B------:R-:W-:Y:S01]  /*1640*/  UMOV UR5, 0xc0000010 ;  /* 0xc000001000057882 */ /* 0x000fe20000000000 */
[----:B------:R-:W-:Y:S01]  /*1650*/  UMOV UR7, 0xc0000010 ;  /* 0xc000001000077882 */ /* 0x000fe20000000000 */
[----:B------:R-:W-:Y:S01]  /*1660*/  ULOP3.LUT UR16, UR4, 0x10000, URZ, 0xfc, !UPT ;  /* 0x0001000004107892 */ /* 0x000fe2000f8efc3f */
[----:B------:R-:W-:Y:S01]  /*1670*/  P2R R6, PR, RZ, 0x1 ;  /* 0x00000001ff067803 */ /* 0x000fe20000000000 */
[----:B------:R-:W-:Y:S01]  /*1680*/  UIADD3 UR4, UR12, 0x180, URZ ;  /* 0x000001800c047890 */ /* 0x000fe2000fffe03f */
[C---:B------:R-:W-:Y:S01]  /*1690*/  ISETP.GT.AND P3, PT, R4.reuse, RZ, PT ;  /* 0x000000ff0400720c */ /* 0x040fe20003f64270 */
[----:B------:R-:W-:Y:S01]  /*16a0*/  UIMAD UR14, UR38, 0x300, UR16 ;  /* 0x00000300260e78a4 */ /* 0x000fe2000f8e0210 */
[C---:B------:R-:W-:Y:S01]  /*16b0*/  ISETP.GT.AND P1, PT, R4.reuse, 0x1, PT ;  /* 0x000000010400780c */ /* 0x040fe20003f24270 */
[----:B------:R-:W-:Y:S01]  /*16c0*/  UIADD3 UR8, UR12, 0x300, URZ ;  /* 0x000003000c087890 */ /* 0x000fe2000fffe03f */
[C---:B------:R-:W-:Y:S01]  /*16d0*/  ISETP.GT.AND P2, PT, R4.reuse, 0x8, PT ;  /* 0x000000080400780c */ /* 0x040fe20003f44270 */
[----:B------:R-:W-:Y:S01]  /*16e0*/  UIADD3 UR6, UR14, 0x100, URZ ;  /* 0x000001000e067890 */ /* 0x000fe2000fffe03f */
[C---:B------:R-:W-:Y:S01]  /*16f0*/  ISETP.GT.AND P5, PT, R4.reuse, 0x9, PT ;  /* 0x000000090400780c */ /* 0x040fe20003fa4270 */
[----:B------:R-:W-:Y:S01]  /*1700*/  UIADD3 UR10, UR14, 0x200, URZ ;  /* 0x000002000e0a7890 */ /* 0x000fe2000fffe03f */
[C---:B------:R-:W-:Y:S01]  /*1710*/  ISETP.GT.AND P4, PT, R4.reuse, 0x10, PT ;  /* 0x000000100400780c */ /* 0x040fe20003f84270 */
[----:B------:R-:W-:Y:S01]  /*1720*/  UMOV UR9, 0xc0000010 ;  /* 0xc000001000097882 */ /* 0x000fe20000000000 */
[----:B------:R-:W-:Y:S01]  /*1730*/  QGMMA.64x128x32.F32.E4M3.E4M3 R24, gdesc[UR12], RZ, !UPT, gsb0 ;  /* 0x01e000000c1879f3 */ /* 0x000fe2000c0008ff */
[----:B------:R-:W-:Y:S01]  /*1740*/  UMOV UR11, 0xc0000010 ;  /* 0xc0000010000b7882 */ /* 0x000fe20000000000 */
[C---:B------:R-:W-:Y:S01]  /*1750*/  ISETP.GT.AND P0, PT, R4.reuse, 0x59, PT ;  /* 0x000000590400780c */ /* 0x040fe20003f04270 */
[----:B------:R-:W-:Y:S01]  /*1760*/  IMAD.U32 R9, RZ, RZ, UR44 ;  /* 0x0000002cff097e24 */ /* 0x000fe2000f8e00ff */
[----:B------:R-:W-:Y:S01]  /*1770*/  ISETP.GT.AND P6, PT, R4, 0x60, PT ;  /* 0x000000600400780c */ /* 0x000fe20003fc4270 */
[----:B------:R-:W2:Y:S01]  /*1780*/  S2R R88, SR_TID.X ;  /* 0x0000000000587919 */ /* 0x000ea20000002100 */
[----:B------:R-:W-:Y:S01]  /*1790*/  UISETP.GE.AND UP0, UPT, UR48, 0x81, UPT ;  /* 0x000000813000788c */ /* 0x000fe2000bf06270 */
[----:B------:R-:W-:-:S02]  /*17a0*/  IMAD.MOV.U32 R134, RZ, RZ, R135 ;  /* 0x000000ffff867224 */ /* 0x000fc400078e0087 */
[--C-:B------:R-:W-:Y:S02]  /*17b0*/  IMAD.MOV.U32 R133, RZ, RZ, R135.reuse ;  /* 0x000000ffff857224 */ /* 0x100fe400078e0087 */
[--C-:B------:R-:W-:Y:S02]  /*17c0*/  IMAD.MOV.U32 R132, RZ, RZ, R135.reuse ;  /* 0x000000ffff847224 */ /* 0x100fe400078e0087 */
[--C-:B------:R-:W-:Y:S02]  /*17d0*/  IMAD.MOV.U32 R131, RZ, RZ, R135.reuse ;  /* 0x000000ffff837224 */ /* 0x100fe400078e0087 */
[--C-:B------:R-:W-:Y:S02]  /*17e0*/  IMAD.MOV.U32 R130, RZ, RZ, R135.reuse ;  /* 0x000000ffff827224 */ /* 0x100fe400078e0087 */
[--C-:B------:R-:W-:Y:S02]  /*17f0*/  IMAD.MOV.U32 R129, RZ, RZ, R135.reuse ;  /* 0x000000ffff817224 */ /* 0x100fe400078e0087 */
        /* <DEDUP_REMOVED lines=39> */
[----:B------:R-:W-:Y:S01]  /*1a70*/  IMAD.MOV.U32 R89, RZ, RZ, R135 ;  /* 0x000000ffff597224 */ /* 0x000fe200078e0087 */
[----:B------:R-:W-:Y:S02]  /*1a80*/  WARPGROUP.DEPBAR.LE gsb0, 0x0 ;  /* 0x00008000000079c5 */ /* 0x000fe40000010000 */
[----:B------:R-:W-:-:S06]  /*1a90*/  WARPGROUP.ARRIVE ;  /* 0x00000000000079c5 */ /* 0x000fcc0000000000 */
[----:B------:R-:W-:Y:S03]  /*1aa0*/  QGMMA.64x128x32.F32.E4M3.E4M3 R24, gdesc[UR4], R24, gsb0 ;  /* 0x01e00000041879f3 */ /* 0x000fe60008000818 */
[----:B------:R-:W-:Y:S02]  /*1ab0*/  WARPGROUP.DEPBAR.LE gsb0, 0x0 ;  /* 0x00008000000079c5 */ /* 0x000fe40000010000 */
[----:B------:R-:W-:-:S07]  /*1ac0*/  WARPGROUP.ARRIVE ;  /* 0x00000000000079c5 */ /* 0x000fce0000000000 */
[----:B------:R-:W-:Y:S03]  /*1ad0*/  QGMMA.64x128x32.F32.E4M3.E4M3 R24, gdesc[UR8], R24, gsb0 ;  /* 0x01e00000081879f3 */ /* 0x000fe60008000818 */
[----:B------:R-:W-:Y:S02]  /*1ae0*/  WARPGROUP.DEPBAR.LE gsb0, 0x0 ;  /* 0x00008000000079c5 */ /* 0x000fe40000010000 */
[----:B------:R-:W-:Y:S02]  /*1af0*/  FSEL R26, R26, -INF , P3 ;  /* 0xff8000001a1a7808 */ /* 0x000fe40001800000 */
[----:B------:R-:W-:Y:S02]  /*1b00*/  FSEL R27, R27, -INF , P1 ;  /* 0xff8000001b1b7808 */ /* 0x000fe40000800000 */
[----:B------:R-:W-:Y:S02]  /*1b10*/  FSEL R30, R30, -INF , P2 ;  /* 0xff8000001e1e7808 */ /* 0x000fe40001000000 */
[----:B------:R-:W-:-:S02]  /*1b20*/  FMNMX.FTZ R5, R26, R27, !PT ;  /* 0x0000001b1a057209 */ /* 0x000fc40007810000 */
[----:B------:R-:W-:Y:S02]  /*1b30*/  FSEL R31, R31, -INF , P5 ;  /* 0xff8000001f1f7808 */ /* 0x000fe40002800000 */
[----:B01----:R-:W-:Y:S02]  /*1b40*/  FMNMX.FTZ R0, R30, R5, !PT ;  /* 0x000000051e007209 */ /* 0x003fe40007810000 */
[----:B------:R-:W-:Y:S02]  /*1b50*/  FSEL R24, R24, -INF , P3 ;  /* 0xff80000018187808 */ /* 0x000fe40001800000 */
[----:B------:R-:W-:Y:S02]  /*1b60*/  ISETP.GT.AND P3, PT, R4, 0x11, PT ;  /* 0x000000110400780c */ /* 0x000fe40003f64270 */
[----:B------:R-:W-:Y:S02]  /*1b70*/  FSEL R34, R34, -INF , P4 ;  /* 0xff80000022227808 */ /* 0x000fe40002000000 */
[----:B------:R-:W-:-:S02]  /*1b80*/  FMNMX.FTZ R5, R31, R0, !PT ;  /* 0x000000001f057209 */ /* 0x000fc40007810000 */
[----:B------:R-:W-:Y:S02]  /*1b90*/  FSEL R25, R25, -INF , P1 ;  /* 0xff80000019197808 */ /* 0x000fe40000800000 */
[----:B------:R-:W-:Y:S02]  /*1ba0*/  ISETP.GT.AND P1, PT, R4, 0x18, PT ;  /* 0x000000180400780c */ /* 0x000fe40003f24270 */
[----:B------:R-:W-:Y:S02]  /*1bb0*/  FSEL R35, R35, -INF , P3 ;  /* 0xff80000023237808 */ /* 0x000fe40001800000 */
[----:B------:R-:W-:Y:S02]  /*1bc0*/  FMNMX.FTZ R0, R34, R5, !PT ;  /* 0x0000000522007209 */ /* 0x000fe40007810000 */
[----:B------:R-:W-:Y:S02]  /*1bd0*/  FSEL R28, R28, -INF , P2 ;  /* 0xff8000001c1c7808 */ /* 0x000fe40001000000 */
[----:B------:R-:W-:-:S02]  /*1be0*/  ISETP.GT.AND P2, PT, R4, 0x19, PT ;  /* 0x000000190400780c */ /* 0x000fc40003f44270 */
[----:B------:R-:W-:Y:S02]  /*1bf0*/  FSEL R38, R38, -INF , P1 ;  /* 0xff80000026267808 */ /* 0x000fe40000800000 */
[----:B------:R-:W-:Y:S02]  /*1c00*/  FMNMX.FTZ R5, R35, R0, !PT ;  /* 0x0000000023057209 */ /* 0x000fe40007810000 */
        /* <DEDUP_REMOVED lines=61> */
[----:B------:R-:W-:Y:S02]  /*1fe0*/  FMNMX.FTZ R5, R67, R0, !PT ;  /* 0x0000000043057209 */ /* 0x000fe40007810000 */
[----:B------:R-:W-:Y:S02]  /*1ff0*/  FSEL R71, R71, -INF , P0 ;  /* 0xff80000047477808 */ /* 0x000fe40000000000 */
[----:B------:R-:W-:-:S02]  /*2000*/  FMNMX.FTZ R0, R70, R5, !PT ;  /* 0x0000000546007209 */ /* 0x000fc40007810000 */
[----:B------:R-:W-:Y:S02]  /*2010*/  ISETP.GT.AND P0, PT, R4, 0x61, PT ;  /* 0x000000610400780c */ /* 0x000fe40003f04270 */
[----:B------:R-:W-:Y:S02]  /*2020*/  FSEL R74, R74, -INF , P6 ;  /* 0xff8000004a4a7808 */ /* 0x000fe40003000000 */
[----:B------:R-:W-:Y:S02]  /*2030*/  FMNMX.FTZ R5, R71, R0, !PT ;  /* 0x0000000047057209 */ /* 0x000fe40007810000 */
[----:B------:R-:W-:Y:S02]  /*2040*/  FSEL R65, R65, -INF , P1 ;  /* 0xff80000041417808 */ /* 0x000fe40000800000 */
[----:B------:R-:W-:Y:S02]  /*2050*/  ISETP.GT.AND P1, PT, R4, 0x68, PT ;  /* 0x000000680400780c */ /* 0x000fe40003f24270 */
[----:B------:R-:W-:-:S02]  /*2060*/  FSEL R75, R75, -INF , P0 ;  /* 0xff8000004b4b7808 */ /* 0x000fc40000000000 */
[----:B------:R-:W-:Y:S02]  /*2070*/  FMNMX.FTZ R0, R74, R5, !PT ;  /* 0x000000054a007209 */ /* 0x000fe40007810000 */
[----:B------:R-:W-:Y:S02]  /*2080*/  FSEL R68, R68, -INF , P2 ;  /* 0xff80000044447808 */ /* 0x000fe40001000000 */
[----:B------:R-:W-:Y:S02]  /*2090*/  ISETP.GT.AND P2, PT, R4, 0x69, PT ;  /* 0x000000690400780c */ /* 0x000fe40003f44270 */
[----:B------:R-:W-:Y:S02]  /*20a0*/  FSEL R78, R78, -INF , P1 ;  /* 0xff8000004e4e7808 */ /* 0x000fe40000800000 */
[----:B------:R-:W-:Y:S02]  /*20b0*/  FMNMX.FTZ R5, R75, R0, !PT ;  /* 0x000000004b057209 */ /* 0x000fe40007810000 */
[----:B------:R-:W-:-:S02]  /*20c0*/  FSEL R64, R64, -INF , P3 ;  /* 0xff80000040407808 */ /* 0x000fc40001800000 */
[----:B------:R-:W-:Y:S02]  /*20d0*/  FSEL R79, R79, -INF , P2 ;  /* 0xff8000004f4f7808 */ /* 0x000fe40001000000 */
[----:B------:R-:W-:Y:S02]  /*20e0*/  FMNMX.FTZ R0, R78, R5, !PT ;  /* 0x000000054e007209 */ /* 0x000fe40007810000 */
[----:B------:R-:W-:Y:S02]  /*20f0*/  ISETP.GT.AND P3, PT, R4, 0x70, PT ;  /* 0x000000700400780c */ /* 0x000fe40003f64270 */
[----:B------:R-:W-:Y:S02]  /*2100*/  FSEL R61, R61, -INF , P4 ;  /* 0xff8000003d3d7808 */ /* 0x000fe40002000000 */
[----:B------:R-:W-:Y:S02]  /*2110*/  FSEL R82, R82, -INF , P3 ;  /* 0xff80000052527808 */ /* 0x000fe40001800000 */
[----:B------:R-:W-:-:S02]  /*2120*/  FMNMX.FTZ R5, R79, R0, !PT ;  /* 0x000000004f057209 */ /* 0x000fc40007810000 */
[----:B------:R-:W-:Y:S02]  /*2130*/  ISETP.GT.AND P4, PT, R4, 0x71, PT ;  /* 0x000000710400780c */ /* 0x000fe40003f84270 */
[----:B------:R-:W-:Y:S02]  /*2140*/  FSEL R60, R60, -INF , P5 ;  /* 0xff8000003c3c7808 */ /* 0x000fe40002800000 */
[----:B------:R-:W-:Y:S02]  /*2150*/  FSEL R83, R83, -INF , P4 ;  /* 0xff80000053537808 */ /* 0x000fe40002000000 */
[----:B------:R-:W-:Y:S02]  /*2160*/  FMNMX.FTZ R0, R82, R5, !PT ;  /* 0x0000000552007209 */ /* 0x000fe40007810000 */
[----:B------:R-:W-:Y:S02]  /*2170*/  ISETP.GT.AND P5, PT, R4, 0x78, PT ;  /* 0x000000780400780c */ /* 0x000fe40003fa4270 */
[----:B------:R-:W-:-:S02]  /*2180*/  FMNMX.FTZ R5, R83, R0, !PT ;  /* 0x0000000053057209 */ /* 0x000fc40007810000 */
[----:B------:R-:W-:Y:S02]  /*2190*/  FSEL R86, R86, -INF , P5 ;  /* 0xff80000056567808 */ /* 0x000fe40002800000 */
[----:B------:R-:W-:Y:S02]  /*21a0*/  ISETP.GT.AND P6, PT, R4, 0x79, PT ;  /* 0x000000790400780c */ /* 0x000fe40003fc4270 */
[----:B------:R-:W-:Y:S02]  /*21b0*/  FMNMX.FTZ R0, R86, R5, !PT ;  /* 0x0000000556007209 */ /* 0x000fe40007810000 */
[----:B------:R-:W-:Y:S02]  /*21c0*/  FSEL R87, R87, -INF , P6 ;  /* 0xff80000057577808 */ /* 0x000fe40003000000 */
[----:B------:R-:W-:Y:S02]  /*21d0*/  P2R R8, PR, RZ, 0x4 ;  /* 0x00000004ff087803 */ /* 0x000fe40000000000 */
[----:B------:R-:W-:-:S02]  /*21e0*/  FMNMX.FTZ R5, R87, R0, !PT ;  /* 0x0000000057057209 */ /* 0x000fc40007810000 */
[----:B------:R-:W-:Y:S02]  /*21f0*/  P2R R10, PR, RZ, 0x2 ;  /* 0x00000002ff0a7803 */ /* 0x000fe40000000000 */
[----:B------:R-:W-:Y:S01]  /*2200*/  ISETP.GT.AND P1, PT, R4, 0x59, PT ;  /* 0x000000590400780c */ /* 0x000fe20003f24270 */
[----:B------:R-:W0:Y:S01]  /*2210*/  SHFL.BFLY PT, R0, R5, 0x2, 0x1f ;  /* 0x0c401f0005007f89 */ /* 0x000e2200000e0000 */
[----:B------:R-:W-:Y:S02]  /*2220*/  P2R R11, PR, RZ, 0x1 ;  /* 0x00000001ff0b7803 */ /* 0x000fe40000000000 */
[----:B------:R-:W-:Y:S02]  /*2230*/  FSEL R69, R69, -INF , P1 ;  /* 0xff80000045457808 */ /* 0x000fe40000800000 */
[----:B------:R-:W-:Y:S02]  /*2240*/  ISETP.NE.AND P1, PT, R10, RZ, PT ;  /* 0x000000ff0a00720c */ /* 0x000fe40003f25270 */
[----:B------:R-:W-:-:S02]  /*2250*/  ISETP.GT.AND P0, PT, R4, 0x60, PT ;  /* 0x000000600400780c */ /* 0x000fc40003f04270 */
[----:B------:R-:W-:Y:S02]  /*2260*/  FSEL R76, R76, -INF , P1 ;  /* 0xff8000004c4c7808 */ /* 0x000fe40000800000 */
[----:B------:R-:W-:Y:S02]  /*2270*/  FSEL R72, R72, -INF , P0 ;  /* 0xff80000048487808 */ /* 0x000fe40000000000 */
[----:B------:R-:W-:Y:S02]  /*2280*/  ISETP.NE.AND P0, PT, R11, RZ, PT ;  /* 0x000000ff0b00720c */ /* 0x000fe40003f05270 */
[----:B------:R-:W-:Y:S02]  /*2290*/  FSEL R80, R80, -INF , P3 ;  /* 0xff80000050507808 */ /* 0x000fe40001800000 */
[----:B------:R-:W-:Y:S02]  /*22a0*/  FSEL R73, R73, -INF , P0 ;  /* 0xff80000049497808 */ /* 0x000fe40000000000 */
[----:B------:R-:W-:-:S02]  /*22b0*/  ISETP.NE.AND P0, PT, R6, RZ, PT ;  /* 0x000000ff0600720c */ /* 0x000fc40003f05270 */
[----:B------:R-:W-:Y:S02]  /*22c0*/  FSEL R81, R81, -INF , P4 ;  /* 0xff80000051517808 */ /* 0x000fe40002000000 */
[----:B------:R-:W-:Y:S02]  /*22d0*/  FSEL R84, R84, -INF , P5 ;  /* 0xff80000054547808 */ /* 0x000fe40002800000 */
[----:B0-----:R-:W-:Y:S02]  /*22e0*/  FMNMX.FTZ R7, R5, R0, !PT ;  /* 0x0000000005077209 */ /* 0x001fe40007810000 */
[----:B------:R-:W-:Y:S02]  /*22f0*/  FMNMX.FTZ R5, R24, R25, !PT ;  /* 0x0000001918057209 */ /* 0x000fe40007810000 */
[----:B------:R-:W-:Y:S01]  /*2300*/  FSEL R85, R85, -INF , P6 ;  /* 0xff80000055557808 */ /* 0x000fe20003000000 */
[----:B------:R-:W0:Y:S02]  /*2310*/  SHFL.BFLY PT, R0, R7, 0x1, 0x1f ;  /* 0x0c201f0007007f89 */ /* 0x000e2400000e0000 */
[----:B0-----:R-:W-:-:S04]  /*2320*/  FMNMX.FTZ R0, R7, R0, !PT ;  /* 0x0000000007007209 */ /* 0x001fc80007810000 */
[C---:B------:R-:W-:Y:S01]  /*2330*/  FSETP.NEU.FTZ.AND P2, PT, R0.reuse, -INF , PT ;  /* 0xff8000000000780b */ /* 0x040fe20003f5d000 */
[----:B------:R-:W-:-:S05]  /*2340*/  FFMA.FTZ R12, R0, R9, -8 ;  /* 0xc1000000000c7423 */ /* 0x000fca0000010009 */
[----:B------:R-:W-:Y:S02]  /*2350*/  FSEL R12, R12, RZ, P2 ;  /* 0x000000ff0c0c7208 */ /* 0x000fe40001000000 */
[----:B------:R-:W-:Y:S02]  /*2360*/  ISETP.NE.AND P2, PT, R8, RZ, PT ;  /* 0x000000ff0800720c */ /* 0x000fe40003f45270 */
[----:B------:R-:W-:Y:S01]  /*2370*/  FMNMX.FTZ R8, R28, R5, !PT ;  /* 0x000000051c087209 */ /* 0x000fe20007810000 */
[----:B------:R-:W-:-:S01]  /*2380*/  FFMA.FTZ R4, R26, UR44, -R12 ;  /* 0x0000002c1a047c23 */ /* 0x000fc2000801080c */
[--C-:B------:R-:W-:Y:S01]  /*2390*/  FFMA.FTZ R6, R30, UR44, -R12.reuse ;  /* 0x0000002c1e067c23 */ /* 0x100fe2000801080c */
[----:B------:R-:W-:Y:S01]  /*23a0*/  FSEL R77, R77, -INF , P2 ;  /* 0xff8000004d4d7808 */ /* 0x000fe20001000000 */
[--C-:B------:R-:W-:Y:S01]  /*23b0*/  FFMA.FTZ R21, R50, UR44, -R12.reuse ;  /* 0x0000002c32157c23 */ /* 0x100fe2000801080c */
[----:B------:R-:W-:Y:S01]  /*23c0*/  FMNMX.FTZ R5, R29, R8, !PT ;  /* 0x000000081d057209 */ /* 0x000fe20007810000 */
[--C-:B------:R-:W-:Y:S01]  /*23d0*/  FFMA.FTZ R8, R34, UR44, -R12.reuse ;  /* 0x0000002c22087c23 */ /* 0x100fe2000801080c */
[----:B------:R-:W-:-:S01]  /*23e0*/  FFMA.FTZ R11, R35, UR44, -R12 ;  /* 0x0000002c230b7c23 */ /* 0x000fc2000801080c */
        /* <DEDUP_REMOVED lines=16> */
[----:B------:R-:W-:Y:S01]  /*24f0*/  MUFU.EX2 R4, R4 ;  /* 0x0000000400047308 */ /* 0x000fe20000000800 */
[----:B------:R-:W-:-:S02]  /*2500*/  FMNMX.FTZ R14, R40, R5, !PT ;  /* 0x00000005280e7209 */ /* 0x000fc40007810000 */
[----:B--2---:R-:W-:Y:S01]  /*2510*/  LOP3.LUT P2, RZ, R88, 0x7f, RZ, 0xc0, !PT ;  /* 0x0000007f58ff7812 */ /* 0x004fe2000784c0ff */
[----:B------:R-:W-:Y:S01]  /*2520*/  IMAD.MOV.U32 R88, RZ, RZ, R135 ;  /* 0x000000ffff587224 */ /* 0x000fe200078e0087 */
[----:B------:R-:W-:-:S03]  /*2530*/  FMNMX.FTZ R5, R41, R14, !PT ;  /* 0x0000000e29057209 */ /* 0x000fc60007810000 */
[----:B------:R-:W-:Y:S01]  /*2540*/  MUFU.EX2 R7, R7 ;  /* 0x0000000700077308 */ /* 0x000fe20000000800 */
[----:B------:R-:W-:-:S04]  /*2550*/  FMNMX.FTZ R14, R44, R5, !PT ;  /* 0x000000052c0e7209 */ /* 0x000fc80007810000 */
[----:B------:R-:W-:Y:S01]  /*2560*/  FMNMX.FTZ R5, R45, R14, !PT ;  /* 0x0000000e2d057209 */ /* 0x000fe20007810000 */
[----:B------:R-:W-:-:S01]  /*2570*/  FFMA.FTZ R14, R42, UR44, -R12 ;  /* 0x0000002c2a0e7c23 */ /* 0x000fc2000801080c */
[----:B------:R-:W-:Y:S01]  /*2580*/  FFMA.FTZ R42, R70, UR44, -R12 ;  /* 0x0000002c462a7c23 */ /* 0x000fe2000801080c */
[----:B------:R-:W-:Y:S01]  /*2590*/  MUFU.EX2 R6, R6 ;  /* 0x0000000600067308 */ /* 0x000fe20000000800 */
[----:B------:R-:W-:-:S04]  /*25a0*/  FMNMX.FTZ R20, R48, R5, !PT ;  /* 0x0000000530147209 */ /* 0x000fc80007810000 */
[----:B------:R-:W-:-:S03]  /*25b0*/  FMNMX.FTZ R5, R49, R20, !PT ;  /* 0x0000001431057209 */ /* 0x000fc60007810000 */
[----:B------:R-:W0:Y:S01]  /*25c0*/  MUFU.EX2 R9, R9 ;  /* 0x0000000900097308 */ /* 0x000e220000000800 */
[----:B------:R-:W-:-:S04]  /*25d0*/  FMNMX.FTZ R20, R52, R5, !PT ;  /* 0x0000000534147209 */ /* 0x000fc80007810000 */
[----:B------:R-:W-:Y:S01]  /*25e0*/  FMNMX.FTZ R5, R53, R20, !PT ;  /* 0x0000001435057209 */ /* 0x000fe20007810000 */
[----:B------:R-:W-:-:S01]  /*25f0*/  FFMA.FTZ R20, R46, UR44, -R12 ;  /* 0x0000002c2e147c23 */ /* 0x000fc2000801080c */
[--C-:B------:R-:W-:Y:S01]  /*2600*/  FFMA.FTZ R46, R63, UR44, -R12.reuse ;  /* 0x0000002c3f2e7c23 */ /* 0x100fe2000801080c */
[----:B------:R-:W-:-:S01]  /*2610*/  FFMA.FTZ R63, R87, UR44, -R12 ;  /* 0x0000002c573f7c23 */ /* 0x000fc2000801080c */
[----:B------:R-:W-:Y:S01]  /*2620*/  FMNMX.FTZ R26, R56, R5, !PT ;  /* 0x00000005381a7209 */ /* 0x000fe20007810000 */
[----:B------:R-:W-:Y:S03]  /*2630*/  MUFU.EX2 R8, R8 ;  /* 0x0000000800087308 */ /* 0x000fe60000000800 */
[----:B------:R-:W-:-:S04]  /*2640*/  FMNMX.FTZ R5, R57, R26, !PT ;  /* 0x0000001a39057209 */ /* 0x000fc80007810000 */
[----:B------:R-:W-:Y:S01]  /*2650*/  FMNMX.FTZ R26, R60, R5, !PT ;  /* 0x000000053c1a7209 */ /* 0x000fe20007810000 */
[----:B------:R-:W-:Y:S01]  /*2660*/  MUFU.EX2 R11, R11 ;  /* 0x0000000b000b7308 */ /* 0x000fe20000000800 */
[----:B0-----:R-:W-:Y:S02]  /*2670*/  F2FP.SATFINITE.E4M3.F32.PACK_AB_MERGE_C R149, R9, R6, RZ ;  /* 0x000000060995723e */ /* 0x001fe400048070ff */
[----:B------:R-:W-:Y:S02]  /*2680*/  FMNMX.FTZ R5, R61, R26, !PT ;  /* 0x0000001a3d057209 */ /* 0x000fe40007810000 */
[----:B------:R-:W-:Y:S02]  /*2690*/  F2FP.SATFINITE.E4M3.F32.PACK_AB_MERGE_C R149, R7, R4, R149 ;  /* 0x000000040795723e */ /* 0x000fe40004807095 */
[----:B------:R-:W-:Y:S01]  /*26a0*/  FMNMX.FTZ R26, R64, R5, !PT ;  /* 0x00000005401a7209 */ /* 0x000fe20007810000 */
[----:B------:R-:W-:Y:S03]  /*26b0*/  MUFU.EX2 R10, R10 ;  /* 0x0000000a000a7308 */ /* 0x000fe60000000800 */
[----:B------:R-:W-:Y:S01]  /*26c0*/  FMNMX.FTZ R5, R65, R26, !PT ;  /* 0x0000001a41057209 */ /* 0x000fe20007810000 */
[--C-:B------:R-:W-:Y:S01]  /*26d0*/  FFMA.FTZ R26, R51, UR44, -R12.reuse ;  /* 0x0000002c331a7c23 */ /* 0x100fe2000801080c */
[----:B------:R-:W-:-:S02]  /*26e0*/  FFMA.FTZ R51, R75, UR44, -R12 ;  /* 0x0000002c4b337c23 */ /* 0x000fc4000801080c */
[----:B------:R-:W-:Y:S01]  /*26f0*/  FMNMX.FTZ R30, R68, R5, !PT ;  /* 0x00000005441e7209 */ /* 0x000fe20007810000 */
[----:B------:R-:W0:Y:S03]  /*2700*/  MUFU.EX2 R13, R13 ;  /* 0x0000000d000d7308 */ /* 0x000e260000000800 */
[----:B------:R-:W-:Y:S01]  /*2710*/  FMNMX.FTZ R5, R69, R30, !PT ;  /* 0x0000001e45057209 */ /* 0x000fe20007810000 */
[--C-:B------:R-:W-:Y:S01]  /*2720*/  FFMA.FTZ R30, R54, UR44, -R12.reuse ;  /* 0x0000002c361e7c23 */ /* 0x100fe2000801080c */
[----:B------:R-:W-:-:S02]  /*2730*/  FFMA.FTZ R54, R78, UR44, -R12 ;  /* 0x0000002c4e367c23 */ /* 0x000fc4000801080c */
[----:B------:R-:W-:Y:S01]  /*2740*/  FMNMX.FTZ R34, R72, R5, !PT ;  /* 0x0000000548227209 */ /* 0x000fe20007810000 */
[----:B------:R-:W-:Y:S03]  /*2750*/  MUFU.EX2 R14, R14 ;  /* 0x0000000e000e7308 */ /* 0x000fe60000000800 */
[----:B------:R-:W-:-:S04]  /*2760*/  FMNMX.FTZ R5, R73, R34, !PT ;  /* 0x0000002249057209 */ /* 0x000fc80007810000 */
[----:B------:R-:W-:Y:S01]  /*2770*/  FMNMX.FTZ R34, R76, R5, !PT ;  /* 0x000000054c227209 */ /* 0x000fe20007810000 */
[----:B------:R-:W-:Y:S01]  /*2780*/  MUFU.EX2 R15, R15 ;  /* 0x0000000f000f7308 */ /* 0x000fe20000000800 */
[----:B0-----:R-:W-:Y:S02]  /*2790*/  F2FP.SATFINITE.E4M3.F32.PACK_AB_MERGE_C R151, R13, R10, RZ ;  /* 0x0000000a0d97723e */ /* 0x001fe400048070ff */
[----:B------:R-:W-:Y:S01]  /*27a0*/  FMNMX.FTZ R5, R77, R34, !PT ;  /* 0x000000224d057209 */ /* 0x000fe20007810000 */
[----:B------:R-:W-:-:S01]  /*27b0*/  FFMA.FTZ R34, R58, UR44, -R12 ;  /* 0x0000002c3a227c23 */ /* 0x000fc2000801080c */
[----:B------:R-:W-:Y:S01]  /*27c0*/  FFMA.FTZ R58, R82, UR44, -R12 ;  /* 0x0000002c523a7c23 */ /* 0x000fe2000801080c */
[----:B------:R-:W-:Y:S02]  /*27d0*/  F2FP.SATFINITE.E4M3.F32.PACK_AB_MERGE_C R151, R11, R8, R151 ;  /* 0x000000080b97723e */ /* 0x000fe40004807097 */
[----:B------:R-:W-:Y:S01]  /*27e0*/  FMNMX.FTZ R38, R80, R5, !PT ;  /* 0x0000000550267209 */ /* 0x000fe20007810000 */
[----:B------:R-:W-:Y:S03]  /*27f0*/  MUFU.EX2 R20, R20 ;  /* 0x0000001400147308 */ /* 0x000fe60000000800 */
[----:B------:R-:W-:-:S04]  /*2800*/  FMNMX.FTZ R5, R81, R38, !PT ;  /* 0x0000002651057209 */ /* 0x000fc80007810000 */
[----:B------:R-:W-:Y:S01]  /*2810*/  FMNMX.FTZ R38, R84, R5, !PT ;  /* 0x0000000554267209 */ /* 0x000fe20007810000 */
[----:B------:R-:W0:Y:S03]  /*2820*/  MUFU.EX2 R27, R27 ;  /* 0x0000001b001b7308 */ /* 0x000e260000000800 */
[----:B------:R-:W-:Y:S01]  /*2830*/  FMNMX.FTZ R5, R85, R38, !PT ;  /* 0x0000002655057209 */ /* 0x000fe20007810000 */
[----:B------:R-:W-:Y:S01]  /*2840*/  FFMA.FTZ R38, R66, UR44, -R12 ;  /* 0x0000002c42267c23 */ /* 0x000fe2000801080c */
[----:B------:R-:W-:-:S03]  /*2850*/  IMAD.U32 R66, RZ, RZ, UR44 ;  /* 0x0000002cff427e24 */ /* 0x000fc6000f8e00ff */
[----:B------:R-:W1:Y:S01]  /*2860*/  SHFL.BFLY PT, R50, R5, 0x2, 0x1f ;  /* 0x0c401f0005327f89 */ /* 0x000e6200000e0000 */
[----:B------:R-:W-:Y:S08]  /*2870*/  MUFU.EX2 R21, R21 ;  /* 0x0000001500157308 */ /* 0x000ff00000000800 */
[----:B------:R-:W-:Y:S01]  /*2880*/  MUFU.EX2 R26, R26 ;  /* 0x0000001a001a7308 */ /* 0x000fe20000000800 */
[----:B0-----:R-:W-:-:S04]  /*2890*/  F2FP.SATFINITE.E4M3.F32.PACK_AB_MERGE_C R145, R27, R20, RZ ;  /* 0x000000141b91723e */ /* 0x001fc800048070ff */
[----:B------:R-:W-:-:S03]  /*28a0*/  F2FP.SATFINITE.E4M3.F32.PACK_AB_MERGE_C R145, R15, R14, R145 ;  /* 0x0000000e0f91723e */ /* 0x000fc60004807091 */
[----:B------:R-:W-:Y:S01]  /*28b0*/  MUFU.EX2 R30, R30 ;  /* 0x0000001e001e7308 */ /* 0x000fe20000000800 */
[----:B-1----:R-:W-:Y:S01]  /*28c0*/  FMNMX.FTZ R59, R5, R50, !PT ;  /* 0x00000032053b7209 */ /* 0x002fe20007810000 */
[----:B------:R-:W-:-:S06]  /*28d0*/  FFMA.FTZ R50, R74, UR44, -R12 ;  /* 0x0000002c4a327c23 */ /* 0x000fcc000801080c */
[----:B------:R-:W0:Y:S01]  /*28e0*/  MUFU.EX2 R31, R31 ;  /* 0x0000001f001f7308 */ /* 0x000e220000000800 */
[----:B------:R-:W1:Y:S07]  /*28f0*/  SHFL.BFLY PT, R62, R59, 0x1, 0x1f ;  /* 0x0c201f003b3e7f89 */ /* 0x000e6e00000e0000 */
[----:B------:R-:W-:Y:S08]  /*2900*/  MUFU.EX2 R34, R34 ;  /* 0x0000002200227308 */ /* 0x000ff00000000800 */
[----:B------:R-:W-:Y:S01]  /*2910*/  MUFU.EX2 R35, R35 ;  /* 0x0000002300237308 */ /* 0x000fe20000000800 */
[----:B0-----:R-:W-:-:S04]  /*2920*/  F2FP.SATFINITE.E4M3.F32.PACK_AB_MERGE_C R147, R31, R30, RZ ;  /* 0x0000001e1f93723e */ /* 0x001fc800048070ff */
[----:B------:R-:W-:-:S03]  /*2930*/  F2FP.SATFINITE.E4M3.F32.PACK_AB_MERGE_C R147, R26, R21, R147 ;  /* 0x000000151a93723e */ /* 0x000fc60004807093 */
[----:B------:R-:W-:Y:S01]  /*2940*/  MUFU.EX2 R39, R39 ;  /* 0x0000002700277308 */ /* 0x000fe20000000800 */
[----:B-1----:R-:W-:Y:S01]  /*2950*/  FMNMX.FTZ R5, R59, R62, !PT ;  /* 0x0000003e3b057209 */ /* 0x002fe20007810000 */
[--C-:B------:R-:W-:Y:S01]  /*2960*/  FFMA.FTZ R59, R83, UR44, -R12.reuse ;  /* 0x0000002c533b7c23 */ /* 0x100fe2000801080c */
[----:B------:R-:W-:-:S02]  /*2970*/  FFMA.FTZ R62, R86, UR44, -R12 ;  /* 0x0000002c563e7c23 */ /* 0x000fc4000801080c */
[C---:B------:R-:W-:Y:S01]  /*2980*/  FSETP.NEU.FTZ.AND P1, PT, R5.reuse, -INF , PT ;  /* 0xff8000000500780b */ /* 0x040fe20003f3d000 */
[----:B------:R-:W-:-:S02]  /*2990*/  FFMA.FTZ R66, R5, R66, -8 ;  /* 0xc100000005427423 */ /* 0x000fc40000010042 */
[----:B------:R-:W-:Y:S03]  /*29a0*/  MUFU.EX2 R46, R46 ;  /* 0x0000002e002e7308 */ /* 0x000fe60000000800 */
[----:B------:R-:W-:-:S02]  /*29b0*/  FSEL R66, R66, RZ, P1 ;  /* 0x000000ff42427208 */ /* 0x000fc40000800000 */
[----:B------:R-:W-:-:S03]  /*29c0*/  PLOP3.LUT P1, PT, PT, PT, UP0, 0x80, 0x0 ;  /* 0x000000000000781c */ /* 0x000fc60003f2f008 */
[----:B------:R-:W-:Y:S01]  /*29d0*/  MUFU.EX2 R38, R38 ;  /* 0x0000002600267308 */ /* 0x000fe20000000800 */
[----:B------:R-:W-:-:S01]  /*29e0*/  FFMA.FTZ R12, R24, UR44, -R66 ;  /* 0x0000002c180c7c23 */ /* 0x000fc20008010842 */
[--C-:B------:R-:W-:Y:S01]  /*29f0*/  FFMA.FTZ R25, R25, UR44, -R66.reuse ;  /* 0x0000002c19197c23 */ /* 0x100fe20008010842 */
[----:B------:R-:W-:-:S01]  /*2a00*/  FFMA.FTZ R28, R28, UR44, -R66 ;  /* 0x0000002c1c1c7c23 */ /* 0x000fc20008010842 */
[--C-:B------:R-:W-:Y:S01]  /*2a10*/  FFMA.FTZ R67, R29, UR44, -R66.reuse ;  /* 0x0000002c1d437c23 */ /* 0x100fe20008010842 */
[----:B------:R-:W-:-:S01]  /*2a20*/  FFMA.FTZ R24, R32, UR44, -R66 ;  /* 0x0000002c20187c23 */ /* 0x000fc20008010842 */
[--C-:B------:R-:W-:Y:S01]  /*2a30*/  FFMA.FTZ R29, R33, UR44, -R66.reuse ;  /* 0x0000002c211d7c23 */ /* 0x100fe20008010842 */
[----:B------:R-:W-:-:S01]  /*2a40*/  FFMA.FTZ R36, R36, UR44, -R66 ;  /* 0x0000002c24247c23 */ /* 0x000fc20008010842 */
[----:B------:R-:W-:Y:S01]  /*2a50*/  MUFU.EX2 R12, R12 ;  /* 0x0000000c000c7308 */ /* 0x000fe20000000800 */
[----:B------:R-:W-:-:S01]  /*2a60*/  FFMA.FTZ R33, R41, UR44, -R66 ;  /* 0x0000002c29217c23 */ /* 0x000fc20008010842 */
[--C-:B------:R-:W-:Y:S01]  /*2a70*/  FFMA.FTZ R71, R45, UR44, -R66.reuse ;  /* 0x0000002c2d477c23 */ /* 0x100fe20008010842 */
[----:B------:R-:W-:-:S01]  /*2a80*/  FFMA.FTZ R41, R49, UR44, -R66 ;  /* 0x0000002c31297c23 */ /* 0x000fc20008010842 */
[----:B------:R-:W-:Y:S01]  /*2a90*/  FFMA.FTZ R45, R57, UR44, -R66 ;  /* 0x0000002c392d7c23 */ /* 0x000fe20008010842 */
[----:B------:R-:W-:-:S01]  /*2aa0*/  FADD.FTZ R57, R4, R7 ;  /* 0x0000000704397221 */ /* 0x000fc20000010000 */
[--C-:B------:R-:W-:Y:S01]  /*2ab0*/  FFMA.FTZ R37, R37, UR44, -R66.reuse ;  /* 0x0000002c25257c23 */ /* 0x100fe20008010842 */
[----:B------:R-:W-:-:S01]  /*2ac0*/  FFMA.FTZ R32, R40, UR44, -R66 ;  /* 0x0000002c28207c23 */ /* 0x000fc20008010842 */
[----:B------:R-:W0:Y:S01]  /*2ad0*/  MUFU.EX2 R25, R25 ;  /* 0x0000001900197308 */ /* 0x000e220000000800 */
[----:B------:R-:W-:-:S01]  /*2ae0*/  FFMA.FTZ R70, R44, UR44, -R66 ;  /* 0x0000002c2c467c23 */ /* 0x000fc20008010842 */
[--C-:B------:R-:W-:Y:S01]  /*2af0*/  FFMA.FTZ R40, R48, UR44, -R66.reuse ;  /* 0x0000002c30287c23 */ /* 0x100fe20008010842 */
[----:B------:R-:W-:-:S01]  /*2b00*/  FFMA.FTZ R44, R56, UR44, -R66 ;  /* 0x0000002c382c7c23 */ /* 0x000fc20008010842 */
[----:B------:R-:W-:Y:S01]  /*2b10*/  FADD.FTZ R48, R6, R57 ;  /* 0x0000003906307221 */ /* 0x000fe20000010000 */
[----:B------:R-:W-:-:S01]  /*2b20*/  FFMA.FTZ R64, R64, UR44, -R66 ;  /* 0x0000002c40407c23 */ /* 0x000fc20008010842 */
[--C-:B------:R-:W-:Y:S01]  /*2b30*/  FFMA.FTZ R65, R65, UR44, -R66.reuse ;  /* 0x0000002c41417c23 */ /* 0x100fe20008010842 */
[----:B------:R-:W-:-:S01]  /*2b40*/  FFMA.FTZ R52, R52, UR44, -R66 ;  /* 0x0000002c34347c23 */ /* 0x000fc20008010842 */
[----:B------:R-:W1:Y:S01]  /*2b50*/  MUFU.EX2 R28, R28 ;  /* 0x0000001c001c7308 */ /* 0x000e620000000800 */
[----:B------:R-:W-:-:S01]  /*2b60*/  FADD.FTZ R57, R9, R48 ;  /* 0x0000003009397221 */ /* 0x000fc20000010000 */
[----:B------:R-:W-:-:S02]  /*2b70*/  @!P2 VIADD R48, R3, 0x19c40 ;  /* 0x00019c400330a836 */ /* 0x000fc40000000000 */
[----:B------:R-:W-:-:S01]  /*2b80*/  FFMA.FTZ R53, R53, UR44, -R66 ;  /* 0x0000002c35357c23 */ /* 0x000fc20008010842 */
[----:B------:R-:W-:Y:S01]  /*2b90*/  FFMA.FTZ R60, R60, UR44, -R66 ;  /* 0x0000002c3c3c7c23 */ /* 0x000fe20008010842 */
[----:B------:R-:W-:-:S01]  /*2ba0*/  FADD.FTZ R74, R8, R57 ;  /* 0x00000039084a7221 */ /* 0x000fc20000010000 */
[----:B------:R-:W-:Y:S01]  /*2bb0*/  FFMA.FTZ R61, R61, UR44, -R66 ;  /* 0x0000002c3d3d7c23 */ /* 0x000fe20008010842 */
[----:B------:R-:W-:Y:S01]  /*2bc0*/  @!P2 PRMT R48, RZ, 0x654, R48 ;  /* 0x00000654ff30a816 */ /* 0x000fe20000000030 */
[----:B------:R-:W2:Y:S01]  /*2bd0*/  MUFU.EX2 R67, R67 ;  /* 0x0000004300437308 */ /* 0x000ea20000000800 */
[----:B0-----:R-:W-:-:S01]  /*2be0*/  FADD.FTZ R49, R12, R25 ;  /* 0x000000190c317221 */ /* 0x001fc20000010000 */
[----:B------:R-:W-:Y:S01]  /*2bf0*/  FADD.FTZ R57, R11, R74 ;  /* 0x0000004a0b397221 */ /* 0x000fe20000010000 */
[----:B------:R0:W-:Y:S01]  /*2c00*/  @!P2 SYNCS.ARRIVE.TRANS64.RED.A1T0 RZ, [R48+URZ], RZ ;  /* 0x000000ff30ffa9a7 */ /* 0x0001e2000810043f */
[----:B------:R-:W-:-:S01]  /*2c10*/  FFMA.FTZ R68, R68, UR44, -R66 ;  /* 0x0000002c44447c23 */ /* 0x000fc20008010842 */
[----:B------:R-:W-:Y:S01]  /*2c20*/  FFMA.FTZ R69, R69, UR44, -R66 ;  /* 0x0000002c45457c23 */ /* 0x000fe20008010842 */
[----:B------:R-:W-:-:S01]  /*2c30*/  FADD.FTZ R74, R10, R57 ;  /* 0x000000390a4a7221 */ /* 0x000fc20000010000 */
[----:B------:R-:W-:Y:S01]  /*2c40*/  FFMA.FTZ R73, R73, UR44, -R66 ;  /* 0x0000002c49497c23 */ /* 0x000fe20008010842 */
[----:B------:R-:W3:Y:S01]  /*2c50*/  MUFU.EX2 R24, R24 ;  /* 0x0000001800187308 */ /* 0x000ee20000000800 */
[----:B-1----:R-:W-:-:S01]  /*2c60*/  FADD.FTZ R56, R28, R49 ;  /* 0x000000311c387221 */ /* 0x002fc20000010000 */
[----:B------:R-:W-:Y:S01]  /*2c70*/  FADD.FTZ R75, R13, R74 ;  /* 0x0000004a0d4b7221 */ /* 0x000fe20000010000 */
[----:B------:R-:W-:-:S01]  /*2c80*/  FFMA.FTZ R76, R76, UR44, -R66 ;  /* 0x0000002c4c4c7c23 */ /* 0x000fc20008010842 */
[--C-:B------:R-:W-:Y:S01]  /*2c90*/  FFMA.FTZ R77, R77, UR44, -R66.reuse ;  /* 0x0000002c4d4d7c23 */ /* 0x100fe20008010842 */
[----:B------:R-:W-:-:S01]  /*2ca0*/  FFMA.FTZ R80, R80, UR44, -R66 ;  /* 0x0000002c50507c23 */ /* 0x000fc20008010842 */
[--C-:B------:R-:W-:Y:S01]  /*2cb0*/  FFMA.FTZ R81, R81, UR44, -R66.reuse ;  /* 0x0000002c51517c23 */ /* 0x100fe20008010842 */
[----:B------:R-:W-:-:S01]  /*2cc0*/  FFMA.FTZ R84, R84, UR44, -R66 ;  /* 0x0000002c54547c23 */ /* 0x000fc20008010842 */
[----:B------:R-:W1:Y:S01]  /*2cd0*/  MUFU.EX2 R29, R29 ;  /* 0x0000001d001d7308 */ /* 0x000e620000000800 */
[----:B--2---:R-:W-:-:S01]  /*2ce0*/  FADD.FTZ R49, R67, R56 ;  /* 0x0000003843317221 */ /* 0x004fc20000010000 */
[----:B------:R-:W-:-:S04]  /*2cf0*/  F2FP.SATFINITE.E4M3.F32.PACK_AB_MERGE_C R28, R67, R28, RZ ;  /* 0x0000001c431c723e */ /* 0x000fc800048070ff */
[----:B------:R-:W-:Y:S02]  /*2d00*/  F2FP.SATFINITE.E4M3.F32.PACK_AB_MERGE_C R148, R25, R12, R28 ;  /* 0x0000000c1994723e */ /* 0x000fe4000480701c */
[----:B------:R-:W2:Y:S01]  /*2d10*/  MUFU.EX2 R36, R36 ;  /* 0x0000002400247308 */ /* 0x000ea20000000800 */
[----:B---3--:R-:W-:-:S07]  /*2d20*/  FADD.FTZ R56, R24, R49 ;  /* 0x0000003118387221 */ /* 0x008fce0000010000 */
[----:B------:R-:W3:Y:S01]  /*2d30*/  MUFU.EX2 R37, R37 ;  /* 0x0000002500257308 */ /* 0x000ee20000000800 */
[----:B-1----:R-:W-:-:S07]  /*2d40*/  FADD.FTZ R49, R29, R56 ;  /* 0x000000381d317221 */ /* 0x002fce0000010000 */
[----:B------:R-:W1:Y:S01]  /*2d50*/  MUFU.EX2 R32, R32 ;  /* 0x0000002000207308 */ /* 0x000e620000000800 */
[----:B--2---:R-:W-:-:S01]  /*2d60*/  FADD.FTZ R56, R36, R49 ;  /* 0x0000003124387221 */ /* 0x004fc20000010000 */
[--C-:B------:R-:W-:Y:S01]  /*2d70*/  FFMA.FTZ R49, R72, UR44, -R66.reuse ;  /* 0x0000002c48317c23 */ /* 0x100fe20008010842 */
[----:B------:R-:W-:-:S05]  /*2d80*/  FFMA.FTZ R66, R85, UR44, -R66 ;  /* 0x0000002c55427c23 */ /* 0x000fca0008010842 */
[----:B------:R-:W2:Y:S01]  /*2d90*/  MUFU.EX2 R33, R33 ;  /* 0x0000002100217308 */ /* 0x000ea20000000800 */
[----:B---3--:R-:W-:-:S01]  /*2da0*/  FADD.FTZ R57, R37, R56 ;  /* 0x0000003825397221 */ /* 0x008fc20000010000 */
[----:B------:R-:W-:-:S04]  /*2db0*/  F2FP.SATFINITE.E4M3.F32.PACK_AB_MERGE_C R36, R37, R36, RZ ;  /* 0x000000242524723e */ /* 0x000fc800048070ff */
[----:B------:R-:W-:Y:S02]  /*2dc0*/  F2FP.SATFINITE.E4M3.F32.PACK_AB_MERGE_C R150, R29, R24, R36 ;  /* 0x000000181d96723e */ /* 0x000fe40004807024 */
[----:B------:R-:W3:Y:S01]  /*2dd0*/  MUFU.EX2 R70, R70 ;  /* 0x0000004600467308 */ /* 0x000ee20000000800 */
[----:B-1----:R-:W-:-:S07]  /*2de0*/  FADD.FTZ R56, R32, R57 ;  /* 0x0000003920387221 */ /* 0x002fce0000010000 */
[----:B------:R-:W1:Y:S01]  /*2df0*/  MUFU.EX2 R71, R71 ;  /* 0x0000004700477308 */ /* 0x000e620000000800 */
[----:B--2---:R-:W-:-:S07]  /*2e00*/  FADD.FTZ R57, R33, R56 ;  /* 0x0000003821397221 */ /* 0x004fce0000010000 */
[----:B------:R-:W2:Y:S01]  /*2e10*/  MUFU.EX2 R40, R40 ;  /* 0x0000002800287308 */ /* 0x000ea20000000800 */
[----:B---3--:R-:W-:-:S07]  /*2e20*/  FADD.FTZ R56, R70, R57 ;  /* 0x0000003946387221 */ /* 0x008fce0000010000 */
[----:B------:R3:W-:Y:S01]  /*2e30*/  MUFU.EX2 R3, R64 ;  /* 0x0000004000037308 */ /* 0x0007e20000000800 */
[----:B-1----:R-:W-:-:S01]  /*2e40*/  FADD.FTZ R57, R71, R56 ;  /* 0x0000003847397221 */ /* 0x002fc20000010000 */
[----:B------:R-:W-:-:S04]  /*2e50*/  F2FP.SATFINITE.E4M3.F32.PACK_AB_MERGE_C R70, R71, R70, RZ ;  /* 0x000000464746723e */ /* 0x000fc800048070ff */
[----:B------:R-:W-:Y:S02]  /*2e60*/  F2FP.SATFINITE.E4M3.F32.PACK_AB_MERGE_C R144, R33, R32, R70 ;  /* 0x000000202190723e */ /* 0x000fe40004807046 */
[----:B------:R-:W1:Y:S01]  /*2e70*/  MUFU.EX2 R41, R41 ;  /* 0x0000002900297308 */ /* 0x000e620000000800 */
[----:B---3--:R-:W-:-:S01]  /*2e80*/  FADD.FTZ R64, R14, R75 ;  /* 0x0000004b0e407221 */ /* 0x008fc20000010000 */
[----:B--2---:R-:W-:-:S06]  /*2e90*/  FADD.FTZ R56, R40, R57 ;  /* 0x0000003928387221 */ /* 0x004fcc0000010000 */
[----:B0-----:R0:W-:Y:S08]  /*2ea0*/  MUFU.EX2 R48, R65 ;  /* 0x0000004100307308 */ /* 0x0011f00000000800 */
[----:B------:R-:W2:Y:S01]  /*2eb0*/  MUFU.EX2 R52, R52 ;  /* 0x0000003400347308 */ /* 0x000ea20000000800 */
[----:B0-----:R-:W-:-:S01]  /*2ec0*/  FADD.FTZ R65, R15, R64 ;  /* 0x000000400f417221 */ /* 0x001fc20000010000 */
[----:B-1----:R-:W-:-:S03]  /*2ed0*/  FADD.FTZ R9, R41, R56 ;  /* 0x0000003829097221 */ /* 0x002fc60000010000 */
[----:B------:R-:W-:-:S03]  /*2ee0*/  FADD.FTZ R64, R20, R65 ;  /* 0x0000004114407221 */ /* 0x000fc60000010000 */
[----:B------:R-:W0:Y:S01]  /*2ef0*/  MUFU.EX2 R53, R53 ;  /* 0x0000003500357308 */ /* 0x000e220000000800 */
[----:B------:R-:W-:-:S04]  /*2f00*/  FADD.FTZ R64, R27, R64 ;  /* 0x000000401b407221 */ /* 0x000fc80000010000 */
[----:B------:R-:W-:-:S03]  /*2f10*/  FADD.FTZ R65, R21, R64 ;  /* 0x0000004015417221 */ /* 0x000fc60000010000 */
[----:B------:R-:W1:Y:S01]  /*2f20*/  MUFU.EX2 R44, R44 ;  /* 0x0000002c002c7308 */ /* 0x000e620000000800 */
[----:B------:R-:W-:-:S01]  /*2f30*/  FADD.FTZ R65, R26, R65 ;  /* 0x000000411a417221 */ /* 0x000fc20000010000 */
[----:B--2---:R-:W-:-:S03]  /*2f40*/  FADD.FTZ R10, R52, R9 ;  /* 0x00000009340a7221 */ /* 0x004fc60000010000 */
[----:B------:R-:W-:-:S03]  /*2f50*/  FADD.FTZ R56, R30, R65 ;  /* 0x000000411e387221 */ /* 0x000fc60000010000 */
[----:B------:R-:W2:Y:S01]  /*2f60*/  MUFU.EX2 R45, R45 ;  /* 0x0000002d002d7308 */ /* 0x000ea20000000800 */
[----:B------:R-:W-:-:S01]  /*2f70*/  FADD.FTZ R31, R31, R56 ;  /* 0x000000381f1f7221 */ /* 0x000fc20000010000 */
[C---:B0-----:R-:W-:Y:S01]  /*2f80*/  FADD.FTZ R9, R53.reuse, R10 ;  /* 0x0000000a35097221 */ /* 0x041fe20000010000 */
[----:B------:R-:W-:Y:S02]  /*2f90*/  F2FP.SATFINITE.E4M3.F32.PACK_AB_MERGE_C R52, R53, R52, RZ ;  /* 0x000000343534723e */ /* 0x000fe400048070ff */
[----:B------:R-:W-:Y:S02]  /*2fa0*/  FADD.FTZ R20, R34, R31 ;  /* 0x0000001f22147221 */ /* 0x000fe40000010000 */
[----:B------:R-:W-:Y:S01]  /*2fb0*/  F2FP.SATFINITE.E4M3.F32.PACK_AB_MERGE_C R146, R41, R40, R52 ;  /* 0x000000282992723e */ /* 0x000fe20004807034 */
[----:B------:R-:W0:Y:S01]  /*2fc0*/  MUFU.EX2 R60, R60 ;  /* 0x0000003c003c7308 */ /* 0x000e220000000800 */
[----:B-1----:R-:W-:-:S01]  /*2fd0*/  FADD.FTZ R10, R44, R9 ;  /* 0x000000092c0a7221 */ /* 0x002fc20000010000 */
[----:B------:R-:W-:-:S04]  /*2fe0*/  FADD.FTZ R20, R35, R20 ;  /* 0x0000001423147221 */ /* 0x000fc80000010000 */
[----:B------:R-:W-:Y:S01]  /*2ff0*/  FADD.FTZ R13, R39, R20 ;  /* 0x00000014270d7221 */ /* 0x000fe20000010000 */
[----:B------:R-:W-:Y:S01]  /*3000*/  F2FP.SATFINITE.E4M3.F32.PACK_AB_MERGE_C R39, R46, R39, RZ ;  /* 0x000000272e27723e */ /* 0x000fe200048070ff */
[----:B------:R-:W1:Y:S01]  /*3010*/  MUFU.EX2 R61, R61 ;  /* 0x0000003d003d7308 */ /* 0x000e620000000800 */
[----:B--2---:R-:W-:-:S01]  /*3020*/  FADD.FTZ R9, R45, R10 ;  /* 0x0000000a2d097221 */ /* 0x004fc20000010000 */
[----:B------:R-:W-:Y:S01]  /*3030*/  FADD.FTZ R13, R46, R13 ;  /* 0x0000000d2e0d7221 */ /* 0x000fe20000010000 */
[----:B------:R-:W-:-:S03]  /*3040*/  F2FP.SATFINITE.E4M3.F32.PACK_AB_MERGE_C R141, R35, R34, R39 ;  /* 0x00000022238d723e */ /* 0x000fc60004807027 */
[----:B------:R-:W-:Y:S02]  /*3050*/  FADD.FTZ R10, R38, R13 ;  /* 0x0000000d260a7221 */ /* 0x000fe40000010000 */
[----:B------:R-:W2:Y:S01]  /*3060*/  MUFU.EX2 R43, R43 ;  /* 0x0000002b002b7308 */ /* 0x000ea20000000800 */
[----:B0-----:R-:W-:-:S07]  /*3070*/  FADD.FTZ R4, R60, R9 ;  /* 0x000000093c047221 */ /* 0x001fce0000010000 */
[----:B------:R-:W0:Y:S01]  /*3080*/  MUFU.EX2 R42, R42 ;  /* 0x0000002a002a7308 */ /* 0x000e220000000800 */
[----:B-1----:R-:W-:-:S01]  /*3090*/  FADD.FTZ R4, R61, R4 ;  /* 0x000000043d047221 */ /* 0x002fc20000010000 */
[----:B------:R-:W-:-:S03]  /*30a0*/  F2FP.SATFINITE.E4M3.F32.PACK_AB_MERGE_C R60, R61, R60, RZ ;  /* 0x0000003c3d3c723e */ /* 0x000fc600048070ff */
[----:B------:R-:W-:Y:S01]  /*30b0*/  FADD.FTZ R7, R3, R4 ;  /* 0x0000000403077221 */ /* 0x000fe20000010000 */
[----:B------:R-:W-:Y:S02]  /*30c0*/  F2FP.SATFINITE.E4M3.F32.PACK_AB_MERGE_C R140, R45, R44, R60 ;  /* 0x0000002c2d8c723e */ /* 0x000fe4000480703c */
[----:B------:R-:W1:Y:S01]  /*30d0*/  MUFU.EX2 R68, R68 ;  /* 0x0000004400447308 */ /* 0x000e620000000800 */
[----:B--2---:R-:W-:-:S01]  /*30e0*/  FADD.FTZ R9, R43, R10 ;  /* 0x0000000a2b097221 */ /* 0x004fc20000010000 */
[----:B------:R-:W-:-:S06]  /*30f0*/  FADD.FTZ R7, R48, R7 ;  /* 0x0000000730077221 */ /* 0x000fcc0000010000 */
[----:B------:R-:W2:Y:S01]  /*3100*/  MUFU.EX2 R47, R47 ;  /* 0x0000002f002f7308 */ /* 0x000ea20000000800 */
[----:B0-----:R-:W-:-:S07]  /*3110*/  FADD.FTZ R8, R42, R9 ;  /* 0x000000092a087221 */ /* 0x001fce0000010000 */
[----:B------:R-:W0:Y:S01]  /*3120*/  MUFU.EX2 R69, R69 ;  /* 0x0000004500457308 */ /* 0x000e220000000800 */
[----:B-1----:R-:W-:-:S07]  /*3130*/  FADD.FTZ R4, R68, R7 ;  /* 0x0000000744047221 */ /* 0x002fce0000010000 */
[----:B------:R-:W-:Y:S01]  /*3140*/  MUFU.EX2 R54, R54 ;  /* 0x0000003600367308 */ /* 0x000fe20000000800 */
[C---:B--2---:R-:W-:Y:S01]  /*3150*/  F2FP.SATFINITE.E4M3.F32.PACK_AB_MERGE_C R42, R47.reuse, R42, RZ ;  /* 0x0000002a2f2a723e */ /* 0x044fe200048070ff */
[----:B------:R-:W-:-:S03]  /*3160*/  FADD.FTZ R47, R47, R8 ;  /* 0x000000082f2f7221 */ /* 0x000fc60000010000 */
[----:B------:R-:W-:-:S03]  /*3170*/  F2FP.SATFINITE.E4M3.F32.PACK_AB_MERGE_C R143, R43, R38, R42 ;  /* 0x000000262b8f723e */ /* 0x000fc6000480702a */
[----:B------:R-:W1:Y:S01]  /*3180*/  MUFU.EX2 R55, R55 ;  /* 0x0000003700377308 */ /* 0x000e620000000800 */
[----:B0-----:R-:W-:-:S01]  /*3190*/  FADD.FTZ R4, R69, R4 ;  /* 0x0000000445047221 */ /* 0x001fc20000010000 */
[----:B------:R-:W-:-:S04]  /*31a0*/  F2FP.SATFINITE.E4M3.F32.PACK_AB_MERGE_C R68, R69, R68, RZ ;  /* 0x000000444544723e */ /* 0x000fc800048070ff */
[----:B------:R-:W-:Y:S02]  /*31b0*/  F2FP.SATFINITE.E4M3.F32.PACK_AB_MERGE_C R142, R48, R3, R68 ;  /* 0x00000003308e723e */ /* 0x000fe40004807044 */
[----:B------:R-:W0:Y:S08]  /*31c0*/  MUFU.EX2 R50, R50 ;  /* 0x0000003200327308 */ /* 0x000e300000000800 */
[----:B------:R-:W2:Y:S01]  /*31d0*/  MUFU.EX2 R49, R49 ;  /* 0x0000003100317308 */ /* 0x000ea20000000800 */
[----:B-1----:R-:W-:-:S07]  /*31e0*/  F2FP.SATFINITE.E4M3.F32.PACK_AB_MERGE_C R9, R55, R54, RZ ;  /* 0x000000363709723e */ /* 0x002fce00048070ff */
[----:B------:R-:W1:Y:S01]  /*31f0*/  MUFU.EX2 R51, R51 ;  /* 0x0000003300337308 */ /* 0x000e620000000800 */
[----:B0-----:R-:W-:-:S07]  /*3200*/  FADD.FTZ R8, R50, R47 ;  /* 0x0000002f32087221 */ /* 0x001fce0000010000 */
[----:B------:R-:W0:Y:S01]  /*3210*/  MUFU.EX2 R6, R73 ;  /* 0x0000004900067308 */ /* 0x000e220000000800 */
[----:B--2---:R-:W-:-:S07]  /*3220*/  FADD.FTZ R7, R49, R4 ;  /* 0x0000000431077221 */ /* 0x004fce0000010000 */
[----:B------:R-:W2:Y:S01]  /*3230*/  MUFU.EX2 R76, R76 ;  /* 0x0000004c004c7308 */ /* 0x000ea20000000800 */
[C---:B-1----:R-:W-:Y:S01]  /*3240*/  F2FP.SATFINITE.E4M3.F32.PACK_AB_MERGE_C R137, R51.reuse, R50, R9 ;  /* 0x000000323389723e */ /* 0x042fe20004807009 */
[----:B------:R-:W-:-:S04]  /*3250*/  FADD.FTZ R51, R51, R8 ;  /* 0x0000000833337221 */ /* 0x000fc80000010000 */
[----:B------:R-:W-:Y:S02]  /*3260*/  FADD.FTZ R54, R54, R51 ;  /* 0x0000003336367221 */ /* 0x000fe40000010000 */
[----:B------:R-:W1:Y:S01]  /*3270*/  MUFU.EX2 R77, R77 ;  /* 0x0000004d004d7308 */ /* 0x000e620000000800 */
[----:B0-----:R-:W-:-:S01]  /*3280*/  FADD.FTZ R9, R6, R7 ;  /* 0x0000000706097221 */ /* 0x001fc20000010000 */
[----:B------:R-:W-:-:S06]  /*3290*/  FADD.FTZ R55, R55, R54 ;  /* 0x0000003637377221 */ /* 0x000fcc0000010000 */
[----:B------:R-:W-:Y:S01]  /*32a0*/  MUFU.EX2 R62, R62 ;  /* 0x0000003e003e7308 */ /* 0x000fe20000000800 */
[----:B--2---:R-:W-:-:S07]  /*32b0*/  FADD.FTZ R4, R76, R9 ;  /* 0x000000094c047221 */ /* 0x004fce0000010000 */
[----:B------:R-:W0:Y:S01]  /*32c0*/  MUFU.EX2 R63, R63 ;  /* 0x0000003f003f7308 */ /* 0x000e220000000800 */
[C---:B-1----:R-:W-:Y:S01]  /*32d0*/  F2FP.SATFINITE.E4M3.F32.PACK_AB_MERGE_C R76, R77.reuse, R76, RZ ;  /* 0x0000004c4d4c723e */ /* 0x042fe200048070ff */
[----:B------:R-:W-:-:S03]  /*32e0*/  FADD.FTZ R77, R77, R4 ;  /* 0x000000044d4d7221 */ /* 0x000fc60000010000 */
[----:B------:R-:W-:-:S03]  /*32f0*/  F2FP.SATFINITE.E4M3.F32.PACK_AB_MERGE_C R136, R6, R49, R76 ;  /* 0x000000310688723e */ /* 0x000fc6000480704c */
[----:B------:R-:W1:Y:S08]  /*3300*/  MUFU.EX2 R58, R58 ;  /* 0x0000003a003a7308 */ /* 0x000e700000000800 */
[----:B------:R-:W2:Y:S01]  /*3310*/  MUFU.EX2 R80, R80 ;  /* 0x0000005000507308 */ /* 0x000ea20000000800 */
[----:B0-----:R-:W-:-:S07]  /*3320*/  F2FP.SATFINITE.E4M3.F32.PACK_AB_MERGE_C R9, R63, R62, RZ ;  /* 0x0000003e3f09723e */ /* 0x001fce00048070ff */
[----:B------:R-:W0:Y:S01]  /*3330*/  MUFU.EX2 R59, R59 ;  /* 0x0000003b003b7308 */ /* 0x000e220000000800 */
[----:B-1----:R-:W-:-:S07]  /*3340*/  FADD.FTZ R8, R58, R55 ;  /* 0x000000373a087221 */ /* 0x002fce0000010000 */
[----:B------:R-:W1:Y:S01]  /*3350*/  MUFU.EX2 R81, R81 ;  /* 0x0000005100517308 */ /* 0x000e620000000800 */
[----:B--2---:R-:W-:-:S07]  /*3360*/  FADD.FTZ R4, R80, R77 ;  /* 0x0000004d50047221 */ /* 0x004fce0000010000 */
[----:B------:R-:W-:Y:S01]  /*3370*/  MUFU.EX2 R84, R84 ;  /* 0x0000005400547308 */ /* 0x000fe20000000800 */
[C---:B0-----:R-:W-:Y:S01]  /*3380*/  F2FP.SATFINITE.E4M3.F32.PACK_AB_MERGE_C R139, R59.reuse, R58, R9 ;  /* 0x0000003a3b8b723e */ /* 0x041fe20004807009 */
[----:B------:R-:W-:-:S06]  /*3390*/  FADD.FTZ R59, R59, R8 ;  /* 0x000000083b3b7221 */ /* 0x000fcc0000010000 */
[----:B------:R-:W0:Y:S01]  /*33a0*/  MUFU.EX2 R7, R66 ;  /* 0x0000004200077308 */ /* 0x000e220000000800 */
[----:B-1----:R-:W-:-:S01]  /*33b0*/  FADD.FTZ R9, R81, R4 ;  /* 0x0000000451097221 */ /* 0x002fc20000010000 */
[----:B------:R-:W-:-:S04]  /*33c0*/  FADD.FTZ R4, R62, R59 ;  /* 0x0000003b3e047221 */ /* 0x000fc80000010000 */
[----:B------:R-:W-:Y:S01]  /*33d0*/  FADD.FTZ R4, R63, R4 ;  /* 0x000000043f047221 */ /* 0x000fe20000010000 */
[----:B0-----:R-:W-:Y:S01]  /*33e0*/  F2FP.SATFINITE.E4M3.F32.PACK_AB_MERGE_C R3, R7, R84, RZ ;  /* 0x000000540703723e */ /* 0x001fe200048070ff */
[----:B------:R-:W-:-:S03]  /*33f0*/  FADD.FTZ R84, R84, R9 ;  /* 0x0000000954547221 */ /* 0x000fc60000010000 */
[----:B------:R-:W-:Y:S01]  /*3400*/  F2FP.SATFINITE.E4M3.F32.PACK_AB_MERGE_C R138, R81, R80, R3 ;  /* 0x00000050518a723e */ /* 0x000fe20004807003 */
[----:B------:R-:W-:-:S01]  /*3410*/  FADD.FTZ R3, R7, R84 ;  /* 0x0000005407037221 */ /* 0x000fc20000010000 */
[----:B------:R-:W-:Y:S06]  /*3420*/  @!P1 BRA `(.L_x_15) ;  /* 0x0000001c00589947 */ /* 0x000fec0003800000 */
[----:B------:R-:W-:Y:S01]  /*3430*/  IMAD.MOV.U32 R7, RZ, RZ, R0 ;  /* 0x000000ffff077224 */ /* 0x000fe200078e0000 */
[----:B------:R-:W-:Y:S01]  /*3440*/  CS2R R134, SRZ ;  /* 0x0000000000867805 */ /* 0x000fe2000001ff00 */
[----:B------:R-:W-:Y:S01]  /*3450*/  IMAD.MOV.U32 R6, RZ, RZ, R5 ;  /* 0x000000ffff067224 */ /* 0x000fe200078e0005 */
[----:B------:R-:W-:Y:S02]  /*3460*/  CS2R R132, SRZ ;  /* 0x0000000000847805 */ /* 0x000fe4000001ff00 */
[----:B------:R-:W-:Y:S02]  /*3470*/  CS2R R130, SRZ ;  /* 0x0000000000827805 */ /* 0x000fe4000001ff00 */
[----:B------:R-:W-:Y:S02]  /*3480*/  CS2R R128, SRZ ;  /* 0x0000000000807805 */ /* 0x000fe4000001ff00 */
[----:B------:R-:W-:Y:S02]  /*3490*/  CS2R R126, SRZ ;  /* 0x00000000007e7805 */ /* 0x000fe4000001ff00 */
[----:B------:R-:W-:-:S02]  /*34a0*/  CS2R R124, SRZ ;  /* 0x00000000007c7805 */ /* 0x000fc4000001ff00 */
[----:B------:R-:W-:Y:S02]  /*34b0*/  CS2R R122, SRZ ;  /* 0x00000000007a7805 */ /* 0x000fe4000001ff00 */
        /* <DEDUP_REMOVED lines=16> */
[----:B------:R-:W-:Y:S01]  /*35c0*/  CS2R R88, SRZ ;  /* 0x0000000000587805 */ /* 0x000fe2000001ff00 */
[----:B------:R-:W-:Y:S01]  /*35d0*/  UIADD3 UR47, UR47, -0x2, URZ ;  /* 0xfffffffe2f2f7890 */ /* 0x000fe2000fffe03f */
[----:B------:R-:W-:Y:S01]  /*35e0*/  UMOV UR17, UR37 ;  /* 0x0000002500117c82 */ /* 0x000fe20008000000 */
[----:B------:R-:W-:-:S10]  /*35f0*/  UMOV UR18, UR38 ;  /* 0x0000002600127c82 */ /* 0x000fd40008000000 */
.L_x_25:
[----:B------:R-:W-:-:S04]  /*3600*/  UISETP.NE.AND UP0, UPT, UR18, 0x1, UPT ;  /* 0x000000011200788c */ /* 0x000fc8000bf05270 */
[----:B------:R-:W-:-:S04]  /*3610*/  USEL UR37, URZ, 0x1, UP0 ;  /* 0x000000013f257887 */ /* 0x000fc80008000000 */
[----:B------:R-:W-:Y:S01]  /*3620*/  ULOP3.LUT UR37, UR17, UR37, URZ, 0x3c, !UPT ;  /* 0x0000002511257292 */ /* 0x000fe2000f8e3c3f */
[----:B------:R-:W-:Y:S11]  /*3630*/  @!P0 BRA `(.L_x_16) ;  /* 0x0000000000048947 */ /* 0x000ff60003800000 */
[----:B------:R-:W-:Y:S01]  /*3640*/  BPT.TRAP 0x1 ;  /* 0x000000040000795c */ /* 0x000fe20000300000 */
.L_x_16:
[----:B------:R-:W-:Y:S01]  /*3650*/  UIADD3 UR38, UR18, 0x1, URZ ;  /* 0x0000000112267890 */ /* 0x000fe2000fffe03f */
[----:B------:R-:W-:-:S03]  /*3660*/  IMAD.U32 R0, RZ, RZ, UR37 ;  /* 0x00000025ff007e24 */ /* 0x000fc6000f8e00ff */
[----:B------:R-:W-:Y:S02]  /*3670*/  UISETP.NE.AND UP0, UPT, UR38, 0x2, UPT ;  /* 0x000000022600788c */ /* 0x000fe4000bf05270 */
[----:B------:R-:W-:Y:S02]  /*3680*/  SHF.L.U32 R0, R0, 0x1f, RZ ;  /* 0x0000001f00007819 */ /* 0x000fe400000006ff */
[----:B------:R-:W-:-:S04]  /*3690*/  USEL UR38, UR38, URZ, UP0 ;  /* 0x0000003f26267287 */ /* 0x000fc80008000000 */
[----:B------:R-:W-:-:S09]  /*36a0*/  ULEA UR19, UR38, UR43, 0x3 ;  /* 0x0000002b26137291 */ /* 0x000fd2000f8e183f */
[----:B------:R0:W1:Y:S01]  /*36b0*/  SYNCS.PHASECHK.TRANS64.TRYWAIT P1, [UR19+0x19c30], R0 ;  /* 0x019c3000ff0075a7 */ /* 0x0000620008020153 */
[----:B------:R-:W-:Y:S05]  /*36c0*/  @!P0 BRA `(.L_x_17) ;  /* 0x0000000000048947 */ /* 0x000fea0003800000 */
[----:B------:R-:W-:Y:S01]  /*36d0*/  BPT.TRAP 0x1 ;  /* 0x000000040000795c */ /* 0x000fe20000300000 */
.L_x_17:
[----:B-1----:R-:W-:Y:S05]  /*36e0*/  @P1 BRA `(.L_x_18) ;  /* 0x0000000000081947 */ /* 0x002fea0003800000 */
[----:B------:R-:W1:Y:S02]  /*36f0*/  SYNCS.PHASECHK.TRANS64.TRYWAIT P1, [UR19+0x19c30], R0 ;  /* 0x019c3000ff0075a7 */ /* 0x000e640008020153 */
[----:B-1----:R-:W-:Y:S05]  /*3700*/  @!P1 BRA `(.L_x_19) ;  /* 0x0000006c00789947 */ /* 0x002fea0003800000 */
.L_x_18:
[----:B------:R-:W-:Y:S01]  /*3710*/  UIMAD UR14, UR38, 0x300, UR16 ;  /* 0x00000300260e78a4 */ /* 0x000fe2000f8e0210 */
[----:B------:R-:W-:Y:S01]  /*3720*/  WARPGROUP.ARRIVE ;  /* 0x00000000000079c5 */ /* 0x000fe20000000000 */
[----:B------:R-:W-:Y:S01]  /*3730*/  UMOV UR15, 0xc0000010 ;  /* 0xc0000010000f7882 */ /* 0x000fe20000000000 */
[----:B------:R-:W-:Y:S01]  /*3740*/  UMOV UR7, 0xc0000010 ;  /* 0xc000001000077882 */ /* 0x000fe20000000000 */
[----:B------:R-:W-:Y:S02]  /*3750*/  UIADD3 UR6, UR14, 0x100, URZ ;  /* 0x000001000e067890 */ /* 0x000fe4000fffe03f */
[----:B------:R-:W-:Y:S01]  /*3760*/  UIADD3 UR10, UR14, 0x200, URZ ;  /* 0x000002000e0a7890 */ /* 0x000fe2000fffe03f */
[----:B------:R-:W-:Y:S02]  /*3770*/  UMOV UR11, 0xc0000010 ;  /* 0xc0000010000b7882 */ /* 0x000fe40000000000 */
[----:B------:R-:W-:Y:S03]  /*3780*/  QGMMA.64x128x32.F32.E4M3.E4M3 R24, gdesc[UR12], RZ, !UPT, gsb0 ;  /* 0x01e000000c1879f3 */ /* 0x000fe6000c0008ff */
[----:B------:R-:W-:-:S02]  /*3790*/  WARPGROUP.DEPBAR.LE gsb0, 0x0 ;  /* 0x00008000000079c5 */ /* 0x000fc40000010000 */
[----:B------:R-:W-:-:S07]  /*37a0*/  WARPGROUP.ARRIVE ;  /* 0x00000000000079c5 */ /* 0x000fce0000000000 */
[----:B------:R-:W-:Y:S03]  /*37b0*/  QGMMA.64x128x32.F32.E4M3.E4M3 R24, gdesc[UR4], R24, gsb0 ;  /* 0x01e00000041879f3 */ /* 0x000fe60008000818 */
[----:B------:R-:W-:Y:S02]  /*37c0*/  WARPGROUP.DEPBAR.LE gsb0, 0x0 ;  /* 0x00008000000079c5 */ /* 0x000fe40000010000 */
[----:B------:R-:W-:-:S07]  /*37d0*/  WARPGROUP.ARRIVE ;  /* 0x00000000000079c5 */ /* 0x000fce0000000000 */
[----:B------:R-:W-:Y:S03]  /*37e0*/  QGMMA.64x128x32.F32.E4M3.E4M3 R24, gdesc[UR8], R24, gsb0 ;  /* 0x01e00000081879f3 */ /* 0x000fe60008000818 */
[----:B------:R-:W-:Y:S02]  /*37f0*/  WARPGROUP.DEPBAR.LE gsb0, 0x0 ;  /* 0x00008000000079c5 */ /* 0x000fe40000010000 */
[----:B------:R-:W-:Y:S05]  /*3800*/  @!P0 BRA `(.L_x_20) ;  /* 0x0000000000048947 */ /* 0x000fea0003800000 */
[----:B------:R-:W-:Y:S01]  /*3810*/  BPT.TRAP 0x1 ;  /* 0x000000040000795c */ /* 0x000fe20000300000 */
.L_x_20:
[----:B------:R-:W-:Y:S01]  /*3820*/  ULEA UR11, UR18, UR43, 0x3 ;  /* 0x0000002b120b7291 */ /* 0x000fe2000f8e183f */
[----:B01----:R-:W-:-:S05]  /*3830*/  IMAD.U32 R0, RZ, RZ, UR17 ;  /* 0x00000011ff007e24 */ /* 0x003fca000f8e00ff */
[----:B------:R-:W-:-:S04]  /*3840*/  SHF.L.U32 R0, R0, 0x1f, RZ ;  /* 0x0000001f00007819 */ /* 0x000fc800000006ff */
[----:B------:R0:W1:Y:S01]  /*3850*/  SYNCS.PHASECHK.TRANS64.TRYWAIT P1, [UR11+0x19c50], R0 ;  /* 0x019c5000ff0075a7 */ /* 0x000062000802014b */
[----:B------:R-:W-:Y:S05]  /*3860*/  @!P0 BRA `(.L_x_21) ;  /* 0x0000000000048947 */ /* 0x000fea0003800000 */
[----:B------:R-:W-:Y:S01]  /*3870*/  BPT.TRAP 0x1 ;  /* 0x000000040000795c */ /* 0x000fe20000300000 */
.L_x_21:
[----:B-1----:R-:W-:Y:S05]  /*3880*/  @P1 BRA `(.L_x_22) ;  /* 0x0000000000081947 */ /* 0x002fea0003800000 */
[----:B------:R-:W1:Y:S02]  /*3890*/  SYNCS.PHASECHK.TRANS64.TRYWAIT P1, [UR11+0x19c50], R0 ;  /* 0x019c5000ff0075a7 */ /* 0x000e64000802014b */
[----:B-1----:R-:W-:Y:S05]  /*38a0*/  @!P1 BRA `(.L_x_23) ;  /* 0x0000006c00289947 */ /* 0x002fea0003800000 */
.L_x_22:
[----:B------:R-:W-:Y:S01]  /*38b0*/  UIADD3 UR6, UR43, 0x3000, URZ ;  /* 0x000030002b067890 */ /* 0x000fe2000fffe03f */
[----:B------:R-:W-:Y:S01]  /*38c0*/  WARPGROUP.ARRIVE ;  /* 0x00000000000079c5 */ /* 0x000fe20000000000 */
[----:B------:R-:W-:Y:S01]  /*38d0*/  UMOV UR7, 0x40000040 ;  /* 0x4000004000077882 */ /* 0x000fe20000000000 */
[----:B01----:R-:W-:Y:S01]  /*38e0*/  FMNMX.FTZ R0, R24, R6, !PT ;  /* 0x0000000618007209 */ /* 0x003fe20007810000 */
[----:B------:R-:W-:Y:S01]  /*38f0*/  USHF.R.U32.HI UR6, URZ, 0x4, UR6 ;  /* 0x000000043f067899 */ /* 0x000fe20008011606 */
[----:B------:R-:W-:Y:S02]  /*3900*/  FMNMX.FTZ R8, R26, R7, !PT ;  /* 0x000000071a087209 */ /* 0x000fe40007810000 */
[----:B------:R-:W-:Y:S01]  /*3910*/  FMNMX.FTZ R5, R25, R0, !PT ;  /* 0x0000000019057209 */ /* 0x000fe20007810000 */
[----:B------:R-:W-:Y:S01]  /*3920*/  ULOP3.LUT UR6, UR6, 0x3fff, URZ, 0xc0, !UPT ;  /* 0x00003fff06067892 */ /* 0x000fe2000f8ec03f */
[----:B------:R-:W-:Y:S02]  /*3930*/  FMNMX.FTZ R9, R27, R8, !PT ;  /* 0x000000081b097209 */ /* 0x000fe40007810000 */
[----:B------:R-:W-:Y:S01]  /*3940*/  FMNMX.FTZ R0, R28, R5, !PT ;  /* 0x000000051c007209 */ /* 0x000fe20007810000 */
[----:B------:R-:W-:Y:S01]  /*3950*/  ULOP3.LUT UR6, UR6, 0x10000, URZ, 0xfc, !UPT ;  /* 0x0001000006067892 */ /* 0x000fe2000f8efc3f */
[----:B------:R-:W-:-:S02]  /*3960*/  FMNMX.FTZ R8, R30, R9, !PT ;  /* 0x000000091e087209 */ /* 0x000fc40007810000 */
[----:B------:R-:W-:Y:S01]  /*3970*/  FMNMX.FTZ R5, R29, R0, !PT ;  /* 0x000000001d057209 */ /* 0x000fe20007810000 */
[----:B------:R-:W-:Y:S01]  /*3980*/  UIMAD UR10, UR18, 0x300, UR6 ;  /* 0x00000300120a78a4 */ /* 0x000fe2000f8e0206 */
[----:B------:R-:W-:Y:S02]  /*3990*/  FMNMX.FTZ R9, R31, R8, !PT ;  /* 0x000000081f097209 */ /* 0x000fe40007810000 */
[----:B------:R-:W-:Y:S02]  /*39a0*/  FMNMX.FTZ R0, R32, R5, !PT ;  /* 0x0000000520007209 */ /* 0x000fe40007810000 */
[----:B------:R-:W-:Y:S02]  /*39b0*/  FMNMX.FTZ R8, R34, R9, !PT ;  /* 0x0000000922087209 */ /* 0x000fe40007810000 */
[----:B------:R-:W-:Y:S01]  /*39c0*/  UMOV UR6, UR10 ;  /* 0x0000000a00067c82 */ /* 0x000fe20008000000 */
[----:B------:R-:W-:Y:S01]  /*39d0*/  FMNMX.FTZ R5, R33, R0, !PT ;  /* 0x0000000021057209 */ /* 0x000fe20007810000 */
[----:B------:R-:W-:Y:S01]  /*39e0*/  QGMMA.64x96x32.F32.E4M3.E4M3 R88, R148, gdesc[UR4], R88, gsb0 ;  /* 0x0160000494587df3 */ /* 0x000fe20008000858 */
[----:B------:R-:W-:Y:S01]  /*39f0*/  FMNMX.FTZ R9, R35, R8, !PT ;  /* 0x0000000823097209 */ /* 0x000fe20007810000 */
[----:B------:R-:W-:Y:S01]  /*3a00*/  UIADD3 UR6, UR10, 0x2, URZ ;  /* 0x000000020a067890 */ /* 0x000fe2000fffe03f */
[----:B------:R-:W-:Y:S01]  /*3a10*/  FMNMX.FTZ R0, R36, R5, !PT ;  /* 0x0000000524007209 */ /* 0x000fe20007810000 */
[----:B------:R-:W-:Y:S01]  /*3a20*/  UMOV UR7, 0x40000040 ;  /* 0x4000004000077882 */ /* 0x000fe20000000000 */
[----:B------:R-:W-:-:S02]  /*3a30*/  FMNMX.FTZ R8, R38, R9, !PT ;  /* 0x0000000926087209 */ /* 0x000fc40007810000 */
[----:B------:R-:W-:Y:S02]  /*3a40*/  FMNMX.FTZ R5, R37, R0, !PT ;  /* 0x0000000025057209 */ /* 0x000fe40007810000 */
[----:B------:R-:W-:Y:S02]  /*3a50*/  FMNMX.FTZ R9, R39, R8, !PT ;  /* 0x0000000827097209 */ /* 0x000fe40007810000 */
[----:B------:R-:W-:Y:S02]  /*3a60*/  FMNMX.FTZ R0, R40, R5, !PT ;  /* 0x0000000528007209 */ /* 0x000fe40007810000 */
[----:B------:R-:W-:Y:S02]  /*3a70*/  FMNMX.FTZ R8, R42, R9, !PT ;  /* 0x000000092a087209 */ /* 0x000fe40007810000 */
[----:B------:R-:W-:Y:S02]  /*3a80*/  FMNMX.FTZ R5, R41, R0, !PT ;  /* 0x0000000029057209 */ /* 0x000fe40007810000 */
        /* <DEDUP_REMOVED lines=44> */
[----:B------:R-:W-:-:S03]  /*3d50*/  FMNMX.FTZ R8, R87, R8, !PT ;  /* 0x0000000857087209 */ /* 0x000fc60007810000 */
[----:B------:R-:W0:Y:S01]  /*3d60*/  SHFL.BFLY PT, R5, R0, 0x2, 0x1f ;  /* 0x0c401f0000057f89 */ /* 0x000e2200000e0000 */
[----:B------:R-:W-:Y:S02]  /*3d70*/  WARPGROUP.DEPBAR.LE gsb0, 0x0 ;  /* 0x00008000000079c5 */ /* 0x000fe40000010000 */
[----:B------:R-:W-:Y:S01]  /*3d80*/  WARPGROUP.ARRIVE ;  /* 0x00000000000079c5 */ /* 0x000fe20000000000 */
[----:B------:R-:W1:Y:S05]  /*3d90*/  SHFL.BFLY PT, R11, R8, 0x2, 0x1f ;  /* 0x0c401f00080b7f89 */ /* 0x000e6a00000e0000 */
[----:B------:R-:W2:Y:S01]  /*3da0*/  S2R R151, SR_TID.X ;  /* 0x0000000000977919 */ /* 0x000ea20000002100 */
[----:B------:R-:W-:Y:S01]  /*3db0*/  QGMMA.64x96x32.F32.E4M3.E4M3 R88, R144, gdesc[UR4], R88, gsb0 ;  /* 0x0160000490587df3 */ /* 0x000fe20008000858 */
[----:B------:R-:W-:Y:S01]  /*3dc0*/  UIADD3 UR6, UR10, 0x4, URZ ;  /* 0x000000040a067890 */ /* 0x000fe2000fffe03f */
[----:B------:R-:W-:Y:S01]  /*3dd0*/  UMOV UR7, 0x40000040 ;  /* 0x4000004000077882 */ /* 0x000fe20000000000 */
[----:B0-----:R-:W-:-:S05]  /*3de0*/  FMNMX.FTZ R9, R0, R5, !PT ;  /* 0x0000000500097209 */ /* 0x001fca0007810000 */
[----:B------:R-:W0:Y:S01]  /*3df0*/  SHFL.BFLY PT, R10, R9, 0x1, 0x1f ;  /* 0x0c201f00090a7f89 */ /* 0x000e2200000e0000 */
[----:B-1----:R-:W-:Y:S01]  /*3e00*/  FMNMX.FTZ R11, R8, R11, !PT ;  /* 0x0000000b080b7209 */ /* 0x002fe20007810000 */
[----:B------:R-:W-:-:S04]  /*3e10*/  IMAD.U32 R8, RZ, RZ, UR44 ;  /* 0x0000002cff087e24 */ /* 0x000fc8000f8e00ff */
[----:B------:R-:W1:Y:S01]  /*3e20*/  SHFL.BFLY PT, R12, R11, 0x1, 0x1f ;  /* 0x0c201f000b0c7f89 */ /* 0x000e6200000e0000 */
[----:B--2---:R-:W-:Y:S02]  /*3e30*/  LOP3.LUT P1, RZ, R151, 0x7f, RZ, 0xc0, !PT ;  /* 0x0000007f97ff7812 */ /* 0x004fe4000782c0ff */
[----:B0-----:R-:W-:-:S05]  /*3e40*/  FMNMX.FTZ R5, R9, R10, !PT ;  /* 0x0000000a09057209 */ /* 0x001fca0007810000 */
[----:B------:R-:W-:Y:S01]  /*3e50*/  FFMA.FTZ R8, R5, R8, -8 ;  /* 0xc100000005087423 */ /* 0x000fe20000010008 */
[----:B-1----:R-:W-:Y:S01]  /*3e60*/  FMNMX.FTZ R0, R11, R12, !PT ;  /* 0x0000000c0b007209 */ /* 0x002fe20007810000 */
[----:B------:R-:W-:Y:S02]  /*3e70*/  FADD.FTZ R6, -R5, R6 ;  /* 0x0000000605067221 */ /* 0x000fe40000010100 */
[----:B------:R-:W-:-:S01]  /*3e80*/  FFMA.FTZ R14, R33, UR44, -R8 ;  /* 0x0000002c210e7c23 */ /* 0x000fc20008010808 */
[--C-:B------:R-:W-:Y:S01]  /*3e90*/  FFMA.FTZ R33, R52, UR44, -R8.reuse ;  /* 0x0000002c34217c23 */ /* 0x100fe20008010808 */
[----:B------:R-:W-:-:S01]  /*3ea0*/  FFMA.FTZ R52, R69, UR44, -R8 ;  /* 0x0000002c45347c23 */ /* 0x000fc20008010808 */
[----:B------:R-:W-:Y:S02]  /*3eb0*/  IMAD.U32 R69, RZ, RZ, UR44 ;  /* 0x0000002cff457e24 */ /* 0x000fe4000f8e00ff */
[----:B------:R-:W-:-:S01]  /*3ec0*/  FFMA.FTZ R13, R32, UR44, -R8 ;  /* 0x0000002c200d7c23 */ /* 0x000fc20008010808 */
[--C-:B------:R-:W-:Y:S01]  /*3ed0*/  FFMA.FTZ R32, R49, UR44, -R8.reuse ;  /* 0x0000002c31207c23 */ /* 0x100fe20008010808 */
[----:B------:R-:W-:-:S01]  /*3ee0*/  FFMA.FTZ R49, R68, UR44, -R8 ;  /* 0x0000002c44317c23 */ /* 0x000fc20008010808 */
[C---:B------:R-:W-:Y:S01]  /*3ef0*/  FADD.FTZ R7, -R0.reuse, R7 ;  /* 0x0000000700077221 */ /* 0x040fe20000010100 */
[----:B------:R-:W-:-:S01]  /*3f00*/  FFMA.FTZ R68, R0, R69, -8 ;  /* 0xc100000000447423 */ /* 0x000fc20000010045 */
[----:B------:R-:W-:Y:S01]  /*3f10*/  FMUL.FTZ R6, R6, UR44 ;  /* 0x0000002c06067c20 */ /* 0x000fe20008410000 */
[----:B------:R-:W-:-:S01]  /*3f20*/  FFMA.FTZ R9, R24, UR44, -R8 ;  /* 0x0000002c18097c23 */ /* 0x000fc20008010808 */
[----:B------:R-:W-:Y:S01]  /*3f30*/  FMUL.FTZ R7, R7, UR44 ;  /* 0x0000002c07077c20 */ /* 0x000fe20008410000 */
[----:B------:R-:W-:-:S01]  /*3f40*/  FFMA.FTZ R26, R26, UR44, -R68 ;  /* 0x0000002c1a1a7c23 */ /* 0x000fc20008010844 */
[----:B------:R-:W-:Y:S01]  /*3f50*/  FFMA.FTZ R10, R25, UR44, -R8 ;  /* 0x0000002c190a7c23 */ /* 0x000fe20008010808 */
[----:B------:R-:W-:-:S01]  /*3f60*/  FFMA.FTZ R27, R27, UR44, -R68 ;  /* 0x0000002c1b1b7c23 */ /* 0x000fc20008010844 */
[----:B------:R-:W-:Y:S01]  /*3f70*/  MUFU.EX2 R6, R6 ;  /* 0x0000000600067308 */ /* 0x000fe20000000800 */
[----:B------:R-:W-:-:S01]  /*3f80*/  FFMA.FTZ R11, R28, UR44, -R8 ;  /* 0x0000002c1c0b7c23 */ /* 0x000fc20008010808 */
[----:B------:R-:W-:Y:S01]  /*3f90*/  FFMA.FTZ R30, R30, UR44, -R68 ;  /* 0x0000002c1e1e7c23 */ /* 0x000fe20008010844 */
[----:B------:R-:W-:-:S01]  /*3fa0*/  FFMA.FTZ R12, R29, UR44, -R8 ;  /* 0x0000002c1d0c7c23 */ /* 0x000fc20008010808 */
[--C-:B------:R-:W-:Y:S01]  /*3fb0*/  FFMA.FTZ R31, R31, UR44, -R68.reuse ;  /* 0x0000002c1f1f7c23 */ /* 0x100fe20008010844 */
[----:B------:R-:W-:-:S01]  /*3fc0*/  FFMA.FTZ R34, R34, UR44, -R68 ;  /* 0x0000002c22227c23 */ /* 0x000fc20008010844 */
[----:B------:R-:W-:Y:S01]  /*3fd0*/  FFMA.FTZ R35, R35, UR44, -R68 ;  /* 0x0000002c23237c23 */ /* 0x000fe20008010844 */
[----:B------:R-:W-:-:S01]  /*3fe0*/  FFMA.FTZ R15, R36, UR44, -R8 ;  /* 0x0000002c240f7c23 */ /* 0x000fc20008010808 */
[----:B------:R-:W0:Y:S01]  /*3ff0*/  MUFU.EX2 R9, R9 ;  /* 0x0000000900097308 */ /* 0x000e220000000800 */
[----:B------:R-:W-:-:S01]  /*4000*/  FFMA.FTZ R36, R53, UR44, -R8 ;  /* 0x0000002c35247c23 */ /* 0x000fc20008010808 */
[----:B------:R-:W-:Y:S01]  /*4010*/  FFMA.FTZ R38, R38, UR44, -R68 ;  /* 0x0000002c26267c23 */ /* 0x000fe20008010844 */
[----:B------:R-:W-:-:S01]  /*4020*/  FFMA.FTZ R53, R72, UR44, -R8 ;  /* 0x0000002c48357c23 */ /* 0x000fc20008010808 */
[----:B------:R-:W-:Y:S01]  /*4030*/  FFMA.FTZ R20, R37, UR44, -R8 ;  /* 0x0000002c25147c23 */ /* 0x000fe20008010808 */
[----:B------:R-:W-:-:S01]  /*4040*/  FFMA.FTZ R39, R39, UR44, -R68 ;  /* 0x0000002c27277c23 */ /* 0x000fc20008010844 */
[----:B------:R-:W-:Y:S01]  /*4050*/  FFMA.FTZ R21, R40, UR44, -R8 ;  /* 0x0000002c28157c23 */ /* 0x000fe20008010808 */
[----:B------:R-:W-:-:S01]  /*4060*/  FFMA.FTZ R42, R42, UR44, -R68 ;  /* 0x0000002c2a2a7c23 */ /* 0x000fc20008010844 */
[----:B------:R-:W-:Y:S01]  /*4070*/  MUFU.EX2 R7, R7 ;  /* 0x0000000700077308 */ /* 0x000fe20000000800 */
[----:B------:R-:W-:-:S01]  /*4080*/  FFMA.FTZ R24, R41, UR44, -R8 ;  /* 0x0000002c29187c23 */ /* 0x000fc20008010808 */
[----:B------:R-:W-:Y:S01]  /*4090*/  FFMA.FTZ R43, R43, UR44, -R68 ;  /* 0x0000002c2b2b7c23 */ /* 0x000fe20008010844 */
[----:B------:R-:W-:-:S01]  /*40a0*/  FFMA.FTZ R25, R44, UR44, -R8 ;  /* 0x0000002c2c197c23 */ /* 0x000fc20008010808 */
[----:B------:R-:W-:Y:S01]  /*40b0*/  FFMA.FTZ R46, R46, UR44, -R68 ;  /* 0x0000002c2e2e7c23 */ /* 0x000fe20008010844 */
[----:B------:R-:W-:-:S01]  /*40c0*/  FFMA.FTZ R28, R45, UR44, -R8 ;  /* 0x0000002c2d1c7c23 */ /* 0x000fc20008010808 */
[----:B------:R-:W-:Y:S01]  /*40d0*/  FFMA.FTZ R47, R47, UR44, -R68 ;  /* 0x0000002c2f2f7c23 */ /* 0x000fe20008010844 */
[----:B------:R-:W-:-:S01]  /*40e0*/  FFMA.FTZ R29, R48, UR44, -R8 ;  /* 0x0000002c301d7c23 */ /* 0x000fc20008010808 */
[----:B------:R-:W1:Y:S01]  /*40f0*/  MUFU.EX2 R26, R26 ;  /* 0x0000001a001a7308 */ /* 0x000e620000000800 */
[----:B0-----:R-:W-:-:S01]  /*4100*/  FFMA.FTZ R3, R6, R3, R9 ;  /* 0x0000000306037223 */ /* 0x001fc20000010009 */
[--C-:B------:R-:W-:Y:S01]  /*4110*/  FFMA.FTZ R50, R50, UR44, -R68.reuse ;  /* 0x0000002c32327c23 */ /* 0x100fe20008010844 */
[----:B------:R-:W-:-:S01]  /*4120*/  FFMA.FTZ R51, R51, UR44, -R68 ;  /* 0x0000002c33337c23 */ /* 0x000fc20008010844 */
[--C-:B------:R-:W-:Y:S01]  /*4130*/  FFMA.FTZ R37, R56, UR44, -R8.reuse ;  /* 0x0000002c38257c23 */ /* 0x100fe20008010808 */
[----:B------:R-:W-:-:S01]  /*4140*/  FFMA.FTZ R56, R73, UR44, -R8 ;  /* 0x0000002c49387c23 */ /* 0x000fc20008010808 */
[--C-:B------:R-:W-:Y:S01]  /*4150*/  FFMA.FTZ R54, R54, UR44, -R68.reuse ;  /* 0x0000002c36367c23 */ /* 0x100fe20008010844 */
        /* <DEDUP_REMOVED lines=9> */
[----:B------:R-:W2:Y:S01]  /*41f0*/  MUFU.EX2 R27, R27 ;  /* 0x0000001b001b7308 */ /* 0x000ea20000000800 */
[----:B-1----:R-:W-:-:S01]  /*4200*/  FFMA.FTZ R4, R7, R4, R26 ;  /* 0x0000000407047223 */ /* 0x002fc2000001001a */
[----:B------:R-:W-:Y:S01]  /*4210*/  FFMA.FTZ R45, R64, UR44, -R8 ;  /* 0x0000002c402d7c23 */ /* 0x000fe20008010808 */
[----:B------:R-:W-:-:S02]  /*4220*/  WARPGROUP.DEPBAR.LE gsb0, 0x0 ;  /* 0x00008000000079c5 */ /* 0x000fc40000010000 */
[----:B------:R-:W-:Y:S01]  /*4230*/  WARPGROUP.ARRIVE ;  /* 0x00000000000079c5 */ /* 0x000fe20000000000 */
[----:B------:R-:W-:-:S01]  /*4240*/  FFMA.FTZ R66, R66, UR44, -R68 ;  /* 0x0000002c42427c23 */ /* 0x000fc20008010844 */
[----:B------:R-:W-:Y:S01]  /*4250*/  FFMA.FTZ R48, R65, UR44, -R8 ;  /* 0x0000002c41307c23 */ /* 0x000fe20008010808 */
[----:B------:R-:W1:Y:S01]  /*4260*/  MUFU.EX2 R11, R11 ;  /* 0x0000000b000b7308 */ /* 0x000e620000000800 */
[----:B0-----:R-:W-:-:S01]  /*4270*/  FADD.FTZ R72, R10, R3 ;  /* 0x000000030a487221 */ /* 0x001fc20000010000 */
[----:B------:R-:W-:Y:S01]  /*4280*/  FFMA.FTZ R67, R67, UR44, -R68 ;  /* 0x0000002c43437c23 */ /* 0x000fe20008010844 */
[----:B------:R-:W-:Y:S01]  /*4290*/  QGMMA.64x96x32.F32.E4M3.E4M3 R88, R140, gdesc[UR4], R88, gsb0 ;  /* 0x016000048c587df3 */ /* 0x000fe20008000858 */
[----:B------:R-:W-:Y:S01]  /*42a0*/  UIADD3 UR6, UR10, 0x6, URZ ;  /* 0x000000060a067890 */ /* 0x000fe2000fffe03f */
[--C-:B------:R-:W-:Y:S01]  /*42b0*/  FFMA.FTZ R57, R76, UR44, -R8.reuse ;  /* 0x0000002c4c397c23 */ /* 0x100fe20008010808 */
[----:B------:R-:W-:Y:S01]  /*42c0*/  UMOV UR7, 0x40000040 ;  /* 0x4000004000077882 */ /* 0x000fe20000000000 */
[----:B------:R-:W-:Y:S01]  /*42d0*/  FFMA.FTZ R60, R77, UR44, -R8 ;  /* 0x0000002c4d3c7c23 */ /* 0x000fe20008010808 */
[----:B------:R-:W0:Y:S01]  /*42e0*/  MUFU.EX2 R30, R30 ;  /* 0x0000001e001e7308 */ /* 0x000e220000000800 */
[----:B--2---:R-:W-:-:S01]  /*42f0*/  FADD.FTZ R3, R27, R4 ;  /* 0x000000041b037221 */ /* 0x004fc20000010000 */
[--C-:B------:R-:W-:Y:S01]  /*4300*/  FFMA.FTZ R61, R80, UR44, -R8.reuse ;  /* 0x0000002c503d7c23 */ /* 0x100fe20008010808 */
[----:B------:R-:W-:-:S01]  /*4310*/  FFMA.FTZ R64, R81, UR44, -R8 ;  /* 0x0000002c51407c23 */ /* 0x000fc20008010808 */
[--C-:B------:R-:W-:Y:S01]  /*4320*/  FFMA.FTZ R65, R84, UR44, -R8.reuse ;  /* 0x0000002c54417c23 */ /* 0x100fe20008010808 */
[----:B------:R-:W-:-:S03]  /*4330*/  FFMA.FTZ R8, R85, UR44, -R8 ;  /* 0x0000002c55087c23 */ /* 0x000fc60008010808 */
[----:B------:R-:W2:Y:S01]  /*4340*/  MUFU.EX2 R12, R12 ;  /* 0x0000000c000c7308 */ /* 0x000ea20000000800 */
[----:B-1----:R-:W-:-:S07]  /*4350*/  FADD.FTZ R69, R11, R72 ;  /* 0x000000480b457221 */ /* 0x002fce0000010000 */
[----:B------:R-:W1:Y:S01]  /*4360*/  MUFU.EX2 R31, R31 ;  /* 0x0000001f001f7308 */ /* 0x000e620000000800 */
[----:B0-----:R-:W-:-:S07]  /*4370*/  FADD.FTZ R4, R30, R3 ;  /* 0x000000031e047221 */ /* 0x001fce0000010000 */
[----:B------:R-:W0:Y:S01]  /*4380*/  MUFU.EX2 R13, R13 ;  /* 0x0000000d000d7308 */ /* 0x000e220000000800 */
[----:B--2---:R-:W-:-:S07]  /*4390*/  FADD.FTZ R72, R12, R69 ;  /* 0x000000450c487221 */ /* 0x004fce0000010000 */
        /* <DEDUP_REMOVED lines=15> */
[----:B0-----:R-:W-:-:S01]  /*4490*/  FADD.FTZ R72, R20, R69 ;  /* 0x0000004514487221 */ /* 0x001fc20000010000 */
[--C-:B------:R-:W-:Y:S01]  /*44a0*/  FFMA.FTZ R69, R70, UR44, -R68.reuse ;  /* 0x0000002c46457c23 */ /* 0x100fe20008010844 */
[----:B------:R-:W-:-:S05]  /*44b0*/  FFMA.FTZ R70, R71, UR44, -R68 ;  /* 0x0000002c47467c23 */ /* 0x000fca0008010844 */
[----:B------:R-:W0:Y:S01]  /*44c0*/  MUFU.EX2 R42, R42 ;  /* 0x0000002a002a7308 */ /* 0x000e220000000800 */
[----:B--2---:R-:W-:-:S07]  /*44d0*/  FADD.FTZ R3, R39, R4 ;  /* 0x0000000427037221 */ /* 0x004fce0000010000 */
[----:B------:R-:W2:Y:S01]  /*44e0*/  MUFU.EX2 R24, R24 ;  /* 0x0000001800187308 */ /* 0x000ea20000000800 */
[----:B------:R-:W-:Y:S02]  /*44f0*/  WARPGROUP.DEPBAR.LE gsb0, 0x0 ;  /* 0x00008000000079c5 */ /* 0x000fe40000010000 */
[----:B------:R-:W-:Y:S01]  /*4500*/  WARPGROUP.ARRIVE ;  /* 0x00000000000079c5 */ /* 0x000fe20000000000 */
[----:B-1----:R-:W-:-:S04]  /*4510*/  FADD.FTZ R73, R21, R72 ;  /* 0x0000004815497221 */ /* 0x002fc80000010000 */
[----:B------:R-:W1:Y:S01]  /*4520*/  MUFU.EX2 R43, R43 ;  /* 0x0000002b002b7308 */ /* 0x000e620000000800 */
[----:B------:R-:W-:Y:S01]  /*4530*/  QGMMA.64x96x32.F32.E4M3.E4M3 R88, R136, gdesc[UR4], R88, gsb0 ;  /* 0x0160000488587df3 */ /* 0x000fe20008000858 */
[----:B0-----:R-:W-:-:S06]  /*4540*/  FADD.FTZ R4, R42, R3 ;  /* 0x000000032a047221 */ /* 0x001fcc0000010000 */
        /* <DEDUP_REMOVED lines=9> */
[----:B-1----:R-:W-:-:S01]  /*45e0*/  FADD.FTZ R72, R28, R71 ;  /* 0x000000471c487221 */ /* 0x002fc20000010000 */
[----:B------:R-:W-:-:S06]  /*45f0*/  FFMA.FTZ R71, R74, UR44, -R68 ;  /* 0x0000002c4a477c23 */ /* 0x000fcc0008010844 */
[----:B------:R-:W1:Y:S01]  /*4600*/  MUFU.EX2 R50, R50 ;  /* 0x0000003200327308 */ /* 0x000e620000000800 */
[----:B0-----:R-:W-:-:S07]  /*4610*/  FADD.FTZ R3, R47, R4 ;  /* 0x000000042f037221 */ /* 0x001fce0000010000 */
[----:B------:R-:W0:Y:S01]  /*4620*/  MUFU.EX2 R32, R32 ;  /* 0x0000002000207308 */ /* 0x000e220000000800 */
[----:B--2---:R-:W-:-:S01]  /*4630*/  FADD.FTZ R73, R29, R72 ;  /* 0x000000481d497221 */ /* 0x004fc20000010000 */
[----:B------:R-:W-:-:S06]  /*4640*/  FFMA.FTZ R72, R75, UR44, -R68 ;  /* 0x0000002c4b487c23 */ /* 0x000fcc0008010844 */
        /* <DEDUP_REMOVED lines=11> */
[----:B--2---:R-:W-:-:S01]  /*4700*/  FADD.FTZ R74, R36, R73 ;  /* 0x00000049244a7221 */ /* 0x004fc20000010000 */
[----:B------:R-:W-:Y:S01]  /*4710*/  FFMA.FTZ R73, R78, UR44, -R68 ;  /* 0x0000002c4e497c23 */ /* 0x000fe20008010844 */
[----:B------:R-:W-:-:S05]  /*4720*/  WARPGROUP.DEPBAR.LE gsb0, 0x0 ;  /* 0x00008000000079c5 */ /* 0x000fca0000010000 */
[----:B------:R-:W2:Y:S01]  /*4730*/  MUFU.EX2 R58, R58 ;  /* 0x0000003a003a7308 */ /* 0x000ea20000000800 */
[----:B-1----:R-:W-:-:S07]  /*4740*/  FADD.FTZ R3, R55, R4 ;  /* 0x0000000437037221 */ /* 0x002fce0000010000 */
[----:B------:R-:W1:Y:S01]  /*4750*/  MUFU.EX2 R40, R40 ;  /* 0x0000002800287308 */ /* 0x000e620000000800 */
[----:B0-----:R-:W-:-:S01]  /*4760*/  FADD.FTZ R75, R37, R74 ;  /* 0x0000004a254b7221 */ /* 0x001fc20000010000 */
[----:B------:R-:W-:-:S06]  /*4770*/  FFMA.FTZ R74, R79, UR44, -R68 ;  /* 0x0000002c4f4a7c23 */ /* 0x000fcc0008010844 */
        /* <DEDUP_REMOVED lines=30> */
[----:B------:R-:W-:-:S04]  /*4960*/  IMAD.U32 R3, RZ, RZ, UR19 ;  /* 0x00000013ff037e24 */ /* 0x000fc8000f8e00ff */
[----:B------:R-:W-:Y:S02]  /*4970*/  @!P1 VIADD R3, R3, 0x19c40 ;  /* 0x00019c4003039836 */ /* 0x000fe40000000000 */
[----:B------:R-:W1:Y:S01]  /*4980*/  MUFU.EX2 R71, R71 ;  /* 0x0000004700477308 */ /* 0x000e620000000800 */
[----:B0-----:R-:W-:-:S01]  /*4990*/  FADD.FTZ R78, R70, R77 ;  /* 0x0000004d464e7221 */ /* 0x001fc20000010000 */
[--C-:B------:R-:W-:Y:S01]  /*49a0*/  FFMA.FTZ R77, R86, UR44, -R68.reuse ;  /* 0x0000002c564d7c23 */ /* 0x100fe20008010844 */
[----:B------:R-:W-:-:S01]  /*49b0*/  FFMA.FTZ R68, R87, UR44, -R68 ;  /* 0x0000002c57447c23 */ /* 0x000fc20008010844 */
[----:B------:R-:W-:-:S04]  /*49c0*/  @!P1 PRMT R3, RZ, 0x654, R3 ;  /* 0x00000654ff039816 */ /* 0x000fc80000000003 */
[----:B------:R-:W0:Y:S01]  /*49d0*/  MUFU.EX2 R56, R56 ;  /* 0x0000003800387308 */ /* 0x000e220000000800 */
[----:B--2---:R-:W-:-:S01]  /*49e0*/  FADD.FTZ R79, R53, R4 ;  /* 0x00000004354f7221 */ /* 0x004fc20000010000 */
[----:B------:R2:W-:Y:S06]  /*49f0*/  @!P1 SYNCS.ARRIVE.TRANS64.RED.A1T0 RZ, [R3+URZ], RZ ;  /* 0x000000ff03ff99a7 */ /* 0x0005ec000810043f */
[----:B------:R-:W3:Y:S01]  /*4a00*/  MUFU.EX2 R72, R72 ;  /* 0x0000004800487308 */ /* 0x000ee20000000800 */
[----:B-1----:R-:W-:-:S07]  /*4a10*/  FADD.FTZ R81, R71, R78 ;  /* 0x0000004e47517221 */ /* 0x002fce0000010000 */
[----:B------:R-:W1:Y:S01]  /*4a20*/  MUFU.EX2 R57, R57 ;  /* 0x0000003900397308 */ /* 0x000e620000000800 */
[----:B0-----:R-:W-:-:S07]  /*4a30*/  FADD.FTZ R4, R56, R79 ;  /* 0x0000004f38047221 */ /* 0x001fce0000010000 */
[----:B------:R-:W0:Y:S01]  /*4a40*/  MUFU.EX2 R73, R73 ;  /* 0x0000004900497308 */ /* 0x000e220000000800 */
[----:B---3--:R-:W-:-:S07]  /*4a50*/  FADD.FTZ R78, R72, R81 ;  /* 0x00000051484e7221 */ /* 0x008fce0000010000 */
[----:B------:R-:W3:Y:S01]  /*4a60*/  MUFU.EX2 R60, R60 ;  /* 0x0000003c003c7308 */ /* 0x000ee20000000800 */
[----:B-1----:R-:W-:-:S07]  /*4a70*/  FADD.FTZ R79, R57, R4 ;  /* 0x00000004394f7221 */ /* 0x002fce0000010000 */
[----:B------:R-:W1:Y:S01]  /*4a80*/  MUFU.EX2 R74, R74 ;  /* 0x0000004a004a7308 */ /* 0x000e620000000800 */
[----:B0-----:R-:W-:-:S07]  /*4a90*/  FADD.FTZ R81, R73, R78 ;  /* 0x0000004e49517221 */ /* 0x001fce0000010000 */
[----:B------:R-:W2:Y:S01]  /*4aa0*/  MUFU.EX2 R61, R61 ;  /* 0x0000003d003d7308 */ /* 0x000ea20000000800 */
[----:B---3--:R-:W-:-:S07]  /*4ab0*/  FADD.FTZ R4, R60, R79 ;  /* 0x0000004f3c047221 */ /* 0x008fce0000010000 */
[----:B------:R-:W0:Y:S01]  /*4ac0*/  MUFU.EX2 R75, R75 ;  /* 0x0000004b004b7308 */ /* 0x000e220000000800 */
[----:B-1----:R-:W-:-:S07]  /*4ad0*/  FADD.FTZ R78, R74, R81 ;  /* 0x000000514a4e7221 */ /* 0x002fce0000010000 */
[----:B------:R-:W1:Y:S01]  /*4ae0*/  MUFU.EX2 R64, R64 ;  /* 0x0000004000407308 */ /* 0x000e620000000800 */
[----:B--2---:R-:W-:-:S07]  /*4af0*/  FADD.FTZ R3, R61, R4 ;  /* 0x000000043d037221 */ /* 0x004fce0000010000 */
[----:B------:R-:W2:Y:S01]  /*4b00*/  MUFU.EX2 R76, R76 ;  /* 0x0000004c004c7308 */ /* 0x000ea20000000800 */
[----:B0-----:R-:W-:-:S07]  /*4b10*/  FADD.FTZ R79, R75, R78 ;  /* 0x0000004e4b4f7221 */ /* 0x001fce0000010000 */
[----:B------:R-:W0:Y:S01]  /*4b20*/  MUFU.EX2 R65, R65 ;  /* 0x0000004100417308 */ /* 0x000e220000000800 */
[----:B-1----:R-:W-:-:S07]  /*4b30*/  FADD.FTZ R4, R64, R3 ;  /* 0x0000000340047221 */ /* 0x002fce0000010000 */
[----:B------:R-:W1:Y:S01]  /*4b40*/  MUFU.EX2 R77, R77 ;  /* 0x0000004d004d7308 */ /* 0x000e620000000800 */
[----:B--2---:R-:W-:-:S07]  /*4b50*/  FADD.FTZ R78, R76, R79 ;  /* 0x0000004f4c4e7221 */ /* 0x004fce0000010000 */
[----:B------:R-:W2:Y:S01]  /*4b60*/  MUFU.EX2 R8, R8 ;  /* 0x0000000800087308 */ /* 0x000ea20000000800 */
[----:B0-----:R-:W-:-:S07]  /*4b70*/  FADD.FTZ R3, R65, R4 ;  /* 0x0000000441037221 */ /* 0x001fce0000010000 */
[----:B------:R-:W0:Y:S01]  /*4b80*/  MUFU.EX2 R68, R68 ;  /* 0x0000004400447308 */ /* 0x000e220000000800 */
[----:B-1----:R-:W-:-:S01]  /*4b90*/  FADD.FTZ R79, R77, R78 ;  /* 0x0000004e4d4f7221 */ /* 0x002fc20000010000 */
[----:B--2---:R-:W-:-:S03]  /*4ba0*/  FADD.FTZ R3, R8, R3 ;  /* 0x0000000308037221 */ /* 0x004fc60000010000 */
[----:B0-----:R-:W-:Y:S01]  /*4bb0*/  FADD.FTZ R4, R68, R79 ;  /* 0x0000004f44047221 */ /* 0x001fe20000010000 */
[----:B------:R-:W-:Y:S06]  /*4bc0*/  @!P0 BRA `(.L_x_24) ;  /* 0x0000000000048947 */ /* 0x000fec0003800000 */
[----:B------:R-:W-:Y:S01]  /*4bd0*/  BPT.TRAP 0x1 ;  /* 0x000000040000795c */ /* 0x000fe20000300000 */
.L_x_24:
[----:B------:R-:W-:Y:S01]  /*4be0*/  UIADD3 UR6, UR11, 0x19c60, URZ ;  /* 0x00019c600b067890 */ /* 0x000fe2000fffe03f */
[----:B------:R-:W-:Y:S01]  /*4bf0*/  ISETP.LT.AND P1, PT, RZ, UR47, PT ;  /* 0x0000002fff007c0c */ /* 0x000fe2000bf21270 */
[----:B------:R-:W-:Y:S01]  /*4c00*/  UIADD3 UR7, UR47, -0x1, URZ ;  /* 0xffffffff2f077890 */ /* 0x000fe2000fffe03f */
[----:B------:R-:W-:Y:S01]  /*4c10*/  F2FP.SATFINITE.E4M3.F32.PACK_AB_MERGE_C R11, R12, R11, RZ ;  /* 0x0000000b0c0b723e */ /* 0x000fe200048070ff */
[----:B------:R-:W-:Y:S01]  /*4c20*/  UPRMT UR6, UR41, 0x654, UR6 ;  /* 0x0000065429067896 */ /* 0x000fe20008000006 */
[----:B------:R-:W-:Y:S01]  /*4c30*/  F2FP.SATFINITE.E4M3.F32.PACK_AB_MERGE_C R30, R31, R30, RZ ;  /* 0x0000001e1f1e723e */ /* 0x000fe200048070ff */
[----:B------:R-:W-:Y:S01]  /*4c40*/  UMOV UR17, UR37 ;  /* 0x0000002500117c82 */ /* 0x000fe20008000000 */
[----:B------:R-:W-:Y:S01]  /*4c50*/  F2FP.SATFINITE.E4M3.F32.PACK_AB_MERGE_C R15, R20, R15, RZ ;  /* 0x0000000f140f723e */ /* 0x000fe200048070ff */
[----:B------:R-:W-:Y:S01]  /*4c60*/  UMOV UR18, UR38 ;  /* 0x0000002600127c82 */ /* 0x000fe20008000000 */
[----:B------:R-:W-:Y:S01]  /*4c70*/  F2FP.SATFINITE.E4M3.F32.PACK_AB_MERGE_C R38, R39, R38, RZ ;  /* 0x000000262726723e */ /* 0x000fe200048070ff */
[----:B------:R-:W-:Y:S01]  /*4c80*/  UMOV UR47, UR7 ;  /* 0x00000007002f7c82 */ /* 0x000fe20008000000 */
[----:B------:R-:W-:Y:S01]  /*4c90*/  F2FP.SATFINITE.E4M3.F32.PACK_AB_MERGE_C R25, R28, R25, RZ ;  /* 0x000000191c19723e */ /* 0x000fe200048070ff */
[----:B------:R-:W-:Y:S01]  /*4ca0*/  FMUL.FTZ R88, R88, R6 ;  /* 0x0000000658587220 */ /* 0x000fe20000410000 */
[----:B------:R-:W-:Y:S01]  /*4cb0*/  F2FP.SATFINITE.E4M3.F32.PACK_AB_MERGE_C R46, R47, R46, RZ ;  /* 0x0000002e2f2e723e */ /* 0x000fe200048070ff */
[----:B------:R-:W-:Y:S01]  /*4cc0*/  SYNCS.ARRIVE.TRANS64.RED.A1T0 RZ, [UR6], RZ ;  /* 0x000000ffffff79a7 */ /* 0x000fe20008100406 */
[----:B------:R-:W-:Y:S01]  /*4cd0*/  F2FP.SATFINITE.E4M3.F32.PACK_AB_MERGE_C R33, R36, R33, RZ ;  /* 0x000000212421723e */ /* 0x000fe200048070ff */
[----:B------:R-:W-:Y:S01]  /*4ce0*/  FMUL.FTZ R89, R89, R6 ;  /* 0x0000000659597220 */ /* 0x000fe20000410000 */
[----:B------:R-:W-:Y:S01]  /*4cf0*/  F2FP.SATFINITE.E4M3.F32.PACK_AB_MERGE_C R54, R55, R54, RZ ;  /* 0x000000363736723e */ /* 0x000fe200048070ff */
[-C--:B------:R-:W-:Y:S01]  /*4d00*/  FMUL.FTZ R92, R92, R6.reuse ;  /* 0x000000065c5c7220 */ /* 0x080fe20000410000 */
[----:B------:R-:W-:Y:S01]  /*4d10*/  F2FP.SATFINITE.E4M3.F32.PACK_AB_MERGE_C R41, R44, R41, RZ ;  /* 0x000000292c29723e */ /* 0x000fe200048070ff */
[----:B------:R-:W-:Y:S01]  /*4d20*/  FMUL.FTZ R93, R93, R6 ;  /* 0x000000065d5d7220 */ /* 0x000fe20000410000 */
[----:B------:R-:W-:Y:S01]  /*4d30*/  F2FP.SATFINITE.E4M3.F32.PACK_AB_MERGE_C R62, R63, R62, RZ ;  /* 0x0000003e3f3e723e */ /* 0x000fe200048070ff */
[-C--:B------:R-:W-:Y:S01]  /*4d40*/  FMUL.FTZ R96, R96, R6.reuse ;  /* 0x0000000660607220 */ /* 0x080fe20000410000 */
        /* <DEDUP_REMOVED lines=24> */
[----:B------:R-:W-:Y:S01]  /*4ed0*/  FMUL.FTZ R133, R133, R6 ;  /* 0x0000000685857220 */ /* 0x000fe20000410000 */
        /* <DEDUP_REMOVED lines=24> */
[----:B------:R-:W-:Y:S01]  /*5060*/  F2FP.SATFINITE.E4M3.F32.PACK_AB_MERGE_C R148, R10, R9, R11 ;  /* 0x000000090a94723e */ /* 0x000fe2000480700b */
[----:B------:R-:W-:Y:S01]  /*5070*/  IMAD.MOV.U32 R7, RZ, RZ, R0 ;  /* 0x000000ffff077224 */ /* 0x000fe200078e0000 */
[----:B------:R-:W-:Y:S01]  /*5080*/  F2FP.SATFINITE.E4M3.F32.PACK_AB_MERGE_C R149, R27, R26, R30 ;  /* 0x0000001a1b95723e */ /* 0x000fe2000480701e */
[----:B------:R-:W-:Y:S01]  /*5090*/  IMAD.MOV.U32 R6, RZ, RZ, R5 ;  /* 0x000000ffff067224 */ /* 0x000fe200078e0005 */
[----:B------:R-:W-:-:S02]  /*50a0*/  F2FP.SATFINITE.E4M3.F32.PACK_AB_MERGE_C R150, R14, R13, R15 ;  /* 0x0000000d0e96723e */ /* 0x000fc4000480700f */
[----:B------:R-:W-:Y:S02]  /*50b0*/  F2FP.SATFINITE.E4M3.F32.PACK_AB_MERGE_C R151, R35, R34, R38 ;  /* 0x000000222397723e */ /* 0x000fe40004807026 */
[----:B------:R-:W-:Y:S02]  /*50c0*/  F2FP.SATFINITE.E4M3.F32.PACK_AB_MERGE_C R144, R24, R21, R25 ;  /* 0x000000151890723e */ /* 0x000fe40004807019 */
[----:B------:R-:W-:Y:S02]  /*50d0*/  F2FP.SATFINITE.E4M3.F32.PACK_AB_MERGE_C R145, R43, R42, R46 ;  /* 0x0000002a2b91723e */ /* 0x000fe4000480702e */
[----:B------:R-:W-:Y:S02]  /*50e0*/  F2FP.SATFINITE.E4M3.F32.PACK_AB_MERGE_C R146, R32, R29, R33 ;  /* 0x0000001d2092723e */ /* 0x000fe40004807021 */
[----:B------:R-:W-:Y:S02]  /*50f0*/  F2FP.SATFINITE.E4M3.F32.PACK_AB_MERGE_C R147, R51, R50, R54 ;  /* 0x000000323393723e */ /* 0x000fe40004807036 */
[----:B------:R-:W-:-:S02]  /*5100*/  F2FP.SATFINITE.E4M3.F32.PACK_AB_MERGE_C R140, R40, R37, R41 ;  /* 0x00000025288c723e */ /* 0x000fc40004807029 */
[----:B------:R-:W-:Y:S02]  /*5110*/  F2FP.SATFINITE.E4M3.F32.PACK_AB_MERGE_C R141, R59, R58, R62 ;  /* 0x0000003a3b8d723e */ /* 0x000fe4000480703e */
[----:B------:R-:W-:Y:S02]  /*5120*/  F2FP.SATFINITE.E4M3.F32.PACK_AB_MERGE_C R142, R48, R45, R49 ;  /* 0x0000002d308e723e */ /* 0x000fe40004807031 */
[----:B------:R-:W-:Y:S02]  /*5130*/  F2FP.SATFINITE.E4M3.F32.PACK_AB_MERGE_C R143, R67, R66, R69 ;  /* 0x00000042438f723e */ /* 0x000fe40004807045 */
[----:B------:R-:W-:Y:S02]  /*5140*/  F2FP.SATFINITE.E4M3.F32.PACK_AB_MERGE_C R136, R56, R53, R57 ;  /* 0x000000353888723e */ /* 0x000fe40004807039 */
[----:B------:R-:W-:Y:S02]  /*5150*/  F2FP.SATFINITE.E4M3.F32.PACK_AB_MERGE_C R137, R72, R71, R73 ;  /* 0x000000474889723e */ /* 0x000fe40004807049 */
[----:B------:R-:W-:-:S02]  /*5160*/  F2FP.SATFINITE.E4M3.F32.PACK_AB_MERGE_C R138, R64, R61, R8 ;  /* 0x0000003d408a723e */ /* 0x000fc40004807008 */
[----:B------:R-:W-:Y:S01]  /*5170*/  F2FP.SATFINITE.E4M3.F32.PACK_AB_MERGE_C R139, R76, R75, R68 ;  /* 0x0000004b4c8b723e */ /* 0x000fe20004807044 */
[----:B------:R-:W-:Y:S06]  /*5180*/  @P1 BRA `(.L_x_25) ;  /* 0xffffffe4001c1947 */ /* 0x000fec000383ffff */
.L_x_15:
[----:B------:R-:W-:Y:S06]  /*5190*/  BAR.ARV 0x8, 0x200 ;  /* 0x0208000000007b1d */ /* 0x000fec0000002000 */
[----:B------:R-:W-:Y:S05]  /*51a0*/  @!P0 BRA `(.L_x_26) ;  /* 0x0000000000048947 */ /* 0x000fea0003800000 */
[----:B------:R-:W-:Y:S01]  /*51b0*/  BPT.TRAP 0x1 ;  /* 0x000000040000795c */ /* 0x000fe20000300000 */
.L_x_26:
[----:B------:R-:W-:Y:S01]  /*51c0*/  ULEA UR4, UR38, UR43, 0x3 ;  /* 0x0000002b26047291 */ /* 0x000fe2000f8e183f */
[----:B------:R-:W-:-:S05]  /*51d0*/  IMAD.U32 R6, RZ, RZ, UR37 ;  /* 0x00000025ff067e24 */ /* 0x000fca000f8e00ff */
[----:B------:R-:W-:-:S04]  /*51e0*/  SHF.L.U32 R6, R6, 0x1f, RZ ;  /* 0x0000001f06067819 */ /* 0x000fc800000006ff */
[----:B------:R0:W1:Y:S01]  /*51f0*/  SYNCS.PHASECHK.TRANS64.TRYWAIT P1, [UR4+0x19c50], R6 ;  /* 0x019c5006ff0075a7 */ /* 0x0000620008020144 */
[----:B------:R-:W-:Y:S05]  /*5200*/  @!P0 BRA `(.L_x_27) ;  /* 0x0000000000048947 */ /* 0x000fea0003800000 */
[----:B------:R-:W-:Y:S01]  /*5210*/  BPT.TRAP 0x1 ;  /* 0x000000040000795c */ /* 0x000fe20000300000 */
.L_x_27:
[----:B-1----:R-:W-:Y:S05]  /*5220*/  @P1 BRA `(.L_x_28) ;  /* 0x0000000000081947 */ /* 0x002fea0003800000 */
[----:B------:R-:W1:Y:S02]  /*5230*/  SYNCS.PHASECHK.TRANS64.TRYWAIT P1, [UR4+0x19c50], R6 ;  /* 0x019c5006ff0075a7 */ /* 0x000e640008020144 */
[----:B-1----:R-:W-:Y:S05]  /*5240*/  @!P1 BRA `(.L_x_29) ;  /* 0x0000005000d89947 */ /* 0x002fea0003800000 */
.L_x_28:
[----:B------:R-:W-:Y:S01]  /*5250*/  ULDC.64 UR8, c[0x0][0x9a0] ;  /* 0x0002680000087ab9 */ /* 0x000fe20000000a00 */
[----:B------:R-:W-:Y:S01]  /*5260*/  UIADD3 UR5, UR43, 0x3000, URZ ;  /* 0x000030002b057890 */ /* 0x000fe2000fffe03f */
[----:B------:R-:W-:Y:S01]  /*5270*/  WARPGROUP.ARRIVE ;  /* 0x00000000000079c5 */ /* 0x000fe20000000000 */
[----:B------:R-:W-:Y:S01]  /*5280*/  UISETP.NE.U32.AND UP0, UPT, UR8, URZ, UPT ;  /* 0x0000003f0800728c */ /* 0x000fe2000bf05070 */
[----:B------:R-:W-:Y:S01]  /*5290*/  IMAD.MOV.U32 R9, RZ, RZ, 0x3f800000 ;  /* 0x3f800000ff097424 */ /* 0x000fe200078e00ff */
[----:B------:R-:W-:Y:S02]  /*52a0*/  USHF.R.U32.HI UR5, URZ, 0x4, UR5 ;  /* 0x000000043f057899 */ /* 0x000fe40008011605 */
[----:B------:R-:W-:Y:S02]  /*52b0*/  UISETP.NE.AND.EX UP0, UPT, UR9, URZ, UPT, UP0 ;  /* 0x0000003f0900728c */ /* 0x000fe4000bf05300 */
[----:B------:R-:W-:-:S04]  /*52c0*/  ULOP3.LUT UR5, UR5, 0x3fff, URZ, 0xc0, !UPT ;  /* 0x00003fff05057892 */ /* 0x000fc8000f8ec03f */
[----:B------:R-:W-:Y:S01]  /*52d0*/  ULOP3.LUT UR12, UR5, 0x10000, URZ, 0xfc, !UPT ;  /* 0x00010000050c7892 */ /* 0x000fe2000f8efc3f */
[----:B------:R-:W-:-:S04]  /*52e0*/  PLOP3.LUT P1, PT, PT, PT, UP0, 0x80, 0x0 ;  /* 0x000000000000781c */ /* 0x000fc80003f2f008 */
[----:B------:R-:W-:Y:S02]  /*52f0*/  @UP0 USHF.R.S32.HI UR5, URZ, 0x1f, UR40 ;  /* 0x0000001f3f050899 */ /* 0x000fe40008011428 */
[----:B------:R-:W-:Y:S01]  /*5300*/  @UP0 UIADD3 UR13, -UR40, URZ, URZ ;  /* 0x0000003f280d0290 */ /* 0x000fe2000fffe13f */
[----:B------:R-:W-:Y:S01]  /*5310*/  @UP0 ULDC.64 UR6, c[0x0][0x9c8] ;  /* 0x0002720000060ab9 */ /* 0x000fe20000000a00 */
[----:B------:R-:W-:Y:S01]  /*5320*/  @UP0 ULDC UR14, c[0x0][0xc44] ;  /* 0x00031100000e0ab9 */ /* 0x000fe20000000800 */
[----:B------:R-:W-:Y:S02]  /*5330*/  @UP0 UIMAD UR5, UR5, UR6, URZ ;  /* 0x00000006050502a4 */ /* 0x000fe4000f8e023f */
[----:B------:R-:W-:Y:S02]  /*5340*/  @UP0 UIMAD UR13, UR14, UR13, UR39 ;  /* 0x0000000d0e0d02a4 */ /* 0x000fe4000f8e0227 */
[----:B------:R-:W-:Y:S02]  /*5350*/  @UP0 UIMAD.WIDE.U32 UR10, UR40, UR6, URZ ;  /* 0x00000006280a02a5 */ /* 0x000fe4000f8e003f */
[----:B------:R-:W-:-:S02]  /*5360*/  @UP0 UIMAD UR6, UR40, UR7, UR5 ;  /* 0x00000007280602a4 */ /* 0x000fc4000f8e0205 */
[----:B------:R-:W-:Y:S02]  /*5370*/  @UP0 USHF.R.S32.HI UR7, URZ, 0x1f, UR13 ;  /* 0x0000001f3f070899 */ /* 0x000fe4000801140d */
[----:B------:R-:W-:Y:S01]  /*5380*/  UIMAD UR5, UR38, 0x300, UR12 ;  /* 0x00000300260578a4 */ /* 0x000fe2000f8e020c */
[----:B------:R-:W-:Y:S01]  /*5390*/  @UP0 ULDC.64 UR14, c[0x0][0x9d0] ;  /* 0x00027400000e0ab9 */ /* 0x000fe20000000a00 */
[----:B------:R-:W-:Y:S02]  /*53a0*/  @UP0 UIADD3 UR11, UR11, UR6, URZ ;  /* 0x000000060b0b0290 */ /* 0x000fe4000fffe03f */
[----:B------:R-:W-:-:S03]  /*53b0*/  @UP0 UIMAD UR12, UR7, UR14, URZ ;  /* 0x0000000e070c02a4 */ /* 0x000fc6000f8e023f */
[----:B------:R-:W-:Y:S01]  /*53c0*/  UMOV UR6, UR5 ;  /* 0x0000000500067c82 */ /* 0x000fe20008000000 */
[----:B------:R-:W-:Y:S01]  /*53d0*/  UMOV UR7, 0x40000040 ;  /* 0x4000004000077882 */ /* 0x000fe20000000000 */
[----:B------:R-:W-:Y:S01]  /*53e0*/  @UP0 UIMAD UR12, UR13, UR15, UR12 ;  /* 0x0000000f0d0c02a4 */ /* 0x000fe2000f8e020c */
[----:B------:R-:W-:Y:S01]  /*53f0*/  QGMMA.64x96x32.F32.E4M3.E4M3 R88, R148, gdesc[UR4], R88, gsb0 ;  /* 0x0160000494587df3 */ /* 0x000fe20008000858 */
[----:B------:R-:W-:-:S04]  /*5400*/  @UP0 UIMAD.WIDE.U32 UR10, UR13, UR14, UR10 ;  /* 0x0000000e0d0a02a5 */ /* 0x000fc8000f8e000a */
[----:B------:R-:W-:Y:S02]  /*5410*/  @UP0 UIADD3 UR6, UR11, UR12, URZ ;  /* 0x0000000c0b060290 */ /* 0x000fe4000fffe03f */
[----:B------:R-:W-:-:S04]  /*5420*/  @UP0 ULEA UR8, UP1, UR10, UR8, 0x2 ;  /* 0x000000080a080291 */ /* 0x000fc8000f82103f */
[----:B------:R-:W-:Y:S02]  /*5430*/  @UP0 ULEA.HI.X UR9, UR10, UR9, UR6, 0x2, UP1 ;  /* 0x000000090a090291 */ /* 0x000fe400088f1406 */
[----:B01----:R-:W-:-:S04]  /*5440*/  IMAD.U32 R6, RZ, RZ, UR8 ;  /* 0x00000008ff067e24 */ /* 0x003fc8000f8e00ff */
[----:B------:R-:W-:-:S05]  /*5450*/  IMAD.U32 R7, RZ, RZ, UR9 ;  /* 0x00000009ff077e24 */ /* 0x000fca000f8e00ff */
[----:B------:R0:W2:Y:S01]  /*5460*/  @P1 LDG.E R9, desc[UR52][R6.64] ;  /* 0x0000003406091981 */ /* 0x0000a2000c1e1900 */
[----:B------:R-:W-:Y:S01]  /*5470*/  UIADD3 UR6, UR5, 0x2, URZ ;  /* 0x0000000205067890 */ /* 0x000fe2000fffe03f */
[----:B------:R-:W-:Y:S01]  /*5480*/  UMOV UR7, 0x40000040 ;  /* 0x4000004000077882 */ /* 0x000fe20000000000 */
[----:B------:R-:W-:Y:S02]  /*5490*/  WARPGROUP.DEPBAR.LE gsb0, 0x0 ;  /* 0x00008000000079c5 */ /* 0x000fe40000010000 */
[----:B------:R-:W-:-:S06]  /*54a0*/  WARPGROUP.ARRIVE ;  /* 0x00000000000079c5 */ /* 0x000fcc0000000000 */
[----:B------:R-:W-:Y:S01]  /*54b0*/  QGMMA.64x96x32.F32.E4M3.E4M3 R88, R144, gdesc[UR4], R88, gsb0 ;  /* 0x0160000490587df3 */ /* 0x000fe20008000858 */
[----:B------:R-:W-:Y:S01]  /*54c0*/  UIADD3 UR6, UR5, 0x4, URZ ;  /* 0x0000000405067890 */ /* 0x000fe2000fffe03f */
[----:B------:R-:W-:Y:S01]  /*54d0*/  UMOV UR7, 0x40000040 ;  /* 0x4000004000077882 */ /* 0x000fe20000000000 */
[----:B------:R-:W1:Y:S04]  /*54e0*/  SHFL.BFLY PT, R8, R3, 0x2, 0x1f ;  /* 0x0c401f0003087f89 */ /* 0x000e6800000e0000 */
[----:B------:R-:W3:Y:S01]  /*54f0*/  SHFL.BFLY PT, R11, R4, 0x2, 0x1f ;  /* 0x0c401f00040b7f89 */ /* 0x000ee200000e0000 */
[----:B------:R-:W-:Y:S02]  /*5500*/  WARPGROUP.DEPBAR.LE gsb0, 0x0 ;  /* 0x00008000000079c5 */ /* 0x000fe40000010000 */
[----:B------:R-:W-:-:S06]  /*5510*/  WARPGROUP.ARRIVE ;  /* 0x00000000000079c5 */ /* 0x000fcc0000000000 */
[----:B------:R-:W-:Y:S01]  /*5520*/  QGMMA.64x96x32.F32.E4M3.E4M3 R88, R140, gdesc[UR4], R88, gsb0 ;  /* 0x016000048c587df3 */ /* 0x000fe20008000858 */
[----:B------:R-:W-:Y:S01]  /*5530*/  UIADD3 UR6, UR5, 0x6, URZ ;  /* 0x0000000605067890 */ /* 0x000fe2000fffe03f */
[----:B------:R-:W-:Y:S01]  /*5540*/  UMOV UR7, 0x40000040 ;  /* 0x4000004000077882 */ /* 0x000fe20000000000 */
[----:B-1----:R-:W-:-:S01]  /*5550*/  FADD.FTZ R8, R8, R3 ;  /* 0x0000000308087221 */ /* 0x002fc20000010000 */
[----:B---3--:R-:W-:-:S04]  /*5560*/  FADD.FTZ R11, R11, R4 ;  /* 0x000000040b0b7221 */ /* 0x008fc80000010000 */
[----:B0-----:R-:W0:Y:S04]  /*5570*/  SHFL.BFLY PT, R7, R8, 0x1, 0x1f ;  /* 0x0c201f0008077f89 */ /* 0x001e2800000e0000 */
[----:B------:R-:W1:Y:S01]  /*5580*/  SHFL.BFLY PT, R6, R11, 0x1, 0x1f ;  /* 0x0c201f000b067f89 */ /* 0x000e6200000e0000 */
[----:B------:R-:W-:Y:S02]  /*5590*/  IMAD.MOV.U32 R4, RZ, RZ, RZ ;  /* 0x000000ffff047224 */ /* 0x000fe400078e00ff */
[----:B0-----:R-:W-:Y:S01]  /*55a0*/  FADD.FTZ R12, R8, R7 ;  /* 0x00000007080c7221 */ /* 0x001fe20000010000 */
[----:B-1----:R-:W-:-:S04]  /*55b0*/  FADD.FTZ R13, R11, R6 ;  /* 0x000000060b0d7221 */ /* 0x002fc80000010000 */
[C---:B------:R-:W-:Y:S01]  /*55c0*/  FSETP.NE.FTZ.AND P1, PT, R12.reuse, RZ, PT ;  /* 0x000000ff0c00720b */ /* 0x040fe20003f35000 */
[----:B------:R-:W-:Y:S01]  /*55d0*/  FMUL.FTZ R7, R12, 0.00390625 ;  /* 0x3b8000000c077820 */ /* 0x000fe20000410000 */
[----:B------:R-:W-:-:S04]  /*55e0*/  FMUL.FTZ R14, R13, 0.00390625 ;  /* 0x3b8000000d0e7820 */ /* 0x000fc80000410000 */
[----:B------:R-:W-:Y:S02]  /*55f0*/  FSETP.NE.FTZ.AND P2, PT, R7, RZ, PT ;  /* 0x000000ff0700720b */ /* 0x000fe40003f55000 */
[----:B------:R-:W-:Y:S01]  /*5600*/  FSETP.NE.FTZ.AND P3, PT, R14, RZ, PT ;  /* 0x000000ff0e00720b */ /* 0x000fe20003f75000 */
[----:B------:R-:W-:Y:S02]  /*5610*/  WARPGROUP.DEPBAR.LE gsb0, 0x0 ;  /* 0x00008000000079c5 */ /* 0x000fe40000010000 */
[----:B------:R-:W-:-:S06]  /*5620*/  WARPGROUP.ARRIVE ;  /* 0x00000000000079c5 */ /* 0x000fcc0000000000 */
[----:B------:R-:W-:Y:S01]  /*5630*/  QGMMA.64x96x32.F32.E4M3.E4M3 R88, R136, gdesc[UR4], R88, gsb0 ;  /* 0x0160000488587df3 */ /* 0x000fe20008000858 */
[----:B------:R-:W-:Y:S01]  /*5640*/  @P1 MUFU.RCP R4, R12 ;  /* 0x0000000c00041308 */ /* 0x000fe20000001000 */
[----:B------:R-:W-:Y:S01]  /*5650*/  FSETP.NE.FTZ.AND P1, PT, R13, RZ, PT ;  /* 0x000000ff0d00720b */ /* 0x000fe20003f35000 */
[----:B------:R-:W-:-:S06]  /*5660*/  IMAD.MOV.U32 R10, RZ, RZ, RZ ;  /* 0x000000ffff0a7224 */ /* 0x000fcc00078e00ff */
[----:B------:R-:W0:Y:S08]  /*5670*/  @P2 MUFU.LG2 R7, R7 ;  /* 0x0000000700072308 */ /* 0x000e300000000c00 */
[----:B------:R-:W1:Y:S08]  /*5680*/  @P3 MUFU.LG2 R11, R14 ;  /* 0x0000000e000b3308 */ /* 0x000e700000000c00 */
[----:B------:R-:W3:Y:S01]  /*5690*/  @P1 MUFU.RCP R10, R13 ;  /* 0x0000000d000a1308 */ /* 0x000ee20000001000 */
[----:B------:R-:W-:-:S02]  /*56a0*/  IMAD.U32 R6, RZ, RZ, UR44 ;  /* 0x0000002cff067e24 */ /* 0x000fc4000f8e00ff */
[----:B------:R-:W-:Y:S02]  /*56b0*/  IMAD.U32 R15, RZ, RZ, UR44 ;  /* 0x0000002cff0f7e24 */ /* 0x000fe4000f8e00ff */
[----:B0-----:R-:W-:Y:S01]  /*56c0*/  @P2 FMUL.FTZ R7, R7, 0.69314718246459960938 ;  /* 0x3f31721807072820 */ /* 0x001fe20000410000 */
[----:B------:R-:W-:Y:S01]  /*56d0*/  @P2 FMUL.FTZ R6, R6, 0.69314718246459960938 ;  /* 0x3f31721806062820 */ /* 0x000fe20000410000 */
[----:B------:R-:W-:Y:S01]  /*56e0*/  @P3 FMUL.FTZ R12, R15, 0.69314718246459960938 ;  /* 0x3f3172180f0c3820 */ /* 0x000fe20000410000 */
[----:B-1----:R-:W-:Y:S01]  /*56f0*/  @P3 FMUL.FTZ R11, R11, 0.69314718246459960938 ;  /* 0x3f3172180b0b3820 */ /* 0x002fe20000410000 */
[----:B------:R-:W-:Y:S02]  /*5700*/  IMAD.MOV.U32 R8, RZ, RZ, -0x800000 ;  /* 0xff800000ff087424 */ /* 0x000fe400078e00ff */
[----:B------:R-:W-:Y:S01]  /*5710*/  @P2 FFMA.FTZ R8, R6, R5, R7 ;  /* 0x0000000506082223 */ /* 0x000fe20000010007 */
[----:B------:R-:W-:Y:S02]  /*5720*/  IMAD.MOV.U32 R3, RZ, RZ, -0x800000 ;  /* 0xff800000ff037424 */ /* 0x000fe400078e00ff */
[----:B------:R-:W-:Y:S01]  /*5730*/  @P3 FFMA.FTZ R3, R12, R0, R11 ;  /* 0x000000000c033223 */ /* 0x000fe2000001000b */
[-C--:B--2---:R-:W-:Y:S01]  /*5740*/  FMUL.FTZ R56, R4, R9.reuse ;  /* 0x0000000904387220 */ /* 0x084fe20000410000 */
[----:B---3--:R-:W-:Y:S01]  /*5750*/  FMUL.FTZ R58, R10, R9 ;  /* 0x000000090a3a7220 */ /* 0x008fe20000410000 */
[----:B------:R-:W-:-:S02]  /*5760*/  WARPGROUP.DEPBAR.LE gsb0, 0x0 ;  /* 0x00008000000079c5 */ /* 0x000fc40000010000 */
[----:B------:R-:W-:Y:S05]  /*5770*/  @!P0 BRA `(.L_x_30) ;  /* 0x0000000000048947 */ /* 0x000fea0003800000 */
[----:B------:R-:W-:Y:S01]  /*5780*/  BPT.TRAP 0x1 ;  /* 0x000000040000795c */ /* 0x000fe20000300000 */
.L_x_30:
[----:B------:R-:W0:Y:S01]  /*5790*/  S2R R59, SR_TID.X ;  /* 0x00000000003b7919 */ /* 0x000e220000002100 */
[----:B------:R-:W-:Y:S01]  /*57a0*/  ULDC.64 UR6, c[0x4][0x38] ;  /* 0x01000e0000067ab9 */ /* 0x000fe20000000a00 */
[----:B------:R-:W1:Y:S01]  /*57b0*/  S2UR UR5, SR_SWINHI ;  /* 0x00000000000579c3 */ /* 0x000e620000002f00 */
[-C--:B------:R-:W-:Y:S01]  /*57c0*/  FMUL.FTZ R6, R92, R56.reuse ;  /* 0x000000385c067220 */ /* 0x080fe20000410000 */
[-C--:B------:R-:W-:Y:S01]  /*57d0*/  FMUL.FTZ R7, R88, R56.reuse ;  /* 0x0000003858077220 */ /* 0x080fe20000410000 */
[-C--:B------:R-:W-:Y:S01]  /*57e0*/  FMUL.FTZ R9, R93, R56.reuse ;  /* 0x000000385d097220 */ /* 0x080fe20000410000 */
[-C--:B------:R-:W-:Y:S01]  /*57f0*/  FMUL.FTZ R10, R89, R56.reuse ;  /* 0x00000038590a7220 */ /* 0x080fe20000410000 */
[-C--:B------:R-:W-:Y:S01]  /*5800*/  FMUL.FTZ R47, R125, R56.reuse ;  /* 0x000000387d2f7220 */ /* 0x080fe20000410000 */
[----:B------:R-:W-:Y:S01]  /*5810*/  FMUL.FTZ R48, R121, R56 ;  /* 0x0000003879307220 */ /* 0x000fe20000410000 */
[-C--:B------:R-:W-:Y:S01]  /*5820*/  FMUL.FTZ R41, R119, R58.reuse ;  /* 0x0000003a77297220 */ /* 0x080fe20000410000 */
[----:B------:R-:W-:Y:S01]  /*5830*/  FMUL.FTZ R42, R115, R58 ;  /* 0x0000003a732a7220 */ /* 0x000fe20000410000 */
        /* <DEDUP_REMOVED lines=21> */
[----:B0-----:R-:W-:-:S02]  /*5990*/  IMAD.SHL.U32 R0, R59, 0x4, RZ ;  /* 0x000000043b007824 */ /* 0x001fc400078e00ff */
[-C--:B------:R-:W-:Y:S01]  /*59a0*/  FMUL.FTZ R54, R130, R58.reuse ;  /* 0x0000003a82367220 */ /* 0x080fe20000410000 */
[----:B------:R-:W-:Y:S01]  /*59b0*/  FMUL.FTZ R57, R135, R58 ;  /* 0x0000003a87397220 */ /* 0x000fe20000410000 */
[-C--:B------:R-:W-:Y:S01]  /*59c0*/  FMUL.FTZ R31, R109, R56.reuse ;  /* 0x000000386d1f7220 */ /* 0x080fe20000410000 */
[-C--:B------:R-:W-:Y:S01]  /*59d0*/  FMUL.FTZ R32, R105, R56.reuse ;  /* 0x0000003869207220 */ /* 0x080fe20000410000 */
[----:B------:R-:W-:Y:S01]  /*59e0*/  LOP3.LUT R0, R0, 0xc, RZ, 0xc0, !PT ;  /* 0x0000000c00007812 */ /* 0x000fe200078ec0ff */
[-C--:B------:R-:W-:Y:S01]  /*59f0*/  FMUL.FTZ R27, R108, R56.reuse ;  /* 0x000000386c1b7220 */ /* 0x080fe20000410000 */
[-C--:B------:R-:W-:Y:S01]  /*5a00*/  FMUL.FTZ R28, R104, R56.reuse ;  /* 0x00000038681c7220 */ /* 0x080fe20000410000 */
[-C--:B------:R-:W-:Y:S01]  /*5a10*/  FMUL.FTZ R13, R100, R56.reuse ;  /* 0x00000038640d7220 */ /* 0x080fe20000410000 */
[----:B------:R-:W-:Y:S01]  /*5a20*/  IADD3 R4, P0, R0, UR6, RZ ;  /* 0x0000000600047c10 */ /* 0x000fe2000ff1e0ff */
[-C--:B------:R-:W-:Y:S01]  /*5a30*/  FMUL.FTZ R14, R96, R56.reuse ;  /* 0x00000038600e7220 */ /* 0x080fe20000410000 */
[-C--:B------:R-:W-:Y:S01]  /*5a40*/  FMUL.FTZ R21, R101, R56.reuse ;  /* 0x0000003865157220 */ /* 0x080fe20000410000 */
[-C--:B------:R-:W-:Y:S01]  /*5a50*/  FMUL.FTZ R24, R97, R56.reuse ;  /* 0x0000003861187220 */ /* 0x080fe20000410000 */
[----:B------:R-:W-:Y:S01]  /*5a60*/  FMUL.FTZ R43, R124, R56 ;  /* 0x000000387c2b7220 */ /* 0x000fe20000410000 */
[----:B------:R-:W-:-:S02]  /*5a70*/  IMAD.X R5, RZ, RZ, UR7, P0 ;  /* 0x00000007ff057e24 */ /* 0x000fc400080e06ff */
[-C--:B------:R-:W-:Y:S01]  /*5a80*/  FMUL.FTZ R44, R120, R56.reuse ;  /* 0x00000038782c7220 */ /* 0x080fe20000410000 */
[-C--:B------:R-:W-:Y:S01]  /*5a90*/  FMUL.FTZ R51, R132, R56.reuse ;  /* 0x0000003884337220 */ /* 0x080fe20000410000 */
[-C--:B------:R-:W-:Y:S01]  /*5aa0*/  FMUL.FTZ R52, R128, R56.reuse ;  /* 0x0000003880347220 */ /* 0x080fe20000410000 */
[-C--:B------:R-:W-:Y:S01]  /*5ab0*/  FMUL.FTZ R55, R133, R56.reuse ;  /* 0x0000003885377220 */ /* 0x080fe20000410000 */
[----:B------:R0:W2:Y:S01]  /*5ac0*/  LDG.E.CONSTANT R0, desc[UR52][R4.64] ;  /* 0x0000003404007981 */ /* 0x0000a2000c1e9900 */
[----:B------:R-:W-:Y:S01]  /*5ad0*/  F2FP.BF16.F32.PACK_AB R6, R6, R7 ;  /* 0x000000070606723e */ /* 0x000fe200000010ff */
[----:B------:R-:W-:Y:S01]  /*5ae0*/  UMOV UR6, UR43 ;  /* 0x0000002b00067c82 */ /* 0x000fe20008000000 */
[----:B-1----:R-:W-:Y:S01]  /*5af0*/  UMOV UR7, UR5 ;  /* 0x0000000500077c82 */ /* 0x002fe20008000000 */
[----:B------:R-:W-:Y:S01]  /*5b00*/  LOP3.LUT P0, R7, R59, 0x3, RZ, 0xc0, !PT ;  /* 0x000000033b077812 */ /* 0x000fe2000780c0ff */
[----:B------:R-:W-:Y:S01]  /*5b10*/  FMUL.FTZ R56, R129, R56 ;  /* 0x0000003881387220 */ /* 0x000fe20000410000 */
[----:B------:R-:W-:Y:S01]  /*5b20*/  F2FP.BF16.F32.PACK_AB R9, R9, R10 ;  /* 0x0000000a0909723e */ /* 0x000fe200000010ff */
[----:B------:R-:W1:Y:S01]  /*5b30*/  LDC R81, c[0x0][0xc38] ;  /* 0x00030e00ff517b82 */ /* 0x000e620000000800 */
[----:B------:R-:W-:Y:S01]  /*5b40*/  ISETP.EQ.OR P0, PT, R7, 0x3, !P0 ;  /* 0x000000030700780c */ /* 0x000fe20004702670 */
[----:B------:R-:W-:Y:S01]  /*5b50*/  UIADD3 UR5, -UR40, URZ, URZ ;  /* 0x0000003f28057290 */ /* 0x000fe2000fffe13f */
[----:B------:R-:W-:Y:S01]  /*5b60*/  F2FP.BF16.F32.PACK_AB R42, R41, R42 ;  /* 0x0000002a292a723e */ /* 0x000fe200000010ff */
[----:B0-----:R-:W-:Y:S01]  /*5b70*/  FMUL.FTZ R4, R94, R58 ;  /* 0x0000003a5e047220 */ /* 0x001fe20000410000 */
[----:B------:R-:W-:Y:S01]  /*5b80*/  F2FP.BF16.F32.PACK_AB R48, R47, R48 ;  /* 0x000000302f30723e */ /* 0x000fe200000010ff */
[-C--:B------:R-:W-:Y:S01]  /*5b90*/  FMUL.FTZ R5, R90, R58.reuse ;  /* 0x0000003a5a057220 */ /* 0x080fe20000410000 */
[----:B------:R-:W-:Y:S01]  /*5ba0*/  SEL R47, R6, R9, P0 ;  /* 0x00000009062f7207 */ /* 0x000fe20000000000 */
[----:B------:R-:W-:Y:S01]  /*5bb0*/  FMUL.FTZ R58, R131, R58 ;  /* 0x0000003a833a7220 */ /* 0x000fe20000410000 */
[----:B------:R-:W-:Y:S01]  /*5bc0*/  SEL R41, R9, R6, P0 ;  /* 0x0000000609297207 */ /* 0x000fe20000000000 */
[----:B------:R-:W-:Y:S01]  /*5bd0*/  ULDC.64 UR8, c[0x0][0xb90] ;  /* 0x0002e40000087ab9 */ /* 0x000fe20000000a00 */
[----:B------:R-:W0:Y:S01]  /*5be0*/  LDC R9, c[0x0][0xbe8] ;  /* 0x0002fa00ff097b82 */ /* 0x000e220000000800 */
[----:B------:R-:W-:Y:S01]  /*5bf0*/  F2FP.BF16.F32.PACK_AB R35, R35, R36 ;  /* 0x000000242323723e */ /* 0x000fe200000010ff */
[----:B------:R-:W-:Y:S01]  /*5c00*/  USHF.R.S32.HI UR14, URZ, 0x1f, UR40 ;  /* 0x0000001f3f0e7899 */ /* 0x000fe20008011428 */
[----:B------:R-:W-:Y:S01]  /*5c10*/  F2FP.BF16.F32.PACK_AB R40, R39, R40 ;  /* 0x000000282728723e */ /* 0x000fe200000010ff */
[----:B------:R-:W-:Y:S01]  /*5c20*/  ULDC.64 UR10, c[0x0][0xb98] ;  /* 0x0002e600000a7ab9 */ /* 0x000fe20000000a00 */
[----:B------:R-:W-:Y:S01]  /*5c30*/  F2FP.BF16.F32.PACK_AB R4, R4, R5 ;  /* 0x000000050404723e */ /* 0x000fe200000010ff */
[----:B------:R-:W-:Y:S01]  /*5c40*/  UIADD3 UR4, UR4, 0x19c60, URZ ;  /* 0x00019c6004047890 */ /* 0x000fe2000fffe03f */
[----:B------:R-:W-:-:S02]  /*5c50*/  F2FP.BF16.F32.PACK_AB R5, R37, R38 ;  /* 0x000000262505723e */ /* 0x000fc400000010ff */
[----:B------:R-:W-:Y:S01]  /*5c60*/  F2FP.BF16.F32.PACK_AB R58, R57, R58 ;  /* 0x0000003a393a723e */ /* 0x000fe200000010ff */
[----:B------:R-:W-:Y:S01]  /*5c70*/  UPRMT UR4, UR41, 0x654, UR4 ;  /* 0x0000065429047896 */ /* 0x000fe20008000004 */
[----:B------:R-:W-:Y:S01]  /*5c80*/  F2FP.BF16.F32.PACK_AB R10, R33, R34 ;  /* 0x00000022210a723e */ /* 0x000fe200000010ff */
[----:B------:R-:W-:Y:S01]  /*5c90*/  IMAD.U32 R34, RZ, RZ, UR6 ;  /* 0x00000006ff227e24 */ /* 0x000fe2000f8e00ff */
[----:B------:R-:W-:Y:S01]  /*5ca0*/  SEL R57, R35, R40, P0 ;  /* 0x0000002823397207 */ /* 0x000fe20000000000 */
[----:B------:R-:W-:Y:S01]  /*5cb0*/  ULDC UR6, c[0x0][0xc44] ;  /* 0x0003110000067ab9 */ /* 0x000fe20000000800 */
[----:B------:R-:W-:Y:S01]  /*5cc0*/  SEL R38, R40, R35, P0 ;  /* 0x0000002328267207 */ /* 0x000fe20000000000 */
[----:B------:R-:W-:Y:S01]  /*5cd0*/  IMAD.U32 R35, RZ, RZ, UR7 ;  /* 0x00000007ff237e24 */ /* 0x000fe2000f8e00ff */
[----:B------:R-:W-:Y:S01]  /*5ce0*/  F2FP.BF16.F32.PACK_AB R29, R29, R30 ;  /* 0x0000001e1d1d723e */ /* 0x000fe200000010ff */
[----:B------:R-:W-:Y:S01]  /*5cf0*/  UIMAD UR13, UR6, UR5, UR39 ;  /* 0x00000005060d72a4 */ /* 0x000fe2000f8e0227 */
[----:B------:R-:W-:Y:S01]  /*5d00*/  F2FP.BF16.F32.PACK_AB R32, R31, R32 ;  /* 0x000000201f20723e */ /* 0x000fe200000010ff */
[----:B------:R-:W-:Y:S01]  /*5d10*/  IMAD.WIDE R30, R155, 0x2, R34 ;  /* 0x000000029b1e7825 */ /* 0x000fe200078e0222 */
[----:B------:R-:W-:Y:S01]  /*5d20*/  F2FP.BF16.F32.PACK_AB R27, R27, R28 ;  /* 0x0000001c1b1b723e */ /* 0x000fe200000010ff */
[----:B------:R-:W-:Y:S01]  /*5d30*/  USHF.R.S32.HI UR12, URZ, 0x1f, UR13 ;  /* 0x0000001f3f0c7899 */ /* 0x000fe2000801140d */
[----:B------:R-:W-:Y:S01]  /*5d40*/  F2FP.BF16.F32.PACK_AB R56, R55, R56 ;  /* 0x000000383738723e */ /* 0x000fe200000010ff */
[----:B------:R-:W-:Y:S01]  /*5d50*/  UIMAD.WIDE.U32 UR6, UR13, UR8, URZ ;  /* 0x000000080d0672a5 */ /* 0x000fe2000f8e003f */
[----:B------:R-:W-:Y:S01]  /*5d60*/  SEL R55, R27, R32, P0 ;  /* 0x000000201b377207 */ /* 0x000fe20000000000 */
[----:B------:R-:W-:Y:S01]  /*5d70*/  UIMAD UR5, UR12, UR8, URZ ;  /* 0x000000080c0572a4 */ /* 0x000fe2000f8e023f */
[----:B------:R-:W-:Y:S01]  /*5d80*/  SEL R37, R32, R27, P0 ;  /* 0x0000001b20257207 */ /* 0x000fe20000000000 */
[----:B------:R-:W-:Y:S01]  /*5d90*/  UIMAD UR8, UR14, UR10, URZ ;  /* 0x0000000a0e0872a4 */ /* 0x000fe2000f8e023f */
[----:B------:R-:W-:Y:S01]  /*5da0*/  IADD3 R27, P2, R30, 0x6000, RZ ;  /* 0x000060001e1b7810 */ /* 0x000fe20007f5e0ff */
[----:B------:R-:W-:Y:S01]  /*5db0*/  UIMAD UR5, UR13, UR9, UR5 ;  /* 0x000000090d0572a4 */ /* 0x000fe2000f8e0205 */
[----:B------:R-:W-:Y:S01]  /*5dc0*/  F2FP.BF16.F32.PACK_AB R26, R25, R26 ;  /* 0x0000001a191a723e */ /* 0x000fe200000010ff */
[----:B------:R-:W-:Y:S01]  /*5dd0*/  UIMAD UR8, UR40, UR11, UR8 ;  /* 0x0000000b280872a4 */ /* 0x000fe2000f8e0208 */
[----:B------:R-:W-:Y:S01]  /*5de0*/  SEL R71, R5, R42, P0 ;  /* 0x0000002a05477207 */ /* 0x000fe20000000000 */
[----:B------:R-:W-:Y:S01]  /*5df0*/  UIADD3 UR7, UR7, UR5, URZ ;  /* 0x0000000507077290 */ /* 0x000fe2000fffe03f */
[----:B------:R-:W-:Y:S01]  /*5e00*/  SEL R73, R42, R5, P0 ;  /* 0x000000052a497207 */ /* 0x000fe20000000000 */
[----:B------:R-:W-:Y:S01]  /*5e10*/  IMAD R5, R19, 0x20, R2 ;  /* 0x0000002013057824 */ /* 0x000fe200078e0202 */
[----:B------:R-:W-:Y:S01]  /*5e20*/  IADD3 R25, P3, R30, 0x3020, RZ ;  /* 0x000030201e197810 */ /* 0x000fe20007f7e0ff */
[----:B------:R-:W-:Y:S01]  /*5e30*/  UIMAD.WIDE.U32 UR6, UR40, UR10, UR6 ;  /* 0x0000000a280672a5 */ /* 0x000fe2000f8e0006 */
[----:B------:R-:W-:Y:S01]  /*5e40*/  F2FP.BF16.F32.PACK_AB R11, R11, R12 ;  /* 0x0000000c0b0b723e */ /* 0x000fe200000010ff */
[----:B------:R-:W-:Y:S01]  /*5e50*/  IMAD.WIDE R34, R5, 0x2, R34 ;  /* 0x0000000205227825 */ /* 0x000fe200078e0222 */
[----:B------:R-:W-:Y:S01]  /*5e60*/  SEL R67, R29, R10, P0 ;  /* 0x0000000a1d437207 */ /* 0x000fe20000000000 */
[----:B------:R-:W-:Y:S01]  /*5e70*/  SYNCS.ARRIVE.TRANS64.RED.A1T0 RZ, [UR4], RZ ;  /* 0x000000ffffff79a7 */ /* 0x000fe20008100404 */
[----:B------:R-:W-:Y:S01]  /*5e80*/  SEL R69, R10, R29, P0 ;  /* 0x0000001d0a457207 */ /* 0x000fe20000000000 */
[----:B------:R-:W-:Y:S01]  /*5e90*/  IMAD.X R29, RZ, RZ, R31, P2 ;  /* 0x000000ffff1d7224 */ /* 0x000fe200010e061f */
[----:B------:R-:W-:Y:S01]  /*5ea0*/  LOP3.LUT R12, R27, 0x180, RZ, 0xc0, !PT ;  /* 0x000001801b0c7812 */ /* 0x000fe200078ec0ff */
[----:B------:R-:W-:Y:S01]  /*5eb0*/  ULDC UR5, c[0x0][0xa88] ;  /* 0x0002a20000057ab9 */ /* 0x000fe20000000800 */
[----:B------:R-:W-:Y:S01]  /*5ec0*/  LOP3.LUT R10, R25, 0x180, RZ, 0xc0, !PT ;  /* 0x00000180190a7812 */ /* 0x000fe200078ec0ff */
[C---:B0-----:R-:W-:Y:S01]  /*5ed0*/  IMAD R66, R9.reuse, UR5, RZ ;  /* 0x0000000509427c24 */ /* 0x041fe2000f8e02ff */
[----:B------:R-:W-:-:S02]  /*5ee0*/  ISETP.NE.AND P2, PT, R9, 0x1, PT ;  /* 0x000000010900780c */ /* 0x000fc40003f45270 */
[----:B------:R-:W-:Y:S02]  /*5ef0*/  SHF.R.U64 R12, R12, 0x3, RZ ;  /* 0x000000030c0c7819 */ /* 0x000fe400000012ff */
[----:B------:R-:W-:Y:S02]  /*5f00*/  SHF.R.U64 R10, R10, 0x3, RZ ;  /* 0x000000030a0a7819 */ /* 0x000fe400000012ff */
[----:B------:R-:W-:Y:S02]  /*5f10*/  IADD3 R79, P6, R34, 0x7800, RZ ;  /* 0x00007800224f7810 */ /* 0x000fe40007fde0ff */
[----:B------:R-:W-:Y:S02]  /*5f20*/  LOP3.LUT R28, R12, R27, RZ, 0x3c, !PT ;  /* 0x0000001b0c1c7212 */ /* 0x000fe400078e3cff */
[----:B------:R-:W-:Y:S02]  /*5f30*/  LOP3.LUT R12, R10, R25, RZ, 0x3c, !PT ;  /* 0x000000190a0c7212 */ /* 0x000fe400078e3cff */
[----:B------:R-:W-:Y:S01]  /*5f40*/  LOP3.LUT R10, R79, 0x180, RZ, 0xc0, !PT ;  /* 0x000001804f0a7812 */ /* 0x000fe200078ec0ff */
[----:B------:R-:W0:Y:S01]  /*5f50*/  @P2 LDC R42, c[0x0][0xbec] ;  /* 0x0002fb00ff2a2b82 */ /* 0x000e220000000800 */
[----:B------:R-:W-:-:S02]  /*5f60*/  F2FP.BF16.F32.PACK_AB R15, R15, R20 ;  /* 0x000000140f0f723e */ /* 0x000fc400000010ff */
[----:B------:R-:W-:Y:S02]  /*5f70*/  SHF.R.U64 R10, R10, 0x3, RZ ;  /* 0x000000030a0a7819 */ /* 0x000fe400000012ff */
[----:B------:R-:W-:Y:S02]  /*5f80*/  F2FP.BF16.F32.PACK_AB R24, R21, R24 ;  /* 0x000000181518723e */ /* 0x000fe400000010ff */
[----:B------:R-:W-:Y:S02]  /*5f90*/  LOP3.LUT R10, R10, R79, RZ, 0x3c, !PT ;  /* 0x0000004f0a0a7212 */ /* 0x000fe400078e3cff */
[----:B------:R-:W3:Y:S01]  /*5fa0*/  @P2 LDC R79, c[0x0][0xbf0] ;  /* 0x0002fc00ff4f2b82 */ /* 0x000ee20000000800 */
[----:B------:R-:W-:Y:S02]  /*5fb0*/  F2FP.BF16.F32.PACK_AB R43, R43, R44 ;  /* 0x0000002c2b2b723e */ /* 0x000fe400000010ff */
[----:B------:R-:W-:Y:S02]  /*5fc0*/  IADD3 R21, P4, R30, 0x3000, RZ ;  /* 0x000030001e157810 */ /* 0x000fe40007f9e0ff */
[----:B------:R-:W-:-:S02]  /*5fd0*/  F2FP.BF16.F32.PACK_AB R13, R13, R14 ;  /* 0x0000000e0d0d723e */ /* 0x000fc400000010ff */
[----:B------:R-:W-:Y:S01]  /*5fe0*/  SEL R63, R15, R26, P0 ;  /* 0x0000001a0f3f7207 */ /* 0x000fe20000000000 */
[----:B------:R-:W-:Y:S01]  /*5ff0*/  IMAD.X R7, RZ, RZ, R31, P4 ;  /* 0x000000ffff077224 */ /* 0x000fe200020e061f */
[----:B------:R-:W-:Y:S02]  /*6000*/  SEL R65, R26, R15, P0 ;  /* 0x0000000f1a417207 */ /* 0x000fe40000000000 */
[----:B------:R-:W-:Y:S02]  /*6010*/  IADD3 R15, P1, R30, 0x6020, RZ ;  /* 0x000060201e0f7810 */ /* 0x000fe40007f3e0ff */
[----:B------:R-:W-:Y:S02]  /*6020*/  SEL R59, R43, R48, P0 ;  /* 0x000000302b3b7207 */ /* 0x000fe40000000000 */
[----:B------:R-:W-:Y:S01]  /*6030*/  SEL R39, R48, R43, P0 ;  /* 0x0000002b30277207 */ /* 0x000fe20000000000 */
[----:B------:R-:W-:Y:S01]  /*6040*/  IMAD R48, RZ, RZ, -UR39 ;  /* 0x80000027ff307e24 */ /* 0x000fe2000f8e02ff */
[----:B------:R-:W-:-:S02]  /*6050*/  LOP3.LUT R6, R21, 0x180, RZ, 0xc0, !PT ;  /* 0x0000018015067812 */ /* 0x000fc400078ec0ff */
[----:B------:R-:W-:Y:S01]  /*6060*/  F2FP.BF16.F32.PACK_AB R50, R49, R50 ;  /* 0x000000323132723e */ /* 0x000fe200000010ff */
[----:B-1----:R-:W-:Y:S01]  /*6070*/  IMAD R48, R81, R48, UR45 ;  /* 0x0000002d51307e24 */ /* 0x002fe2000f8e0230 */
[----:B------:R-:W-:Y:S02]  /*6080*/  SEL R49, R13, R24, P0 ;  /* 0x000000180d317207 */ /* 0x000fe40000000000 */
[----:B------:R-:W-:Y:S01]  /*6090*/  SEL R36, R24, R13, P0 ;  /* 0x0000000d18247207 */ /* 0x000fe20000000000 */
[----:B------:R-:W-:Y:S01]  /*60a0*/  IMAD.X R13, RZ, RZ, R31, P3 ;  /* 0x000000ffff0d7224 */ /* 0x000fe200018e061f */
[----:B------:R-:W-:Y:S02]  /*60b0*/  LOP3.LUT R14, R15, 0x180, RZ, 0xc0, !PT ;  /* 0x000001800f0e7812 */ /* 0x000fe400078ec0ff */
[----:B------:R-:W-:Y:S02]  /*60c0*/  F2FP.BF16.F32.PACK_AB R51, R51, R52 ;  /* 0x000000343333723e */ /* 0x000fe400000010ff */
[----:B------:R-:W-:-:S02]  /*60d0*/  SHF.R.U64 R6, R6, 0x3, RZ ;  /* 0x0000000306067819 */ /* 0x000fc400000012ff */
[----:B------:R-:W-:Y:S02]  /*60e0*/  SHF.R.U64 R14, R14, 0x3, RZ ;  /* 0x000000030e0e7819 */ /* 0x000fe400000012ff */
[----:B------:R-:W-:Y:S02]  /*60f0*/  SEL R43, R51, R56, P0 ;  /* 0x00000038332b7207 */ /* 0x000fe40000000000 */
[----:B------:R-:W-:Y:S02]  /*6100*/  SEL R40, R56, R51, P0 ;  /* 0x0000003338287207 */ /* 0x000fe40000000000 */
[----:B------:R-:W-:Y:S02]  /*6110*/  LOP3.LUT R6, R6, R21, RZ, 0x3c, !PT ;  /* 0x0000001506067212 */ /* 0x000fe400078e3cff */
[----:B------:R-:W-:Y:S01]  /*6120*/  MOV R72, R12 ;  /* 0x0000000c00487202 */ /* 0x000fe20000000f00 */
[----:B------:R-:W-:Y:S01]  /*6130*/  IMAD R13, R48, 0xc0, R154 ;  /* 0x000000c0300d7824 */ /* 0x000fe200078e029a */
[----:B------:R-:W-:-:S02]  /*6140*/  SEL R51, R4, R11, P0 ;  /* 0x0000000b04337207 */ /* 0x000fc40000000000 */
[----:B------:R-:W-:Y:S02]  /*6150*/  SEL R61, R11, R4, P0 ;  /* 0x000000040b3d7207 */ /* 0x000fe40000000000 */
[C---:B------:R-:W-:Y:S02]  /*6160*/  LOP3.LUT R5, R30.reuse, 0x180, RZ, 0xc0, !PT ;  /* 0x000001801e057812 */ /* 0x040fe400078ec0ff */
[----:B------:R-:W-:Y:S02]  /*6170*/  IADD3 R11, P5, R30, 0x20, RZ ;  /* 0x000000201e0b7810 */ /* 0x000fe40007fbe0ff */
[----:B------:R-:W-:Y:S01]  /*6180*/  LOP3.LUT R14, R14, R15, RZ, 0x3c, !PT ;  /* 0x0000000f0e0e7212 */ /* 0x000fe200078e3cff */
[----:B------:R-:W-:Y:S01]  /*6190*/  IMAD.X R15, RZ, RZ, R31, P1 ;  /* 0x000000ffff0f7224 */ /* 0x000fe200008e061f */
[----:B------:R-:W-:Y:S01]  /*61a0*/  MOV R60, R6 ;  /* 0x00000006003c7202 */ /* 0x000fe20000000f00 */
[----:B0-----:R-:W-:Y:S01]  /*61b0*/  @P2 IMAD.HI.U32 R6, R13, R42, RZ ;  /* 0x0000002a0d062227 */ /* 0x001fe200078e00ff */
[----:B------:R-:W-:-:S02]  /*61c0*/  IADD3 R33, P1, R34, 0x1800, RZ ;  /* 0x0000180022217810 */ /* 0x000fc40007f3e0ff */
[----:B------:R-:W-:Y:S01]  /*61d0*/  SHF.R.U64 R5, R5, 0x3, RZ ;  /* 0x0000000305057819 */ /* 0x000fe200000012ff */
[----:B------:R-:W-:Y:S01]  /*61e0*/  IMAD.MOV.U32 R7, RZ, RZ, R13 ;  /* 0x000000ffff077224 */ /* 0x000fe200078e000d */
[----:B------:R-:W-:Y:S02]  /*61f0*/  LOP3.LUT R4, R11, 0x180, RZ, 0xc0, !PT ;  /* 0x000001800b047812 */ /* 0x000fe400078ec0ff */
[----:B------:R-:W-:Y:S02]  /*6200*/  LOP3.LUT R32, R33, 0x180, RZ, 0xc0, !PT ;  /* 0x0000018021207812 */ /* 0x000fe400078ec0ff */
[----:B------:R-:W-:Y:S01]  /*6210*/  LOP3.LUT R30, R5, R30, RZ, 0x3c, !PT ;  /* 0x0000001e051e7212 */ /* 0x000fe200078e3cff */
[----:B------:R-:W-:Y:S01]  /*6220*/  IMAD.X R5, RZ, RZ, R31, P5 ;  /* 0x000000ffff057224 */ /* 0x000fe200028e061f */
[----:B------:R-:W-:Y:S02]  /*6230*/  SHF.R.U64 R4, R4, 0x3, RZ ;  /* 0x0000000304047819 */ /* 0x000fe400000012ff */
[----:B------:R-:W-:Y:S01]  /*6240*/  MOV R68, R14 ;  /* 0x0000000e00447202 */ /* 0x000fe20000000f00 */
[----:B------:R-:W-:Y:S01]  /*6250*/  IMAD.U32 R15, RZ, RZ, UR8 ;  /* 0x00000008ff0f7e24 */ /* 0x000fe2000f8e00ff */
[----:B---3--:R-:W-:Y:S01]  /*6260*/  @P2 SHF.R.U32.HI R7, RZ, R79, R6 ;  /* 0x0000004fff072219 */ /* 0x008fe20000011606 */
[----:B------:R-:W-:Y:S01]  /*6270*/  ULDC.64 UR8, c[0x0][0xae8] ;  /* 0x0002ba0000087ab9 */ /* 0x000fe20000000a00 */
[----:B------:R-:W-:-:S02]  /*6280*/  F2FP.BF16.F32.PACK_AB R45, R45, R46 ;  /* 0x0000002e2d2d723e */ /* 0x000fc400000010ff */
[----:B------:R-:W-:Y:S02]  /*6290*/  F2FP.BF16.F32.PACK_AB R53, R53, R54 ;  /* 0x000000363535723e */ /* 0x000fe400000010ff */
[----:B------:R-:W-:Y:S02]  /*62a0*/  SHF.R.U64 R32, R32, 0x3, RZ ;  /* 0x0000000320207819 */ /* 0x000fe400000012ff */
[----:B------:R-:W-:Y:S02]  /*62b0*/  LOP3.LUT R4, R4, R11, RZ, 0x3c, !PT ;  /* 0x0000000b04047212 */ /* 0x000fe400078e3cff */
[----:B------:R-:W-:Y:S01]  /*62c0*/  MOV R31, R30 ;  /* 0x0000001e001f7202 */ /* 0x000fe20000000f00 */
[----:B------:R-:W-:Y:S01]  /*62d0*/  IMAD.MOV R30, RZ, RZ, -R7 ;  /* 0x000000ffff1e7224 */ /* 0x000fe200078e0a07 */
[----:B------:R-:W-:Y:S02]  /*62e0*/  SEL R75, R45, R50, P0 ;  /* 0x000000322d4b7207 */ /* 0x000fe40000000000 */
[----:B------:R-:W-:-:S02]  /*62f0*/  SEL R77, R53, R58, P0 ;  /* 0x0000003a354d7207 */ /* 0x000fc40000000000 */
[----:B------:R-:W-:Y:S02]  /*6300*/  MOV R70, R28 ;  /* 0x0000001c00467202 */ /* 0x000fe40000000f00 */
[----:B------:R-:W-:Y:S01]  /*6310*/  LOP3.LUT R32, R32, R33, RZ, 0x3c, !PT ;  /* 0x0000002120207212 */ /* 0x000fe200078e3cff */
[----:B------:R-:W-:Y:S01]  /*6320*/  IMAD.X R33, RZ, RZ, R35, P1 ;  /* 0x000000ffff217224 */ /* 0x000fe200008e0623 */
[----:B------:R-:W-:Y:S01]  /*6330*/  MOV R62, R4 ;  /* 0x00000004003e7202 */ /* 0x000fe20000000f00 */
[----:B------:R-:W-:Y:S01]  /*6340*/  IMAD R5, R9, R30, R13 ;  /* 0x0000001e09057224 */ /* 0x000fe200078e020d */
[----:B------:R-:W-:Y:S02]  /*6350*/  SHF.R.S32.HI R4, RZ, 0x1f, R7 ;  /* 0x0000001fff047819 */ /* 0x000fe40000011407 */
[----:B------:R-:W-:Y:S02]  /*6360*/  IADD3 R12, P1, R7, UR6, RZ ;  /* 0x00000006070c7c10 */ /* 0x000fe4000ff3e0ff */
[----:B------:R-:W-:-:S02]  /*6370*/  SEL R45, R50, R45, P0 ;  /* 0x0000002d322d7207 */ /* 0x000fc40000000000 */
[----:B------:R-:W-:Y:S02]  /*6380*/  SEL R53, R58, R53, P0 ;  /* 0x000000353a357207 */ /* 0x000fe40000000000 */
[----:B------:R-:W-:Y:S01]  /*6390*/  IADD3.X R13, R4, UR7, R15, P1, !PT ;  /* 0x00000007040d7c10 */ /* 0x000fe20008ffe40f */
[----:B------:R-:W-:Y:S01]  /*63a0*/  ULDC.64 UR6, c[0x0][0xb88] ;  /* 0x0002e20000067ab9 */ /* 0x000fe20000000a00 */
[C---:B------:R-:W-:Y:S02]  /*63b0*/  IADD3 R25, P4, R34.reuse, 0x4800, RZ ;  /* 0x0000480022197810 */ /* 0x040fe40007f9e0ff */
[----:B------:R-:W-:Y:S01]  /*63c0*/  SHF.R.S32.HI R4, RZ, 0x1f, R5 ;  /* 0x0000001fff047819 */ /* 0x000fe20000011405 */
[----:B------:R-:W-:Y:S01]  /*63d0*/  IMAD.WIDE.U32 R12, R5, UR6, R12 ;  /* 0x00000006050c7c25 */ /* 0x000fe2000f8e000c */
[----:B------:R-:W-:Y:S02]  /*63e0*/  IADD3 R27, P3, R34, 0x3000, RZ ;  /* 0x00003000221b7810 */ /* 0x000fe40007f7e0ff */
[----:B------:R-:W-:Y:S01]  /*63f0*/  LOP3.LUT R24, R25, 0x180, RZ, 0xc0, !PT ;  /* 0x0000018019187812 */ /* 0x000fe200078ec0ff */
[----:B------:R-:W-:Y:S01]  /*6400*/  IMAD R4, R4, UR6, RZ ;  /* 0x0000000604047c24 */ /* 0x000fe2000f8e02ff */
[----:B------:R-:W-:-:S02]  /*6410*/  LOP3.LUT R26, R27, 0x180, RZ, 0xc0, !PT ;  /* 0x000001801b1a7812 */ /* 0x000fc400078ec0ff */
[----:B------:R-:W-:Y:S01]  /*6420*/  SHF.R.U64 R24, R24, 0x3, RZ ;  /* 0x0000000318187819 */ /* 0x000fe200000012ff */
[----:B------:R-:W-:Y:S01]  /*6430*/  IMAD R29, R5, UR7, R4 ;  /* 0x00000007051d7c24 */ /* 0x000fe2000f8e0204 */
[----:B------:R-:W-:Y:S01]  /*6440*/  SHF.R.U64 R26, R26, 0x3, RZ ;  /* 0x000000031a1a7819 */ /* 0x000fe200000012ff */
[----:B------:R-:W-:Y:S01]  /*6450*/  ULDC.64 UR6, c[0x0][0xb50] ;  /* 0x0002d40000067ab9 */ /* 0x000fe20000000a00 */
[----:B------:R-:W-:Y:S01]  /*6460*/  LOP3.LUT R24, R24, R25, RZ, 0x3c, !PT ;  /* 0x0000001918187212 */ /* 0x000fe200078e3cff */
[----:B------:R-:W-:Y:S01]  /*6470*/  IMAD.X R25, RZ, RZ, R35, P4 ;  /* 0x000000ffff197224 */ /* 0x000fe200020e0623 */
[----:B------:R-:W-:Y:S01]  /*6480*/  LOP3.LUT P1, RZ, R22, 0x3, RZ, 0xc0, !PT ;  /* 0x0000000316ff7812 */ /* 0x000fe2000782c0ff */
[----:B------:R-:W-:Y:S01]  /*6490*/  IMAD.IADD R13, R13, 0x1, R29 ;  /* 0x000000010d0d7824 */ /* 0x000fe200078e021d */
[----:B------:R-:W-:Y:S01]  /*64a0*/  LOP3.LUT R26, R26, R27, RZ, 0x3c, !PT ;  /* 0x0000001b1a1a7212 */ /* 0x000fe200078e3cff */
[----:B------:R-:W-:Y:S01]  /*64b0*/  IMAD.X R27, RZ, RZ, R35, P3 ;  /* 0x000000ffff1b7224 */ /* 0x000fe200018e0623 */
[C---:B------:R-:W-:Y:S01]  /*64c0*/  IADD3 R21, P5, R34.reuse, 0x6000, RZ ;  /* 0x0000600022157810 */ /* 0x040fe20007fbe0ff */
[----:B------:R-:W-:Y:S01]  /*64d0*/  UIMAD.WIDE.U32 UR4, UR13, UR8, URZ ;  /* 0x000000080d0472a5 */ /* 0x000fe2000f8e003f */
[----:B------:R-:W-:-:S02]  /*64e0*/  LOP3.LUT R11, R34, 0x180, RZ, 0xc0, !PT ;  /* 0x00000180220b7812 */ /* 0x000fc400078ec0ff */
[----:B------:R-:W-:Y:S02]  /*64f0*/  LOP3.LUT R20, R21, 0x180, RZ, 0xc0, !PT ;  /* 0x0000018015147812 */ /* 0x000fe400078ec0ff */
[----:B------:R-:W-:Y:S02]  /*6500*/  SHF.R.U64 R11, R11, 0x3, RZ ;  /* 0x000000030b0b7819 */ /* 0x000fe400000012ff */
[----:B------:R-:W-:Y:S02]  /*6510*/  SHF.R.U64 R20, R20, 0x3, RZ ;  /* 0x0000000314147819 */ /* 0x000fe400000012ff */
[----:B------:R-:W-:Y:S01]  /*6520*/  LOP3.LUT R34, R11, R34, RZ, 0x3c, !PT ;  /* 0x000000220b227212 */ /* 0x000fe200078e3cff */
[--C-:B------:R-:W-:Y:S01]  /*6530*/  IMAD.X R11, RZ, RZ, R35.reuse, P6 ;  /* 0x000000ffff0b7224 */ /* 0x100fe200030e0623 */
[----:B------:R-:W-:Y:S01]  /*6540*/  LOP3.LUT R20, R20, R21, RZ, 0x3c, !PT ;  /* 0x0000001514147212 */ /* 0x000fe200078e3cff */
[----:B------:R-:W-:Y:S01]  /*6550*/  IMAD.X R21, RZ, RZ, R35, P5 ;  /* 0x000000ffff157224 */ /* 0x000fe200028e0623 */
[----:B--2---:R-:W-:Y:S01]  /*6560*/  LOP3.LUT R14, R0, 0x2, RZ, 0x3c, !PT ;  /* 0x00000002000e7812 */ /* 0x004fe200078e3cff */
[----:B------:R-:W-:Y:S04]  /*6570*/  SHFL.IDX PT, R47, R47, R0, 0x1c1f ;  /* 0x001c1f002f2f7589 */ /* 0x000fe800000e0000 */
[----:B------:R-:W0:Y:S04]  /*6580*/  SHFL.IDX PT, R6, R41, R14, 0x1c1f ;  /* 0x001c1f0e29067589 */ /* 0x000e2800000e0000 */
[----:B------:R-:W-:Y:S04]  /*6590*/  SHFL.IDX PT, R51, R51, R0, 0x1c1f ;  /* 0x001c1f0033337589 */ /* 0x000fe800000e0000 */
[----:B------:R-:W1:Y:S04]  /*65a0*/  SHFL.IDX PT, R28, R61, R14, 0x1c1f ;  /* 0x001c1f0e3d1c7589 */ /* 0x000e6800000e0000 */
[----:B------:R-:W-:Y:S04]  /*65b0*/  SHFL.IDX PT, R49, R49, R0, 0x1c1f ;  /* 0x001c1f0031317589 */ /* 0x000fe800000e0000 */
[----:B------:R-:W-:Y:S04]  /*65c0*/  SHFL.IDX PT, R55, R55, R0, 0x1c1f ;  /* 0x001c1f0037377589 */ /* 0x000fe800000e0000 */
[----:B------:R-:W-:Y:S04]  /*65d0*/  SHFL.IDX PT, R57, R57, R0, 0x1c1f ;  /* 0x001c1f0039397589 */ /* 0x000fe800000e0000 */
[----:B------:R-:W-:Y:S01]  /*65e0*/  SHFL.IDX PT, R59, R59, R0, 0x1c1f ;  /* 0x001c1f003b3b7589 */ /* 0x000fe200000e0000 */
[----:B0-----:R-:W-:-:S02]  /*65f0*/  SEL R4, R47, R6, P0 ;  /* 0x000000062f047207 */ /* 0x001fc40000000000 */
[----:B------:R-:W-:Y:S01]  /*6600*/  SEL R6, R6, R47, P0 ;  /* 0x0000002f06067207 */ /* 0x000fe20000000000 */
[----:B------:R-:W-:Y:S04]  /*6610*/  SHFL.IDX PT, R43, R43, R0, 0x1c1f ;  /* 0x001c1f002b2b7589 */ /* 0x000fe800000e0000 */
[----:B------:R-:W-:Y:S01]  /*6620*/  SHFL.IDX PT, R63, R63, R0, 0x1c1f ;  /* 0x001c1f003f3f7589 */ /* 0x000fe200000e0000 */
[----:B-1----:R-:W-:Y:S02]  /*6630*/  SEL R5, R51, R28, P0 ;  /* 0x0000001c33057207 */ /* 0x002fe40000000000 */
[----:B------:R-:W-:Y:S01]  /*6640*/  SEL R7, R28, R51, P0 ;  /* 0x000000331c077207 */ /* 0x000fe20000000000 */
[----:B------:R-:W-:Y:S04]  /*6650*/  SHFL.IDX PT, R67, R67, R0, 0x1c1f ;  /* 0x001c1f0043437589 */ /* 0x000fe800000e0000 */
[----:B------:R-:W-:Y:S04]  /*6660*/  SHFL.IDX PT, R71, R71, R0, 0x1c1f ;  /* 0x001c1f0047477589 */ /* 0x000fe800000e0000 */
[----:B------:R-:W-:Y:S04]  /*6670*/  SHFL.IDX PT, R75, R75, R0, 0x1c1f ;  /* 0x001c1f004b4b7589 */ /* 0x000fe800000e0000 */
[----:B------:R-:W-:Y:S04]  /*6680*/  SHFL.IDX PT, R77, R77, R0, 0x1c1f ;  /* 0x001c1f004d4d7589 */ /* 0x000fe800000e0000 */
[----:B------:R-:W-:Y:S04]  /*6690*/  SHFL.IDX PT, R36, R36, R14, 0x1c1f ;  /* 0x001c1f0e24247589 */ /* 0x000fe800000e0000 */
[----:B------:R0:W1:Y:S04]  /*66a0*/  SHFL.IDX PT, R30, R37, R14, 0x1c1f ;  /* 0x001c1f0e251e7589 */ /* 0x00006800000e0000 */
[----:B------:R-:W2:Y:S01]  /*66b0*/  SHFL.IDX PT, R52, R65, R14, 0x1c1f ;  /* 0x001c1f0e41347589 */ /* 0x000ea200000e0000 */
[----:B------:R-:W-:Y:S01]  /*66c0*/  BAR.SYNC.DEFER_BLOCKING 0x1, 0x180 ;  /* 0x0046000000007b1d */ /* 0x000fe20000010000 */
[----:B0-----:R-:W-:-:S05]  /*66d0*/  LEA R37, P4, R12, UR6, 0x2 ;  /* 0x000000060c257c11 */ /* 0x001fca000f8810ff */
[----:B------:R-:W0:Y:S04]  /*66e0*/  SHFL.IDX PT, R38, R38, R14, 0x1c1f ;  /* 0x001c1f0e26267589 */ /* 0x000e2800000e0000 */
[----:B------:R-:W3:Y:S04]  /*66f0*/  SHFL.IDX PT, R46, R40, R14, 0x1c1f ;  /* 0x001c1f0e282e7589 */ /* 0x000ee800000e0000 */
[----:B------:R-:W4:Y:S01]  /*6700*/  SHFL.IDX PT, R0, R69, R14, 0x1c1f ;  /* 0x001c1f0e45007589 */ /* 0x000f2200000e0000 */
[----:B-1----:R-:W-:Y:S02]  /*6710*/  SEL R28, R55, R30, P0 ;  /* 0x0000001e371c7207 */ /* 0x002fe40000000000 */
[----:B------:R-:W-:Y:S01]  /*6720*/  SEL R30, R30, R55, P0 ;  /* 0x000000371e1e7207 */ /* 0x000fe20000000000 */
[----:B------:R1:W4:Y:S04]  /*6730*/  SHFL.IDX PT, R42, R39, R14, 0x1c1f ;  /* 0x001c1f0e272a7589 */ /* 0x00032800000e0000 */
[----:B------:R-:W4:Y:S04]  /*6740*/  SHFL.IDX PT, R54, R73, R14, 0x1c1f ;  /* 0x001c1f0e49367589 */ /* 0x000f2800000e0000 */
[----:B------:R-:W4:Y:S01]  /*6750*/  SHFL.IDX PT, R56, R45, R14, 0x1c1f ;  /* 0x001c1f0e2d387589 */ /* 0x000f2200000e0000 */
[----:B-1----:R-:W-:-:S03]  /*6760*/  IMAD R39, R48, 0xc0, R153 ;  /* 0x000000c030277824 */ /* 0x002fc600078e0299 */
[----:B------:R1:W4:Y:S01]  /*6770*/  SHFL.IDX PT, R58, R53, R14, 0x1c1f ;  /* 0x001c1f0e353a7589 */ /* 0x00032200000e0000 */
[C---:B------:R-:W-:Y:S01]  /*6780*/  VIADD R15, R39.reuse, 0x8 ;  /* 0x00000008270f7836 */ /* 0x040fe20000000000 */
[-C--:B------:R-:W-:Y:S02]  /*6790*/  ISETP.GE.OR P3, PT, R39, R66.reuse, P1 ;  /* 0x000000422700720c */ /* 0x080fe40000f66670 */
[----:B------:R4:W-:Y:S01]  /*67a0*/  STSM.16.M88.4 [R31], R4 ;  /* 0x000000041f007844 */ /* 0x0009e20000000200 */
[----:B------:R-:W-:Y:S02]  /*67b0*/  LEA.HI.X R39, R12, UR7, R13, 0x2, P4 ;  /* 0x000000070c277c11 */ /* 0x000fe4000a0f140d */
[----:B------:R-:W-:Y:S01]  /*67c0*/  ISETP.GE.OR P1, PT, R15, R66, P1 ;  /* 0x000000420f00720c */ /* 0x000fe20000f26670 */
[----:B------:R-:W-:Y:S01]  /*67d0*/  SHFL.IDX PT, R50, R37, RZ, 0x1c1f ;  /* 0x001c1fff25327589 */ /* 0x000fe200000e0000 */
[----:B------:R-:W-:Y:S02]  /*67e0*/  SEL R12, R49, R36, P0 ;  /* 0x00000024310c7207 */ /* 0x000fe40000000000 */
[----:B-1----:R-:W-:Y:S01]  /*67f0*/  SEL R14, R36, R49, P0 ;  /* 0x00000031240e7207 */ /* 0x002fe20000000000 */
[----:B------:R-:W1:Y:S01]  /*6800*/  SHFL.IDX PT, R51, R39, RZ, 0x1c1f ;  /* 0x001c1fff27337589 */ /* 0x000e6200000e0000 */
[----:B--2---:R-:W-:-:S02]  /*6810*/  SEL R13, R63, R52, P0 ;  /* 0x000000343f0d7207 */ /* 0x004fc40000000000 */
[----:B------:R-:W-:Y:S01]  /*6820*/  SEL R15, R52, R63, P0 ;  /* 0x0000003f340f7207 */ /* 0x000fe20000000000 */
[----:B------:R2:W-:Y:S01]  /*6830*/  SHFL.IDX PT, R64, R37, 0x1, 0x1c1f ;  /* 0x003c1f0025407f89 */ /* 0x0005e200000e0000 */
[----:B0-----:R-:W-:Y:S02]  /*6840*/  SEL R36, R57, R38, P0 ;  /* 0x0000002639247207 */ /* 0x001fe40000000000 */
[----:B---3--:R-:W-:Y:S01]  /*6850*/  SEL R44, R43, R46, P0 ;  /* 0x0000002e2b2c7207 */ /* 0x008fe20000000000 */
[----:B------:R0:W3:Y:S01]  /*6860*/  SHFL.IDX PT, R65, R39, 0x1, 0x1c1f ;  /* 0x003c1f0027417f89 */ /* 0x0000e200000e0000 */
[----:B----4-:R-:W-:Y:S02]  /*6870*/  SEL R29, R67, R0, P0 ;  /* 0x00000000431d7207 */ /* 0x010fe40000000000 */
[----:B------:R-:W-:Y:S01]  /*6880*/  SEL R31, R0, R67, P0 ;  /* 0x00000043001f7207 */ /* 0x000fe20000000000 */
[----:B------:R-:W-:Y:S01]  /*6890*/  STSM.16.M88.4 [R62], R12 ;  /* 0x0000000c3e007844 */ /* 0x000fe20000000200 */
[----:B------:R-:W-:-:S02]  /*68a0*/  SEL R38, R38, R57, P0 ;  /* 0x0000003926267207 */ /* 0x000fc40000000000 */
[----:B------:R-:W-:Y:S01]  /*68b0*/  SEL R40, R59, R42, P0 ;  /* 0x0000002a3b287207 */ /* 0x000fe20000000000 */
[----:B------:R-:W-:Y:S01]  /*68c0*/  STSM.16.M88.4 [R60], R28 ;  /* 0x0000001c3c007844 */ /* 0x000fe20000000200 */
[----:B------:R-:W-:Y:S02]  /*68d0*/  SEL R46, R46, R43, P0 ;  /* 0x0000002b2e2e7207 */ /* 0x000fe40000000000 */
[----:B--2---:R-:W-:Y:S02]  /*68e0*/  SEL R37, R71, R54, P0 ;  /* 0x0000003647257207 */ /* 0x004fe40000000000 */
[----:B0-----:R-:W-:Y:S02]  /*68f0*/  SEL R39, R54, R71, P0 ;  /* 0x0000004736277207 */ /* 0x001fe40000000000 */
[----:B------:R-:W-:Y:S02]  /*6900*/  SEL R42, R42, R59, P0 ;  /* 0x0000003b2a2a7207 */ /* 0x000fe40000000000 */
[----:B------:R-:W-:Y:S01]  /*6910*/  SEL R41, R75, R56, P0 ;  /* 0x000000384b297207 */ /* 0x000fe20000000000 */
[----:B------:R0:W-:Y:S01]  /*6920*/  STSM.16.M88.4 [R72], R36 ;  /* 0x0000002448007844 */ /* 0x0001e20000000200 */
[----:B------:R-:W-:-:S02]  /*6930*/  SEL R43, R56, R75, P0 ;  /* 0x0000004b382b7207 */ /* 0x000fc40000000000 */
[----:B------:R-:W-:Y:S02]  /*6940*/  SEL R45, R77, R58, P0 ;  /* 0x0000003a4d2d7207 */ /* 0x000fe40000000000 */
[----:B------:R-:W-:Y:S01]  /*6950*/  SEL R47, R58, R77, P0 ;  /* 0x0000004d3a2f7207 */ /* 0x000fe20000000000 */
[----:B------:R-:W-:Y:S04]  /*6960*/  STSM.16.M88.4 [R70], R40 ;  /* 0x0000002846007844 */ /* 0x000fe80000000200 */
[----:B------:R-:W-:Y:S01]  /*6970*/  STSM.16.M88.4 [R68], R44 ;  /* 0x0000002c44007844 */ /* 0x000fe20000000200 */
[----:B------:R-:W-:Y:S08]  /*6980*/  BAR.SYNC.DEFER_BLOCKING 0x1, 0x180 ;  /* 0x0046000000007b1d */ /* 0x000ff00000010000 */
[----:B0-----:R-:W0:Y:S08]  /*6990*/  @P2 LDC R37, c[0x0][0xbec] ;  /* 0x0002fb00ff252b82 */ /* 0x001e300000000800 */
[----:B------:R-:W2:Y:S01]  /*69a0*/  @P2 LDC R39, c[0x0][0xbf0] ;  /* 0x0002fc00ff272b82 */ /* 0x000ea20000000800 */
[----:B------:R-:W-:Y:S01]  /*69b0*/  UIMAD UR6, UR12, UR8, URZ ;  /* 0x000000080c0672a4 */ /* 0x000fe2000f8e023f */
[----:B-1----:R-:W-:Y:S04]  /*69c0*/  @!P3 ST.E desc[UR52][R50.64], R8 ;  /* 0x000000083200b985 */ /* 0x002fe8000c101934 */
[----:B---3--:R1:W-:Y:S01]  /*69d0*/  @!P1 ST.E desc[UR52][R64.64], R3 ;  /* 0x0000000340009985 */ /* 0x0083e2000c101934 */
[----:B------:R-:W-:-:S03]  /*69e0*/  UIMAD UR6, UR13, UR9, UR6 ;  /* 0x000000090d0672a4 */ /* 0x000fc6000f8e0206 */
[----:B------:R3:W5:Y:S01]  /*69f0*/  LD.E.128 R60, desc[UR52][R20.64] ;  /* 0x00000034143c7980 */ /* 0x000762000c101d00 */
[----:B------:R-:W-:Y:S01]  /*6a00*/  ULDC.64 UR8, c[0x0][0xaf0] ;  /* 0x0002bc0000087ab9 */ /* 0x000fe20000000a00 */
[----:B-1----:R-:W-:Y:S02]  /*6a10*/  IMAD R3, R18, 0x60, R19 ;  /* 0x0000006012037824 */ /* 0x002fe400078e0213 */
[----:B------:R1:W5:Y:S02]  /*6a20*/  LD.E.128 R28, desc[UR52][R10.64] ;  /* 0x000000340a1c7980 */ /* 0x000364000c101d00 */
[----:B---3--:R-:W-:Y:S01]  /*6a30*/  IMAD R20, R48, 0xc0, R3 ;  /* 0x000000c030147824 */ /* 0x008fe200078e0203 */
[----:B------:R-:W-:Y:S01]  /*6a40*/  UIMAD UR7, UR14, UR8, URZ ;  /* 0x000000080e0772a4 */ /* 0x000fe2000f8e023f */
[----:B------:R-:W5:Y:S02]  /*6a50*/  LD.E.128 R52, desc[UR52][R34.64] ;  /* 0x0000003422347980 */ /* 0x000f64000c101d00 */
[----:B0-----:R-:W-:Y:S01]  /*6a60*/  @P2 IMAD.HI.U32 R0, R20, R37, RZ ;  /* 0x0000002514002227 */ /* 0x001fe200078e00ff */
[----:B------:R-:W-:Y:S01]  /*6a70*/  UIADD3 UR5, UR5, UR6, URZ ;  /* 0x0000000605057290 */ /* 0x000fe2000fffe03f */
[----:B------:R-:W5:Y:S01]  /*6a80*/  LD.E.128 R4, desc[UR52][R32.64] ;  /* 0x0000003420047980 */ /* 0x000f62000c101d00 */
[----:B------:R-:W-:Y:S01]  /*6a90*/  UIMAD UR7, UR40, UR9, UR7 ;  /* 0x00000009280772a4 */ /* 0x000fe2000f8e0207 */
[----:B------:R-:W-:Y:S01]  /*6aa0*/  IMAD.MOV.U32 R3, RZ, RZ, R20 ;  /* 0x000000ffff037224 */ /* 0x000fe200078e0014 */
[----:B--2---:R-:W-:Y:S01]  /*6ab0*/  @P2 SHF.R.U32.HI R3, RZ, R39, R0 ;  /* 0x00000027ff032219 */ /* 0x004fe20000011600 */
[----:B------:R-:W-:Y:S01]  /*6ac0*/  UIMAD.WIDE.U32 UR40, UR40, UR8, UR4 ;  /* 0x00000008282872a5 */ /* 0x000fe2000f8e0004 */
[----:B------:R-:W5:Y:S02]  /*6ad0*/  LD.E.128 R56, desc[UR52][R26.64] ;  /* 0x000000341a387980 */ /* 0x000f64000c101d00 */
[--C-:B------:R-:W-:Y:S01]  /*6ae0*/  SHF.R.S32.HI R0, RZ, 0x1f, R3.reuse ;  /* 0x0000001fff007819 */ /* 0x100fe20000011403 */
[----:B------:R-:W-:Y:S01]  /*6af0*/  UIADD3 UR4, UR41, UR7, URZ ;  /* 0x0000000729047290 */ /* 0x000fe2000fffe03f */
[----:B------:R-:W-:Y:S01]  /*6b00*/  IMAD.MOV R8, RZ, RZ, -R3 ;  /* 0x000000ffff087224 */ /* 0x000fe200078e0a03 */
[----:B------:R0:W5:Y:S01]  /*6b10*/  LD.E.128 R12, desc[UR52][R24.64] ;  /* 0x00000034180c7980 */ /* 0x000162000c101d00 */
[----:B------:R-:W-:Y:S01]  /*6b20*/  ULDC.64 UR6, c[0x0][0xae0] ;  /* 0x0002b80000067ab9 */ /* 0x000fe20000000a00 */
[----:B-1----:R-:W-:-:S02]  /*6b30*/  IMAD.U32 R11, RZ, RZ, UR41 ;  /* 0x00000029ff0b7e24 */ /* 0x002fc4000f8e00ff */
[----:B------:R-:W-:Y:S01]  /*6b40*/  IMAD R0, R0, UR6, RZ ;  /* 0x0000000600007c24 */ /* 0x000fe2000f8e02ff */
[----:B------:R-:W-:Y:S01]  /*6b50*/  @!PT LDS RZ, [RZ] ;  /* 0x00000000fffff984 */ /* 0x000fe20000000800 */
[----:B------:R-:W-:Y:S01]  /*6b60*/  @!PT LDS RZ, [RZ] ;  /* 0x00000000fffff984 */ /* 0x000fe20000000800 */
[----:B------:R-:W-:Y:S01]  /*6b70*/  @!PT LDS RZ, [RZ] ;  /* 0x00000000fffff984 */ /* 0x000fe20000000800 */
[----:B------:R-:W-:Y:S01]  /*6b80*/  @!PT LDS RZ, [RZ] ;  /* 0x00000000fffff984 */ /* 0x000fe20000000800 */
[----:B------:R1:W-:Y:S06]  /*6b90*/  MEMBAR.ALL.CTA ;  /* 0x0000000000007992 */ /* 0x0003ec0000008000 */
[----:B-1----:R-:W1:Y:S01]  /*6ba0*/  FENCE.VIEW.ASYNC.S ;  /* 0x00000000000073c6 */ /* 0x002e620000000000 */
[----:B------:R-:W-:Y:S02]  /*6bb0*/  IMAD R21, R9, R8, R20 ;  /* 0x0000000809157224 */ /* 0x000fe400078e0214 */
[----:B------:R-:W-:-:S02]  /*6bc0*/  IMAD.U32 R10, RZ, RZ, UR40 ;  /* 0x00000028ff0a7e24 */ /* 0x000fc4000f8e00ff */
[----:B------:R-:W-:Y:S01]  /*6bd0*/  IMAD.U32 R11, RZ, RZ, UR4 ;  /* 0x00000004ff0b7e24 */ /* 0x000fe2000f8e00ff */
[----:B------:R-:W-:Y:S01]  /*6be0*/  ULDC.64 UR4, c[0x0][0xad8] ;  /* 0x0002b60000047ab9 */ /* 0x000fe20000000a00 */
[C---:B0-----:R-:W-:Y:S01]  /*6bf0*/  IMAD R25, R3.reuse, UR7, R0 ;  /* 0x0000000703197c24 */ /* 0x041fe2000f8e0200 */
[----:B------:R-:W-:Y:S01]  /*6c00*/  SHF.R.S32.HI R0, RZ, 0x1f, R21 ;  /* 0x0000001fff007819 */ /* 0x000fe20000011415 */
[----:B------:R-:W-:Y:S01]  /*6c10*/  IMAD.WIDE.U32 R8, R3, UR6, R10 ;  /* 0x0000000603087c25 */ /* 0x000fe2000f8e000a */
[----:B------:R-:W-:Y:S02]  /*6c20*/  UIADD3 UR43, UR43, 0x19c20, URZ ;  /* 0x00019c202b2b7890 */ /* 0x000fe4000fffe03f */
[----:B------:R-:W-:Y:S01]  /*6c30*/  UIADD3 UR38, UR38, 0x1, URZ ;  /* 0x0000000126267890 */ /* 0x000fe2000fffe03f */
[----:B------:R-:W-:Y:S01]  /*6c40*/  IMAD.IADD R9, R9, 0x1, R25 ;  /* 0x0000000109097824 */ /* 0x000fe200078e0219 */
[----:B------:R-:W-:Y:S01]  /*6c50*/  ULDC.64 UR6, c[0x0][0xa80] ;  /* 0x0002a00000067ab9 */ /* 0x000fe20000000a00 */
[----:B------:R-:W-:-:S02]  /*6c60*/  IMAD R0, R0, UR4, RZ ;  /* 0x0000000400007c24 */ /* 0x000fc4000f8e02ff */
[----:B------:R-:W-:Y:S02]  /*6c70*/  IMAD R27, R48, 0xc0, R19 ;  /* 0x000000c0301b7824 */ /* 0x000fe400078e0213 */
[C---:B------:R-:W-:Y:S02]  /*6c80*/  IMAD R3, R21.reuse, UR5, R0 ;  /* 0x0000000515037c24 */ /* 0x040fe4000f8e0200 */
[----:B------:R-:W-:Y:S01]  /*6c90*/  IMAD.WIDE.U32 R8, R21, UR4, R8 ;  /* 0x0000000415087c25 */ /* 0x000fe2000f8e0008 */
[----:B------:R-:W-:Y:S01]  /*6ca0*/  ISETP.GE.AND P0, PT, R27, R66, PT ;  /* 0x000000421b00720c */ /* 0x000fe20003f06270 */
[----:B------:R-:W-:Y:S02]  /*6cb0*/  UPRMT UR43, URZ, 0x654, UR43 ;  /* 0x000006543f2b7896 */ /* 0x000fe4000800002b */
[----:B------:R-:W-:Y:S01]  /*6cc0*/  IMAD.IADD R3, R9, 0x1, R3 ;  /* 0x0000000109037824 */ /* 0x000fe200078e0203 */
[----:B------:R-:W-:Y:S01]  /*6cd0*/  LEA R0, P1, R8, UR6, 0x1 ;  /* 0x0000000608007c11 */ /* 0x000fe2000f8208ff */
[----:B------:R-:W-:-:S03]  /*6ce0*/  UISETP.NE.AND UP0, UPT, UR38, 0x2, UPT ;  /* 0x000000022600788c */ /* 0x000fc6000bf05270 */
[----:B------:R-:W-:Y:S01]  /*6cf0*/  LEA.HI.X R26, R8, UR7, R3, 0x1, P1 ;  /* 0x00000007081a7c11 */ /* 0x000fe200088f0c03 */
[----:B------:R-:W-:Y:S01]  /*6d00*/  USEL UR5, URZ, 0x1, UP0 ;  /* 0x000000013f057887 */ /* 0x000fe20008000000 */
[----:B------:R-:W-:Y:S01]  /*6d10*/  ULDC UR4, c[0x0][0xc] ;  /* 0x0000030000047ab9 */ /* 0x000fe20000000800 */
[----:B------:R-:W-:Y:S01]  /*6d20*/  USEL UR38, UR38, URZ, UP0 ;  /* 0x0000003f26267287 */ /* 0x000fe20008000000 */
[----:B-1----:R0:W1:Y:S01]  /*6d30*/  SHFL.IDX PT, R10, R0, RZ, 0x1c1f ;  /* 0x001c1fff000a7589 */ /* 0x00206200000e0000 */
[----:B------:R-:W-:Y:S01]  /*6d40*/  UIADD3 UR45, UR4, UR45, URZ ;  /* 0x0000002d042d7290 */ /* 0x000fe2000fffe03f */
[----:B------:R-:W-:Y:S01]  /*6d50*/  SYNCS.ARRIVE.TRANS64.RED.A1T0 RZ, [UR43], RZ ;  /* 0x000000ffffff79a7 */ /* 0x000fe2000810042b */
[----:B------:R-:W-:Y:S01]  /*6d60*/  ULOP3.LUT UR37, UR37, UR5, URZ, 0x3c, !UPT ;  /* 0x0000000525257292 */ /* 0x000fe2000f8e3c3f */
[----:B------:R0:W2:Y:S01]  /*6d70*/  SHFL.IDX PT, R11, R26, RZ, 0x1c1f ;  /* 0x001c1fff1a0b7589 */ /* 0x0000a200000e0000 */
[----:B------:R-:W-:Y:S01]  /*6d80*/  BSSY B0, `(.L_x_31) ;  /* 0x000000f000007945 */ /* 0x000fe20003800000 */
[----:B------:R-:W-:-:S03]  /*6d90*/  SHF.R.S32.HI R74, RZ, 0x1f, R17 ;  /* 0x0000001fff4a7819 */ /* 0x000fc60000011411 */
[----:B------:R-:W-:Y:S06]  /*6da0*/  @P0 BRA `(.L_x_32) ;  /* 0x0000000000300947 */ /* 0x000fec0003800000 */
[----:B------:R-:W-:Y:S02]  /*6db0*/  ULDC UR4, c[0x0][0xac8] ;  /* 0x0002b20000047ab9 */ /* 0x000fe40000000800 */
[----:B------:R-:W-:Y:S02]  /*6dc0*/  ISETP.GE.AND P1, PT, R17, UR4, PT ;  /* 0x0000000411007c0c */ /* 0x000fe4000bf26270 */
[----:B------:R-:W-:Y:S02]  /*6dd0*/  ISETP.GE.AND P2, PT, R16, UR4, PT ;  /* 0x0000000410007c0c */ /* 0x000fe4000bf46270 */
[----:B------:R-:W-:-:S09]  /*6de0*/  ISETP.GE.AND P0, PT, R2, UR4, PT ;  /* 0x0000000402007c0c */ /* 0x000fd2000bf06270 */
[CC--:B-1----:R-:W-:Y:S02]  /*6df0*/  @!P1 LEA R20, P3, R17.reuse, R10.reuse, 0x1 ;  /* 0x0000000a11149211 */ /* 0x0c2fe400078608ff */
[----:B------:R-:W-:Y:S02]  /*6e00*/  @!P2 LEA R24, P4, R16, R10, 0x1 ;  /* 0x0000000a1018a211 */ /* 0x000fe400078808ff */
[----:B--2---:R-:W-:Y:S01]  /*6e10*/  @!P0 IMAD.WIDE R8, R2, 0x2, R10 ;  /* 0x0000000202088825 */ /* 0x004fe200078e020a */
[-C--:B------:R-:W-:Y:S02]  /*6e20*/  @!P1 LEA.HI.X R21, R17, R11.reuse, R74, 0x1, P3 ;  /* 0x0000000b11159211 */ /* 0x080fe400018f0c4a */
[----:B------:R-:W-:Y:S02]  /*6e30*/  @!P2 LEA.HI.X R25, R16, R11, R157, 0x1, P4 ;  /* 0x0000000b1019a211 */ /* 0x000fe400020f0c9d */
[----:B-----5:R3:W-:Y:S04]  /*6e40*/  @!P0 ST.E.128 desc[UR52][R8.64], R52 ;  /* 0x0000003408008985 */ /* 0x0207e8000c101d34 */
[----:B------:R3:W-:Y:S04]  /*6e50*/  @!P1 ST.E.128 desc[UR52][R20.64], R56 ;  /* 0x0000003814009985 */ /* 0x0007e8000c101d34 */
[----:B------:R3:W-:Y:S02]  /*6e60*/  @!P2 ST.E.128 desc[UR52][R24.64], R60 ;  /* 0x0000003c1800a985 */ /* 0x0007e4000c101d34 */
.L_x_32:
[----:B------:R-:W-:Y:S05]  /*6e70*/  BSYNC B0 ;  /* 0x0000000000007941 */ /* 0x000fea0003800000 */
.L_x_31:
[----:B------:R-:W-:Y:S01]  /*6e80*/  VIADD R3, R27, 0x60 ;  /* 0x000000601b037836 */ /* 0x000fe20000000000 */
[----:B--2---:R2:W4:Y:S01]  /*6e90*/  SHFL.IDX PT, R11, R26, 0x1, 0x1c1f ;  /* 0x003c1f001a0b7f89 */ /* 0x00452200000e0000 */
[----:B------:R-:W-:Y:S01]  /*6ea0*/  UIADD3 UR36, UR36, 0x1, URZ ;  /* 0x0000000124247890 */ /* 0x000fe2000fffe03f */
[----:B------:R-:W-:Y:S02]  /*6eb0*/  BSSY B0, `(.L_x_33) ;  /* 0x0000010000007945 */ /* 0x000fe40003800000 */
[----:B------:R-:W-:Y:S01]  /*6ec0*/  ISETP.GE.AND P0, PT, R3, R66, PT ;  /* 0x000000420300720c */ /* 0x000fe20003f06270 */
[----:B-1----:R2:W1:-:S12]  /*6ed0*/  SHFL.IDX PT, R10, R0, 0x1, 0x1c1f ;  /* 0x003c1f00000a7f89 */ /* 0x00245800000e0000 */
[----:B--2---:R-:W-:Y:S05]  /*6ee0*/  @P0 BRA `(.L_x_34) ;  /* 0x0000000000300947 */ /* 0x004fea0003800000 */
[----:B------:R-:W-:Y:S02]  /*6ef0*/  ULDC UR4, c[0x0][0xac8] ;  /* 0x0002b20000047ab9 */ /* 0x000fe40000000800 */
[----:B------:R-:W-:Y:S02]  /*6f00*/  ISETP.GE.AND P3, PT, R17, UR4, PT ;  /* 0x0000000411007c0c */ /* 0x000fe4000bf66270 */
[----:B------:R-:W-:Y:S02]  /*6f10*/  ISETP.GE.AND P4, PT, R16, UR4, PT ;  /* 0x0000000410007c0c */ /* 0x000fe4000bf86270 */
[----:B------:R-:W-:-:S09]  /*6f20*/  ISETP.GE.AND P2, PT, R2, UR4, PT ;  /* 0x0000000402007c0c */ /* 0x000fd2000bf46270 */
[CC--:B-1-3--:R-:W-:Y:S02]  /*6f30*/  @!P3 LEA R20, P0, R17.reuse, R10.reuse, 0x1 ;  /* 0x0000000a1114b211 */ /* 0x0cafe400078008ff */
[----:B------:R-:W-:Y:S02]  /*6f40*/  @!P4 LEA R24, P1, R16, R10, 0x1 ;  /* 0x0000000a1018c211 */ /* 0x000fe400078208ff */
[----:B----4-:R-:W-:Y:S01]  /*6f50*/  @!P2 IMAD.WIDE R8, R2, 0x2, R10 ;  /* 0x000000020208a825 */ /* 0x010fe200078e020a */
[-C--:B------:R-:W-:Y:S02]  /*6f60*/  @!P3 LEA.HI.X R21, R17, R11.reuse, R74, 0x1, P0 ;  /* 0x0000000b1115b211 */ /* 0x080fe400000f0c4a */
[----:B------:R-:W-:Y:S02]  /*6f70*/  @!P4 LEA.HI.X R25, R16, R11, R157, 0x1, P1 ;  /* 0x0000000b1019c211 */ /* 0x000fe400008f0c9d */
[----:B-----5:R2:W-:Y:S04]  /*6f80*/  @!P2 ST.E.128 desc[UR52][R8.64], R4 ;  /* 0x000000040800a985 */ /* 0x0205e8000c101d34 */
[----:B------:R2:W-:Y:S04]  /*6f90*/  @!P3 ST.E.128 desc[UR52][R20.64], R12 ;  /* 0x0000000c1400b985 */ /* 0x0005e8000c101d34 */
[----:B------:R2:W-:Y:S02]  /*6fa0*/  @!P4 ST.E.128 desc[UR52][R24.64], R28 ;  /* 0x0000001c1800c985 */ /* 0x0005e4000c101d34 */
.L_x_34:
[----:B------:R-:W-:Y:S05]  /*6fb0*/  BSYNC B0 ;  /* 0x0000000000007941 */ /* 0x000fea0003800000 */
.L_x_33:
[----:B0-----:R-:W0:Y:S02]  /*6fc0*/  LDC R0, c[0x0][0xc34] ;  /* 0x00030d00ff007b82 */ /* 0x001e240000000800 */
[----:B0-----:R-:W-:-:S13]  /*6fd0*/  ISETP.LE.AND P0, PT, R0, UR45, PT ;  /* 0x0000002d00007c0c */ /* 0x001fda000bf03270 */
[----:B------:R-:W-:Y:S05]  /*6fe0*/  @!P0 BRA `(.L_x_35) ;  /* 0xffffff9c005c8947 */ /* 0x000fea000383ffff */
[----:B------:R-:W-:Y:S05]  /*6ff0*/  EXIT ;  /* 0x000000000000794d */ /* 0x000fea0003800000 */
.L_x_7:
[----:B------:R-:W-:-:S08]  /*7000*/  NOP ;  /* 0x0000000000007918 */ /* 0x000fd00000000000 */
[----:B------:R-:W0:-:S00]  /*7010*/  USETMAXREG.DEALLOC.CTAPOOL 0x20 ;  /* 0x00000020000079c8 */ /* 0x000e0000080e0500 */
[----:B------:R-:W1:Y:S01]  /*7020*/  S2UR UR48, SR_CTAID.X ;  /* 0x00000000003079c3 */ /* 0x000e620000002500 */
[----:B------:R-:W-:Y:S01]  /*7030*/  UMOV UR46, 0x1 ;  /* 0x00000001002e7882 */ /* 0x000fe20000000000 */
[----:B0-----:R-:W-:Y:S02]  /*7040*/  IMAD.MOV.U32 R18, RZ, RZ, RZ ;  /* 0x000000ffff127224 */ /* 0x001fe400078e00ff */
[----:B------:R-:W-:-:S04]  /*7050*/  IMAD.MOV.U32 R19, RZ, RZ, 0x1 ;  /* 0x00000001ff137424 */ /* 0x000fc800078e00ff */
[----:B------:R-:W1:Y:S02]  /*7060*/  LDC R0, c[0x0][0xc34] ;  /* 0x00030d00ff007b82 */ /* 0x000e640000000800 */
[----:B-1----:R-:W-:-:S13]  /*7070*/  ISETP.LE.AND P0, PT, R0, UR48, PT ;  /* 0x0000003000007c0c */ /* 0x002fda000bf03270 */
[----:B------:R-:W-:Y:S05]  /*7080*/  @P0 BRA `(.L_x_36) ;  /* 0x0000003000100947 */ /* 0x000fea0003800000 */
[----:B------:R-:W0:Y:S01]  /*7090*/  S2R R10, SR_TID.X ;  /* 0x00000000000a7919 */ /* 0x000e220000002100 */
[----:B------:R-:W1:Y:S01]  /*70a0*/  S2UR UR4, SR_CgaCtaId ;  /* 0x00000000000479c3 */ /* 0x000e620000008800 */
[----:B------:R-:W-:Y:S01]  /*70b0*/  IMAD.SHL.U32 R6, R29, 0x10, RZ ;  /* 0x000000101d067824 */ /* 0x000fe200078e00ff */
[----:B------:R-:W-:Y:S01]  /*70c0*/  UMOV UR40, 0x400 ;  /* 0x0000040000287882 */ /* 0x000fe20000000000 */
[----:B------:R-:W-:Y:S01]  /*70d0*/  IMAD.SHL.U32 R9, R2, 0x800, RZ ;  /* 0x0000080002097824 */ /* 0x000fe200078e00ff */
[----:B------:R-:W-:Y:S01]  /*70e0*/  ULDC.64 UR50, c[0x0][0x198] ;  /* 0x0000660000327ab9 */ /* 0x000fe20000000a00 */
[----:B------:R-:W-:Y:S01]  /*70f0*/  IMAD.MOV.U32 R26, RZ, RZ, 0x40 ;  /* 0x00000040ff1a7424 */ /* 0x000fe200078e00ff */
[----:B------:R-:W-:Y:S01]  /*7100*/  ULOP3.LUT UR41, UR42, 0x1, URZ, 0xfc, !UPT ;  /* 0x000000012a297892 */ /* 0x000fe2000f8efc3f */
[----:B------:R-:W-:Y:S01]  /*7110*/  IMAD.MOV.U32 R19, RZ, RZ, 0x1 ;  /* 0x00000001ff137424 */ /* 0x000fe200078e00ff */
[----:B------:R-:W-:Y:S01]  /*7120*/  ULOP3.LUT UR47, UR42, 0x2, URZ, 0xfc, !UPT ;  /* 0x000000022a2f7892 */ /* 0x000fe2000f8efc3f */
[----:B------:R-:W-:Y:S01]  /*7130*/  IMAD.MOV.U32 R18, RZ, RZ, RZ ;  /* 0x000000ffff127224 */ /* 0x000fe200078e00ff */
[----:B------:R-:W-:Y:S01]  /*7140*/  ULDC UR43, c[0x0][0xc] ;  /* 0x00000300002b7ab9 */ /* 0x000fe20000000800 */
[----:B------:R-:W-:Y:S01]  /*7150*/  UMOV UR46, URZ ;  /* 0x0000003f002e7c82 */ /* 0x000fe20008000000 */
[----:B-1----:R-:W-:Y:S01]  /*7160*/  ULEA UR40, UR4, UR40, 0x18 ;  /* 0x0000002804287291 */ /* 0x002fe2000f8ec03f */
[C---:B0-----:R-:W-:Y:S01]  /*7170*/  IMAD.SHL.U32 R3, R10.reuse, 0x20, RZ ;  /* 0x000000200a037824 */ /* 0x041fe200078e00ff */
[----:B------:R-:W-:Y:S01]  /*7180*/  SHF.R.U32.HI R4, RZ, 0x1, R10 ;  /* 0x00000001ff047819 */ /* 0x000fe2000001160a */
[C---:B------:R-:W-:Y:S01]  /*7190*/  IMAD.SHL.U32 R0, R10.reuse, 0x10, RZ ;  /* 0x000000100a007824 */ /* 0x040fe200078e00ff */
[C---:B------:R-:W-:Y:S01]  /*71a0*/  LOP3.LUT P0, RZ, R10.reuse, 0x4, RZ, 0xc0, !PT ;  /* 0x000000040aff7812 */ /* 0x040fe2000780c0ff */
[C---:B------:R-:W-:Y:S01]  /*71b0*/  IMAD.SHL.U32 R2, R10.reuse, 0x80, RZ ;  /* 0x000000800a027824 */ /* 0x040fe200078e00ff */
[C---:B------:R-:W-:Y:S01]  /*71c0*/  LOP3.LUT R5, R3.reuse, 0x360, RZ, 0xc0, !PT ;  /* 0x0000036003057812 */ /* 0x040fe200078ec0ff */
[C---:B------:R-:W-:Y:S01]  /*71d0*/  IMAD.SHL.U32 R8, R10.reuse, 0x4, RZ ;  /* 0x000000040a087824 */ /* 0x040fe200078e00ff */
[----:B------:R-:W-:Y:S01]  /*71e0*/  LOP3.LUT R3, R3, 0x80, RZ, 0xc0, !PT ;  /* 0x0000008003037812 */ /* 0x000fe200078ec0ff */
[----:B------:R-:W-:Y:S01]  /*71f0*/  IMAD.SHL.U32 R11, R10, 0x2, RZ ;  /* 0x000000020a0b7824 */ /* 0x000fe200078e00ff */
[----:B------:R-:W-:-:S02]  /*7200*/  LOP3.LUT R7, R0, 0x60, RZ, 0xc0, !PT ;  /* 0x0000006000077812 */ /* 0x000fc400078ec0ff */
[----:B------:R-:W-:Y:S02]  /*7210*/  LOP3.LUT R3, R3, 0x10, R4, 0xf8, !PT ;  /* 0x0000001003037812 */ /* 0x000fe400078ef804 */
[----:B------:R-:W-:Y:S02]  /*7220*/  LOP3.LUT R4, R4, 0x20, RZ, 0xc0, !PT ;  /* 0x0000002004047812 */ /* 0x000fe400078ec0ff */
[----:B------:R-:W-:Y:S02]  /*7230*/  LOP3.LUT R13, R7, 0x700, R6, 0xf8, !PT ;  /* 0x00000700070d7812 */ /* 0x000fe400078ef806 */
[----:B------:R-:W-:Y:S02]  /*7240*/  LOP3.LUT R7, R4, 0x10, R10, 0xf8, !PT ;  /* 0x0000001004077812 */ /* 0x000fe400078ef80a */
[----:B------:R-:W-:Y:S02]  /*7250*/  LOP3.LUT R5, R5, 0x400, R6, 0xf8, !PT ;  /* 0x0000040005057812 */ /* 0x000fe400078ef806 */
[----:B------:R-:W-:-:S02]  /*7260*/  LOP3.LUT R6, R0, 0x90, RZ, 0xc0, !PT ;  /* 0x0000009000067812 */ /* 0x000fc400078ec0ff */
[----:B------:R-:W-:Y:S02]  /*7270*/  LOP3.LUT R4, R2, 0x400, RZ, 0xc0, !PT ;  /* 0x0000040002047812 */ /* 0x000fe400078ec0ff */
[----:B------:R-:W-:Y:S02]  /*7280*/  LOP3.LUT R7, R7, 0x380, R2, 0xf8, !PT ;  /* 0x0000038007077812 */ /* 0x000fe400078ef802 */
[----:B------:R-:W-:Y:S02]  /*7290*/  LOP3.LUT R2, R3, 0x10, R8, 0x78, !PT ;  /* 0x0000001003027812 */ /* 0x000fe400078e7808 */
[----:B------:R-:W-:Y:S02]  /*72a0*/  LOP3.LUT R6, R6, 0x10, R11, 0x78, !PT ;  /* 0x0000001006067812 */ /* 0x000fe400078e780b */
[----:B------:R-:W-:Y:S01]  /*72b0*/  LOP3.LUT R27, R5, R2, RZ, 0xfc, !PT ;  /* 0x00000002051b7212 */ /* 0x000fe200078efcff */
[----:B------:R-:W-:Y:S01]  /*72c0*/  IMAD.SHL.U32 R2, R10, 0x40, RZ ;  /* 0x000000400a027824 */ /* 0x000fe200078e00ff */
[----:B------:R-:W-:-:S02]  /*72d0*/  LOP3.LUT R7, R7, 0x70, R0, 0x78, !PT ;  /* 0x0000007007077812 */ /* 0x000fc400078e7800 */
[----:B------:R-:W-:Y:S02]  /*72e0*/  SHF.R.U32.HI R3, RZ, 0x1, R29 ;  /* 0x00000001ff037819 */ /* 0x000fe4000001161d */
[----:B------:R-:W-:Y:S02]  /*72f0*/  LOP3.LUT R6, R13, R6, RZ, 0xfc, !PT ;  /* 0x000000060d067212 */ /* 0x000fe400078efcff */
[----:B------:R-:W-:Y:S02]  /*7300*/  LOP3.LUT R0, R0, 0x10, RZ, 0xc0, !PT ;  /* 0x0000001000007812 */ /* 0x000fe400078ec0ff */
[----:B------:R-:W-:Y:S01]  /*7310*/  LOP3.LUT R4, R4, 0x800, R9, 0xf8, !PT ;  /* 0x0000080004047812 */ /* 0x000fe200078ef809 */
[----:B------:R-:W-:Y:S01]  /*7320*/  VIADD R28, R6, UR40 ;  /* 0x00000028061c7c36 */ /* 0x000fe20008000000 */
[----:B------:R-:W-:Y:S02]  /*7330*/  LOP3.LUT R3, R3, 0x40, R2, 0xf8, !PT ;  /* 0x0000004003037812 */ /* 0x000fe400078ef802 */
[----:B------:R-:W-:-:S02]  /*7340*/  LOP3.LUT R2, R0, 0x20, RZ, 0xfc, !PT ;  /* 0x0000002000027812 */ /* 0x000fc400078efcff */
[----:B------:R-:W-:Y:S02]  /*7350*/  LOP3.LUT R25, R4, R7, RZ, 0xfc, !PT ;  /* 0x0000000704197212 */ /* 0x000fe400078efcff */
[----:B------:R-:W-:Y:S02]  /*7360*/  SEL R26, R26, 0xffffffc0, !P0 ;  /* 0xffffffc01a1a7807 */ /* 0x000fe40004000000 */
[----:B------:R-:W-:-:S07]  /*7370*/  LOP3.LUT R0, R0, 0x40, RZ, 0xfc, !PT ;  /* 0x0000004000007812 */ /* 0x000fce00078efcff */
.L_x_85:
[----:B------:R-:W-:Y:S01]  /*7380*/  ULDC UR4, c[0x0][0xc38] ;  /* 0x00030e0000047ab9 */ /* 0x000fe20000000800 */
[----:B------:R-:W-:Y:S01]  /*7390*/  ULDC UR6, c[0x0][0xc44] ;  /* 0x0003110000067ab9 */ /* 0x000fe20000000800 */
[----:B------:R-:W-:Y:S02]  /*73a0*/  UISETP.NE.AND UP2, UPT, UR4, 0x1, UPT ;  /* 0x000000010400788c */ /* 0x000fe4000bf45270 */
[----:B------:R-:W-:Y:S01]  /*73b0*/  UISETP.NE.AND UP1, UPT, UR6, 0x1, UPT ;  /* 0x000000010600788c */ /* 0x000fe2000bf25270 */
[----:B------:R-:W-:Y:S01]  /*73c0*/  ULDC.64 UR4, c[0x0][0x418] ;  /* 0x0001060000047ab9 */ /* 0x000fe20000000a00 */
[----:B------:R-:W-:Y:S02]  /*73d0*/  UIADD3 UR10, UR40, 0x13800, URZ ;  /* 0x00013800280a7890 */ /* 0x000fe4000fffe03f */
[----:B------:R-:W-:Y:S01]  /*73e0*/  UISETP.NE.U32.AND UP0, UPT, UR4, URZ, UPT ;  /* 0x0000003f0400728c */ /* 0x000fe2000bf05070 */
[----:B------:R-:W-:Y:S01]  /*73f0*/  ULDC UR7, c[0x0][0x424] ;  /* 0x0001090000077ab9 */ /* 0x000fe20000000800 */
[----:B------:R-:W-:-:S02]  /*7400*/  UMOV UR45, UR48 ;  /* 0x00000030002d7c82 */ /* 0x000fc40008000000 */
[----:B------:R-:W-:Y:S01]  /*7410*/  UISETP.NE.AND.EX UP0, UPT, UR5, URZ, UPT, UP0 ;  /* 0x0000003f0500728c */ /* 0x000fe2000bf05300 */
[----:B------:R-:W-:Y:S01]  /*7420*/  @UP2 ULDC UR4, c[0x0][0xc3c] ;  /* 0x00030f0000042ab9 */ /* 0x000fe20000000800 */
[----:B------:R-:W-:Y:S01]  /*7430*/  @UP2 ULDC UR8, c[0x0][0xc40] ;  /* 0x0003100000082ab9 */ /* 0x000fe20000000800 */
[----:B------:R-:W-:Y:S02]  /*7440*/  UIMAD.WIDE.U32 UR4, UR48, UR4, URZ ;  /* 0x00000004300472a5 */ /* 0x000fe4000f8e003f */
[----:B------:R-:W-:Y:S02]  /*7450*/  USEL UR7, UR7, 0x1, UP0 ;  /* 0x0000000107077887 */ /* 0x000fe40008000000 */
[----:B------:R-:W-:Y:S02]  /*7460*/  ULOP3.LUT UP0, URZ, UR10, 0x9f, URZ, 0xc0, !UPT ;  /* 0x0000009f0a3f7892 */ /* 0x000fe4000f80c03f */
[----:B------:R-:W-:Y:S01]  /*7470*/  @UP2 USHF.R.U32.HI UR45, URZ, UR8, UR5 ;  /* 0x000000083f2d2299 */ /* 0x000fe20008011605 */
[----:B------:R-:W-:-:S02]  /*7480*/  ULDC UR39, c[0x0][0x2f0] ;  /* 0x0000bc0000277ab9 */ /* 0x000fc40000000800 */
[----:B------:R-:W-:Y:S01]  /*7490*/  @UP1 ULDC.64 UR8, c[0x0][0xc48] ;  /* 0x0003120000081ab9 */ /* 0x000fe20000000a00 */
[----:B------:R-:W-:Y:S01]  /*74a0*/  UIMAD UR39, UR7, UR39, URZ ;  /* 0x00000027072772a4 */ /* 0x000fe2000f8e023f */
[----:B------:R-:W-:Y:S01]  /*74b0*/  PLOP3.LUT P0, PT, PT, PT, UP0, 0x80, 0x0 ;  /* 0x000000000000781c */ /* 0x000fe20003f0f008 */
[----:B------:R-:W-:Y:S02]  /*74c0*/  UIMAD.WIDE.U32 UR4, UR45, UR8, URZ ;  /* 0x000000082d0472a5 */ /* 0x000fe4000f8e003f */
[----:B------:R-:W-:Y:S01]  /*74d0*/  UMOV UR44, UR45 ;  /* 0x0000002d002c7c82 */ /* 0x000fe20008000000 */
[----:B------:R-:W-:Y:S02]  /*74e0*/  UIADD3 UR38, UR39, 0x7f, URZ ;  /* 0x0000007f27267890 */ /* 0x000fe4000fffe03f */
[----:B------:R-:W-:Y:S02]  /*74f0*/  @UP1 USHF.R.U32.HI UR44, URZ, UR9, UR5 ;  /* 0x000000093f2c1299 */ /* 0x000fe40008011605 */
[----:B------:R-:W-:-:S02]  /*7500*/  USHF.R.S32.HI UR4, URZ, 0x1f, UR38 ;  /* 0x0000001f3f047899 */ /* 0x000fc40008011426 */
[----:B------:R-:W-:Y:S02]  /*7510*/  UIADD3 UR36, -UR44, URZ, URZ ;  /* 0x0000003f2c247290 */ /* 0x000fe4000fffe13f */
[----:B------:R-:W-:Y:S02]  /*7520*/  ULEA.HI UR38, UR4, UR38, URZ, 0x7 ;  /* 0x0000002604267291 */ /* 0x000fe4000f8f383f */
[----:B------:R-:W-:Y:S01]  /*7530*/  UIMAD UR36, UR6, UR36, UR45 ;  /* 0x00000024062472a4 */ /* 0x000fe2000f8e022d */
[----:B------:R-:W-:Y:S11]  /*7540*/  @!P0 BRA `(.L_x_37) ;  /* 0x0000000000408947 */ /* 0x000ff60003800000 */
[----:B------:R-:W-:Y:S01]  /*7550*/  MOV R2, 0x0 ;  /* 0x0000000000027802 */ /* 0x000fe20000000f00 */
[----:B------:R-:W-:Y:S01]  /*7560*/  ULDC.64 UR6, c[0x4][0x98] ;  /* 0x0100260000067ab9 */ /* 0x000fe20000000a00 */
[----:B------:R-:W-:Y:S01]  /*7570*/  ULDC.64 UR8, c[0x4][0xa0] ;  /* 0x0100280000087ab9 */ /* 0x000fe20000000a00 */
[----:B------:R-:W-:Y:S01]  /*7580*/  ULDC.64 UR4, c[0x4][0x8] ;  /* 0x0100020000047ab9 */ /* 0x000fe20000000a00 */
[----:B------:R-:W-:Y:S02]  /*7590*/  IMAD.U32 R4, RZ, RZ, UR6 ;  /* 0x00000006ff047e24 */ /* 0x000fe4000f8e00ff */
[----:B------:R-:W0:Y:S01]  /*75a0*/  LDC.64 R2, c[0x4][R2] ;  /* 0x0100000002027b82 */ /* 0x000e220000000a00 */
[----:B------:R-:W-:Y:S02]  /*75b0*/  IMAD.U32 R5, RZ, RZ, UR7 ;  /* 0x00000007ff057e24 */ /* 0x000fe4000f8e00ff */
[----:B------:R-:W-:Y:S02]  /*75c0*/  IMAD.U32 R6, RZ, RZ, UR8 ;  /* 0x00000008ff067e24 */ /* 0x000fe4000f8e00ff */
[----:B------:R-:W-:-:S02]  /*75d0*/  IMAD.U32 R7, RZ, RZ, UR9 ;  /* 0x00000009ff077e24 */ /* 0x000fc4000f8e00ff */
[----:B------:R-:W-:Y:S02]  /*75e0*/  IMAD.U32 R10, RZ, RZ, UR4 ;  /* 0x00000004ff0a7e24 */ /* 0x000fe4000f8e00ff */
[----:B------:R-:W-:Y:S02]  /*75f0*/  IMAD.U32 R11, RZ, RZ, UR5 ;  /* 0x00000005ff0b7e24 */ /* 0x000fe4000f8e00ff */
[----:B------:R-:W-:Y:S02]  /*7600*/  IMAD.MOV.U32 R8, RZ, RZ, 0x70 ;  /* 0x00000070ff087424 */ /* 0x000fe400078e00ff */
[----:B------:R-:W-:Y:S02]  /*7610*/  IMAD.MOV.U32 R12, RZ, RZ, 0x1 ;  /* 0x00000001ff0c7424 */ /* 0x000fe400078e00ff */
[----:B------:R-:W-:-:S07]  /*7620*/  IMAD.MOV.U32 R13, RZ, RZ, RZ ;  /* 0x000000ffff0d7224 */ /* 0x000fce00078e00ff */
[----:B------:R-:W-:-:S07]  /*7630*/  LEPC R20, `(.L_x_37) ;  /* 0x000000001014794e */ /* 0x000fce0000000000 */
[----:B0-----:R-:W-:Y:S05]  /*7640*/  CALL.ABS.NOINC R2 ;  /* 0x0000000002007343 */ /* 0x001fea0003c00000 */
.L_x_37:
[----:B------:R-:W-:-:S06]  /*7650*/  UIADD3 UR4, UR40, 0x9000, URZ ;  /* 0x0000900028047890 */ /* 0x000fcc000fffe03f */
[----:B------:R-:W-:-:S05]  /*7660*/  IMAD.U32 R16, RZ, RZ, UR4 ;  /* 0x00000004ff107e24 */ /* 0x000fca000f8e00ff */
[----:B------:R-:W-:-:S13]  /*7670*/  LOP3.LUT P0, RZ, R16, 0x9f, RZ, 0xc0, !PT ;  /* 0x0000009f10ff7812 */ /* 0x000fda000780c0ff */
[----:B------:R-:W-:Y:S05]  /*7680*/  @!P0 BRA `(.L_x_38) ;  /* 0x0000000000408947 */ /* 0x000fea0003800000 */
        /* <DEDUP_REMOVED lines=16> */
.L_x_38:
[----:B------:R-:W-:-:S04]  /*7790*/  UIADD3 UR4, UR40, 0x3000, URZ ;  /* 0x0000300028047890 */ /* 0x000fc8000fffe03f */
[----:B------:R-:W-:-:S06]  /*77a0*/  ULOP3.LUT UP0, URZ, UR4, 0x3ff, URZ, 0xc0, !UPT ;  /* 0x000003ff043f7892 */ /* 0x000fcc000f80c03f */
[----:B------:R-:W-:-:S13]  /*77b0*/  PLOP3.LUT P0, PT, PT, PT, UP0, 0x80, 0x0 ;  /* 0x000000000000781c */ /* 0x000fda0003f0f008 */
        /* <DEDUP_REMOVED lines=17> */
.L_x_39:
        /* <DEDUP_REMOVED lines=18> */
.L_x_40:
[----:B------:R-:W-:Y:S01]  /*79f0*/  ULDC.64 UR4, c[0x0][0x9f8] ;  /* 0x00027e0000047ab9 */ /* 0x000fe20000000a00 */
[----:B------:R-:W-:Y:S01]  /*7a00*/  IMAD.U32 R22, RZ, RZ, UR44 ;  /* 0x0000002cff167e24 */ /* 0x000fe2000f8e00ff */
[----:B------:R-:W-:-:S04]  /*7a10*/  UISETP.NE.U32.AND UP0, UPT, UR4, URZ, UPT ;  /* 0x0000003f0400728c */ /* 0x000fc8000bf05070 */
[----:B------:R-:W-:-:S06]  /*7a20*/  UISETP.NE.AND.EX UP0, UPT, UR5, URZ, UPT, UP0 ;  /* 0x0000003f0500728c */ /* 0x000fcc000bf05300 */
[----:B------:R-:W-:-:S05]  /*7a30*/  PLOP3.LUT P0, PT, PT, PT, UP0, 0x80, 0x0 ;  /* 0x000000000000781c */ /* 0x000fca0003f0f008 */
[----:B------:R-:W-:Y:S02]  /*7a40*/  @UP0 ULDC.64 UR4, c[0x0][0x9f8] ;  /* 0x00027e0000040ab9 */ /* 0x000fe40000000a00 */
[----:B------:R-:W-:-:S06]  /*7a50*/  @UP0 UIMAD.WIDE UR4, UR44, 0x4, UR4 ;  /* 0x000000042c0408a5 */ /* 0x000fcc000f8e0204 */
[----:B------:R-:W-:Y:S02]  /*7a60*/  IMAD.U32 R2, RZ, RZ, UR4 ;  /* 0x00000004ff027e24 */ /* 0x000fe4000f8e00ff */
[----:B------:R-:W-:-:S05]  /*7a70*/  IMAD.U32 R3, RZ, RZ, UR5 ;  /* 0x00000005ff037e24 */ /* 0x000fca000f8e00ff */
[----:B------:R0:W2:Y:S01]  /*7a80*/  @P0 LDG.E R22, desc[UR52][R2.64] ;  /* 0x0000003402160981 */ /* 0x0000a2000c1e1900 */
[----:B------:R-:W-:Y:S01]  /*7a90*/  UMOV UR4, 0xffffffff ;  /* 0xffffffff00047882 */ /* 0x000fe20000000000 */
[----:B------:R-:W-:Y:S01]  /*7aa0*/  LOP3.LUT R23, R23, 0xfffffffe, RZ, 0xc0, !PT ;  /* 0xfffffffe17177812 */ /* 0x000fe200078ec0ff */
[----:B------:R-:W1:Y:S01]  /*7ab0*/  S2R R16, SR_TID.X ;  /* 0x0000000000107919 */ /* 0x000e620000002100 */
[----:B0-----:R-:W0:Y:S02]  /*7ac0*/  LDC.64 R2, c[0x0][0x418] ;  /* 0x00010600ff027b82 */ /* 0x001e240000000a00 */
[----:B0-----:R-:W-:Y:S02]  /*7ad0*/  ISETP.NE.U32.AND P0, PT, R2, RZ, PT ;  /* 0x000000ff0200720c */ /* 0x001fe40003f05070 */
[----:B-1----:R-:W-:Y:S02]  /*7ae0*/  SHF.R.U32.HI R17, RZ, 0x5, R16 ;  /* 0x00000005ff117819 */ /* 0x002fe40000011610 */
[----:B------:R-:W-:-:S02]  /*7af0*/  ISETP.NE.AND.EX P1, PT, R3, RZ, PT, P0 ;  /* 0x000000ff0300720c */ /* 0x000fc40003f25300 */
[----:B------:R-:W-:-:S11]  /*7b00*/  LOP3.LUT R17, R17, 0x3, RZ, 0xc0, !PT ;  /* 0x0000000311117812 */ /* 0x000fd600078ec0ff */
[----:B------:R-:W-:Y:S02]  /*7b10*/  @P1 LOP3.LUT R23, R23, 0x1, RZ, 0xfc, !PT ;  /* 0x0000000117171812 */ /* 0x000fe400078efcff */
[----:B--2---:R-:W-:Y:S02]  /*7b20*/  SHF.R.S32.HI R24, RZ, 0x1f, R22 ;  /* 0x0000001fff187819 */ /* 0x004fe40000011416 */
[----:B------:R-:W-:Y:S01]  /*7b30*/  SEL R16, R22, RZ, !P1 ;  /* 0x000000ff16107207 */ /* 0x000fe20004800000 */
[----:B------:R-:W-:Y:S06]  /*7b40*/  BRA.DIV UR4, `(.L_x_41) ;  /* 0x0000002a04b07947 */ /* 0x000fec000b800000 */
[----:B------:R0:W1:Y:S02]  /*7b50*/  SHFL.IDX PT, R14, R17, RZ, 0x1f ;  /* 0x00001fff110e7589 */ /* 0x00006400000e0000 */
.L_x_101:
[----:B-1----:R-:W-:Y:S02]  /*7b60*/  ISETP.NE.AND P0, PT, R14, RZ, PT ;  /* 0x000000ff0e00720c */ /* 0x002fe40003f05270 */
[----:B------:R-:W-:Y:S02]  /*7b70*/  PLOP3.LUT P2, PT, PT, PT, PT, 0x8, 0x0 ;  /* 0x000000000000781c */ /* 0x000fe40003f4e170 */
[----:B------:R-:W-:-:S11]  /*7b80*/  LOP3.LUT R23, R23, 0xfffffffd, RZ, 0xc0, !PT ;  /* 0xfffffffd17177812 */ /* 0x000fd600078ec0ff */
[----:B------:R-:W-:Y:S01]  /*7b90*/  @P2 LOP3.LUT R23, R23, 0x2, RZ, 0xfc, !PT ;  /* 0x0000000217172812 */ /* 0x000fe200078efcff */
[----:B------:R-:W-:Y:S06]  /*7ba0*/  @P0 BRA `(.L_x_42) ;  /* 0x0000000400b40947 */ /* 0x000fec0003800000 */
[----:B------:R-:W-:-:S06]  /*7bb0*/  ULEA.HI.SX32 UR4, UR38, 0xffffffff, 0x19 ;  /* 0xffffffff26047891 */ /* 0x000fcc000f8fca3f */
[----:B------:R-:W-:Y:S01]  /*7bc0*/  IMAD.U32 R0, RZ, RZ, UR4 ;  /* 0x00000004ff007e24 */ /* 0x000fe2000f8e00ff */
[----:B------:R-:W-:-:S03]  /*7bd0*/  UMOV UR4, 0xffffffff ;  /* 0xffffffff00047882 */ /* 0x000fc60000000000 */
[----:B------:R-:W-:Y:S05]  /*7be0*/  BRA.DIV UR4, `(.L_x_43) ;  /* 0x0000002a04a87947 */ /* 0x000fea000b800000 */
[----:B------:R-:W-:-:S13]  /*7bf0*/  ELECT P6, URZ, PT ;  /* 0x00000000003f782f */ /* 0x000fda00038c0000 */
.L_x_104:
[----:B------:R-:W-:Y:S05]  /*7c00*/  @!P6 BRA `(.L_x_42) ;  /* 0x00000004009ce947 */ /* 0x000fea0003800000 */
[----:B------:R-:W-:Y:S01]  /*7c10*/  IMAD.MOV.U32 R16, RZ, RZ, R22 ;  /* 0x000000ffff107224 */ /* 0x000fe200078e0016 */
[----:B------:R-:W-:Y:S06]  /*7c20*/  @!P1 BRA `(.L_x_44) ;  /* 0x0000000000489947 */ /* 0x000fec0003800000 */
[----:B------:R-:W1:Y:S01]  /*7c30*/  LDC R6, c[0x0][0x43c] ;  /* 0x00010f00ff067b82 */ /* 0x000e620000000800 */
[----:B------:R-:W-:Y:S01]  /*7c40*/  IMAD.MOV.U32 R7, RZ, RZ, R0 ;  /* 0x000000ffff077224 */ /* 0x000fe200078e0000 */
[----:B------:R-:W-:Y:S02]  /*7c50*/  ULDC.64 UR4, c[0x0][0x428] ;  /* 0x00010a0000047ab9 */ /* 0x000fe40000000a00 */
[----:B------:R-:W-:-:S04]  /*7c60*/  IMAD R9, R24, UR4, RZ ;  /* 0x0000000418097c24 */ /* 0x000fc8000f8e02ff */
[----:B------:R-:W-:Y:S01]  /*7c70*/  IMAD R9, R22, UR5, R9 ;  /* 0x0000000516097c24 */ /* 0x000fe2000f8e0209 */
[----:B-1----:R-:W-:-:S13]  /*7c80*/  ISETP.NE.AND P0, PT, R6, 0x1, PT ;  /* 0x000000010600780c */ /* 0x002fda0003f05270 */
[----:B------:R-:W1:Y:S02]  /*7c90*/  @P0 LDC.64 R4, c[0x0][0x440] ;  /* 0x00011000ff040b82 */ /* 0x000e640000000a00 */
[----:B-1----:R-:W-:-:S05]  /*7ca0*/  @P0 IMAD.HI.U32 R4, R0, R4, RZ ;  /* 0x0000000400040227 */ /* 0x002fca00078e00ff */
[----:B------:R-:W-:-:S04]  /*7cb0*/  @P0 SHF.R.U32.HI R7, RZ, R5, R4 ;  /* 0x00000005ff070219 */ /* 0x000fc80000011604 */
[--C-:B------:R-:W-:Y:S01]  /*7cc0*/  SHF.R.S32.HI R5, RZ, 0x1f, R7.reuse ;  /* 0x0000001fff057819 */ /* 0x100fe20000011407 */
[----:B------:R-:W-:-:S04]  /*7cd0*/  IMAD.MOV.U32 R4, RZ, RZ, R7 ;  /* 0x000000ffff047224 */ /* 0x000fc800078e0007 */
[----:B------:R-:W-:-:S04]  /*7ce0*/  IMAD.WIDE.U32 R4, R22, UR4, R4 ;  /* 0x0000000416047c25 */ /* 0x000fc8000f8e0004 */
[----:B------:R-:W-:Y:S01]  /*7cf0*/  IMAD.IADD R5, R5, 0x1, R9 ;  /* 0x0000000105057824 */ /* 0x000fe200078e0209 */
[----:B------:R-:W-:-:S04]  /*7d00*/  LEA R2, P0, R4, R2, 0x2 ;  /* 0x0000000204027211 */ /* 0x000fc800078010ff */
[----:B------:R-:W-:-:S05]  /*7d10*/  LEA.HI.X R3, R4, R3, R5, 0x2, P0 ;  /* 0x0000000304037211 */ /* 0x000fca00000f1405 */
[----:B------:R1:W5:Y:S01]  /*7d20*/  LDG.E R16, desc[UR52][R2.64] ;  /* 0x0000003402107981 */ /* 0x000362000c1e1900 */
[----:B------:R-:W-:-:S04]  /*7d30*/  IMAD.MOV R5, RZ, RZ, -R7 ;  /* 0x000000ffff057224 */ /* 0x000fc800078e0a07 */
[----:B------:R-:W-:-:S07]  /*7d40*/  IMAD R0, R6, R5, R0 ;  /* 0x0000000506007224 */ /* 0x000fce00078e0200 */
.L_x_44:
[----:B------:R-:W-:Y:S02]  /*7d50*/  LEA R5, R18, UR40, 0x3 ;  /* 0x0000002812057c11 */ /* 0x000fe4000f8e18ff */
[----:B-1----:R-:W-:Y:S02]  /*7d60*/  SHF.L.U32 R2, R19, 0x1f, RZ ;  /* 0x0000001f13027819 */ /* 0x002fe400000006ff */
[----:B------:R-:W-:Y:S02]  /*7d70*/  ISETP.NE.AND P1, PT, R29, RZ, PT ;  /* 0x000000ff1d00720c */ /* 0x000fe40003f25270 */
[----:B------:R-:W1:Y:S02]  /*7d80*/  SYNCS.PHASECHK.TRANS64.TRYWAIT P0, [R5+URZ+0x19c80], R2 ;  /* 0x019c8002050075a7 */ /* 0x000e64000800017f */
[----:B-1----:R-:W-:Y:S09]  /*7d90*/  @!P0 BRA `(.L_x_45) ;  /* 0x00000028005c8947 */ /* 0x002ff20003800000 */
.L_x_105:
[----:B------:R-:W-:Y:S05]  /*7da0*/  @P1 BRA `(.L_x_46) ;  /* 0x00000000001c1947 */ /* 0x000fea0003800000 */
[----:B------:R-:W2:Y:S02]  /*7db0*/  S2R R3, SR_TID.X ;  /* 0x0000000000037919 */ /* 0x000ea40000002100 */
[----:B--2---:R-:W-:Y:S01]  /*7dc0*/  LOP3.LUT R4, R3, 0x1f, RZ, 0xc0, !PT ;  /* 0x0000001f03047812 */ /* 0x004fe200078ec0ff */
[----:B------:R-:W-:-:S03]  /*7dd0*/  IMAD.MOV.U32 R3, RZ, RZ, 0x3000 ;  /* 0x00003000ff037424 */ /* 0x000fc600078e00ff */
[----:B------:R-:W-:Y:S01]  /*7de0*/  ISETP.NE.AND P0, PT, R4, RZ, PT ;  /* 0x000000ff0400720c */ /* 0x000fe20003f05270 */
[----:B------:R2:W-:-:S12]  /*7df0*/  SYNCS.ARRIVE.TRANS64 RZ, [R5+URZ+0x19c70], R3 ;  /* 0x019c700305ff79a7 */ /* 0x0005d8000800003f */
[----:B--2---:R-:W-:Y:S05]  /*7e00*/  @!P0 BRA `(.L_x_46) ;  /* 0x0000000000048947 */ /* 0x004fea0003800000 */
[----:B------:R-:W-:Y:S01]  /*7e10*/  BPT.TRAP 0x1 ;  /* 0x000000040000795c */ /* 0x000fe20000300000 */
.L_x_46:
[----:B------:R-:W-:Y:S01]  /*7e20*/  IMAD.U32 R3, RZ, RZ, UR40 ;  /* 0x00000028ff037e24 */ /* 0x000fe2000f8e00ff */
[----:B------:R-:W-:Y:S01]  /*7e30*/  R2UR UR33, R5 ;  /* 0x00000000052172ca */ /* 0x000fe200000e0000 */
[----:B------:R-:W-:Y:S01]  /*7e40*/  IMAD.SHL.U32 R0, R0, 0x80, RZ ;  /* 0x0000008000007824 */ /* 0x000fe200078e00ff */
[----:B-----5:R-:W-:Y:S01]  /*7e50*/  R2UR UR37, R16 ;  /* 0x00000000102572ca */ /* 0x020fe200000e0000 */
[----:B------:R-:W-:Y:S01]  /*7e60*/  IMAD R3, R18, 0x3000, R3 ;  /* 0x0000300012037824 */ /* 0x000fe200078e0203 */
[----:B------:R-:W-:Y:S02]  /*7e70*/  UIADD3 UR4, UP0, UR50, 0x470, URZ ;  /* 0x0000047032047890 */ /* 0x000fe4000ff1e03f */
[----:B------:R-:W-:Y:S01]  /*7e80*/  R2UR UR35, R0 ;  /* 0x00000000002372ca */ /* 0x000fe200000e0000 */
[----:B------:R-:W-:Y:S01]  /*7e90*/  UMOV UR6, 0x0 ;  /* 0x0000000000067882 */ /* 0x000fe20000000000 */
[----:B------:R-:W-:Y:S01]  /*7ea0*/  R2UR UR8, R3 ;  /* 0x00000000030872ca */ /* 0x000fe200000e0000 */
[----:B------:R-:W-:Y:S01]  /*7eb0*/  UIADD3.X UR5, URZ, UR51, URZ, UP0, !UPT ;  /* 0x000000333f057290 */ /* 0x000fe200087fe43f */
[----:B------:R-:W-:Y:S01]  /*7ec0*/  UMOV UR7, 0x14f00000 ;  /* 0x14f0000000077882 */ /* 0x000fe20000000000 */
[----:B------:R-:W-:-:S02]  /*7ed0*/  UMOV UR34, URZ ;  /* 0x0000003f00227c82 */ /* 0x000fc40008000000 */
[----:B------:R-:W-:Y:S01]  /*7ee0*/  UIADD3 UR33, UR33, 0x19c70, URZ ;  /* 0x00019c7021217890 */ /* 0x000fe2000fffe03f */
[----:B------:R-:W-:Y:S01]  /*7ef0*/  UMOV UR18, 0x20 ;  /* 0x0000002000127882 */ /* 0x000fe20000000000 */
[----:B------:R-:W-:Y:S01]  /*7f00*/  UMOV UR20, UR36 ;  /* 0x0000002400147c82 */ /* 0x000fe20008000000 */
[----:B------:R-:W-:Y:S01]  /*7f10*/  UMOV UR21, UR37 ;  /* 0x0000002500157c82 */ /* 0x000fe20008000000 */
[----:B------:R-:W-:Y:S02]  /*7f20*/  UMOV UR10, 0x40 ;  /* 0x00000040000a7882 */ /* 0x000fe40000000000 */
[----:B------:R-:W-:Y:S01]  /*7f30*/  UMOV UR19, UR35 ;  /* 0x0000002300137c82 */ /* 0x000fe20008000000 */
[----:B------:R-:W-:Y:S01]  /*7f40*/  UMOV UR17, UR33 ;  /* 0x0000002100117c82 */ /* 0x000fe20008000000 */
[----:B------:R-:W-:Y:S02]  /*7f50*/  UIADD3 UR32, UR8, 0x9000, URZ ;  /* 0x0000900008207890 */ /* 0x000fe4000fffe03f */
[----:B------:R-:W-:-:S02]  /*7f60*/  UIADD3 UR16, UR8, 0xa000, URZ ;  /* 0x0000a00008107890 */ /* 0x000fc4000fffe03f */
[----:B------:R-:W-:Y:S01]  /*7f70*/  UIADD3 UR8, UR8, 0xb000, URZ ;  /* 0x0000b00008087890 */ /* 0x000fe2000fffe03f */
[----:B------:R-:W-:Y:S01]  /*7f80*/  UMOV UR12, UR36 ;  /* 0x00000024000c7c82 */ /* 0x000fe20008000000 */
[----:B------:R-:W-:Y:S01]  /*7f90*/  UMOV UR13, UR37 ;  /* 0x00000025000d7c82 */ /* 0x000fe20008000000 */
[----:B------:R-:W-:Y:S01]  /*7fa0*/  UMOV UR9, UR33 ;  /* 0x0000002100097c82 */ /* 0x000fe20008000000 */
[----:B------:R-:W-:Y:S01]  /*7fb0*/  UMOV UR11, UR35 ;  /* 0x00000023000b7c82 */ /* 0x000fe20008000000 */
[----:B------:R2:W-:Y:S02]  /*7fc0*/  UTMALDG.4D [UR32], [UR4], desc[UR6] ;  /* 0x00000620040075b4 */ /* 0x0005e40008019000 */
[----:B------:R2:W-:Y:S02]  /*7fd0*/  UTMALDG.4D [UR16], [UR4], desc[UR6] ;  /* 0x00000610040075b4 */ /* 0x0005e40008019000 */
[----:B------:R2:W-:Y:S01]  /*7fe0*/  UTMALDG.4D [UR8], [UR4], desc[UR6] ;  /* 0x00000608040075b4 */ /* 0x0005e20008019000 */
[----:B------:R-:W3:Y:S02]  /*7ff0*/  SYNCS.PHASECHK.TRANS64.TRYWAIT P0, [R5+URZ+0x19c40], R2 ;  /* 0x019c4002050075a7 */ /* 0x000ee4000800017f */
[----:B--23--:R-:W-:Y:S05]  /*8000*/  @!P0 BRA `(.L_x_47) ;  /* 0x0000002400d48947 */ /* 0x00cfea0003800000 */
.L_x_106:
[----:B------:R-:W-:Y:S05]  /*8010*/  @P1 BRA `(.L_x_48) ;  /* 0x00000000001c1947 */ /* 0x000fea0003800000 */
[----:B------:R-:W3:Y:S01]  /*8020*/  S2R R4, SR_TID.X ;  /* 0x0000000000047919 */ /* 0x000ee20000002100 */
[----:B-12---:R-:W-:-:S04]  /*8030*/  IMAD.MOV.U32 R2, RZ, RZ, 0x3000 ;  /* 0x00003000ff027424 */ /* 0x006fc800078e00ff */
[----:B------:R4:W-:Y:S01]  /*8040*/  SYNCS.ARRIVE.TRANS64 RZ, [R5+URZ+0x19c30], R2 ;  /* 0x019c300205ff79a7 */ /* 0x0009e2000800003f */
[----:B---3--:R-:W-:-:S04]  /*8050*/  LOP3.LUT R4, R4, 0x1f, RZ, 0xc0, !PT ;  /* 0x0000001f04047812 */ /* 0x008fc800078ec0ff */
[----:B------:R-:W-:-:S13]  /*8060*/  ISETP.NE.AND P0, PT, R4, RZ, PT ;  /* 0x000000ff0400720c */ /* 0x000fda0003f05270 */
[----:B----4-:R-:W-:Y:S05]  /*8070*/  @!P0 BRA `(.L_x_48) ;  /* 0x0000000000048947 */ /* 0x010fea0003800000 */
[----:B------:R-:W-:Y:S01]  /*8080*/  BPT.TRAP 0x1 ;  /* 0x000000040000795c */ /* 0x000fe20000300000 */
.L_x_48:
[----:B------:R-:W-:Y:S01]  /*8090*/  R2UR UR8, R3 ;  /* 0x00000000030872ca */ /* 0x000fe200000e0000 */
[----:B------:R-:W-:Y:S01]  /*80a0*/  UIADD3 UR4, UP0, UR50, 0x370, URZ ;  /* 0x0000037032047890 */ /* 0x000fe2000ff1e03f */
[----:B------:R-:W-:Y:S01]  /*80b0*/  R2UR UR25, R5 ;  /* 0x00000000051972ca */ /* 0x000fe200000e0000 */
[----:B------:R-:W-:Y:S01]  /*80c0*/  UMOV UR6, 0x0 ;  /* 0x0000000000067882 */ /* 0x000fe20000000000 */
[----:B------:R-:W-:Y:S01]  /*80d0*/  R2UR UR27, R0 ;  /* 0x00000000001b72ca */ /* 0x000fe200000e0000 */
[----:B------:R-:W-:Y:S01]  /*80e0*/  UIADD3.X UR5, URZ, UR51, URZ, UP0, !UPT ;  /* 0x000000333f057290 */ /* 0x000fe200087fe43f */
[----:B------:R-:W-:Y:S01]  /*80f0*/  R2UR UR29, R16 ;  /* 0x00000000101d72ca */ /* 0x000fe200000e0000 */
[----:B------:R-:W-:Y:S01]  /*8100*/  UMOV UR7, 0x14f00000 ;  /* 0x14f0000000077882 */ /* 0x000fe20000000000 */
[----:B------:R-:W-:Y:S01]  /*8110*/  UMOV UR26, URZ ;  /* 0x0000003f001a7c82 */ /* 0x000fe20008000000 */
[----:B------:R-:W-:Y:S01]  /*8120*/  UMOV UR28, UR36 ;  /* 0x00000024001c7c82 */ /* 0x000fe20008000000 */
[----:B------:R-:W-:Y:S01]  /*8130*/  UMOV UR18, 0x20 ;  /* 0x0000002000127882 */ /* 0x000fe20000000000 */
[----:B------:R-:W-:Y:S01]  /*8140*/  UMOV UR20, UR36 ;  /* 0x0000002400147c82 */ /* 0x000fe20008000000 */
[----:B------:R-:W-:Y:S01]  /*8150*/  UMOV UR10, 0x40 ;  /* 0x00000040000a7882 */ /* 0x000fe20000000000 */
[----:B------:R-:W-:Y:S01]  /*8160*/  UIADD3 UR24, UR8, 0x13800, URZ ;  /* 0x0001380008187890 */ /* 0x000fe2000fffe03f */
[----:B------:R-:W-:Y:S01]  /*8170*/  PLOP3.LUT P0, PT, PT, PT, PT, 0x80, 0x0 ;  /* 0x000000000000781c */ /* 0x000fe20003f0f070 */
[----:B------:R-:W-:Y:S01]  /*8180*/  UIADD3 UR25, UR25, 0x19c30, URZ ;  /* 0x00019c3019197890 */ /* 0x000fe2000fffe03f */
[----:B------:R-:W-:Y:S01]  /*8190*/  LOP3.LUT R23, R23, 0xfffffffd, RZ, 0xc0, !PT ;  /* 0xfffffffd17177812 */ /* 0x000fe200078ec0ff */
[----:B------:R-:W-:-:S02]  /*81a0*/  UIADD3 UR16, UR8, 0x14800, URZ ;  /* 0x0001480008107890 */ /* 0x000fc4000fffe03f */
[----:B------:R-:W-:Y:S01]  /*81b0*/  UIADD3 UR8, UR8, 0x15800, URZ ;  /* 0x0001580008087890 */ /* 0x000fe2000fffe03f */
[----:B------:R-:W-:Y:S01]  /*81c0*/  UMOV UR19, UR27 ;  /* 0x0000001b00137c82 */ /* 0x000fe20008000000 */
[----:B------:R-:W-:Y:S01]  /*81d0*/  UMOV UR21, UR29 ;  /* 0x0000001d00157c82 */ /* 0x000fe20008000000 */
[----:B------:R-:W-:Y:S01]  /*81e0*/  UMOV UR17, UR25 ;  /* 0x0000001900117c82 */ /* 0x000fe20008000000 */
[----:B------:R-:W-:Y:S01]  /*81f0*/  UMOV UR12, UR36 ;  /* 0x00000024000c7c82 */ /* 0x000fe20008000000 */
[----:B------:R-:W-:Y:S01]  /*8200*/  UMOV UR11, UR27 ;  /* 0x0000001b000b7c82 */ /* 0x000fe20008000000 */
[----:B------:R-:W-:Y:S01]  /*8210*/  UMOV UR13, UR29 ;  /* 0x0000001d000d7c82 */ /* 0x000fe20008000000 */
[----:B------:R3:W-:Y:S01]  /*8220*/  UTMALDG.4D [UR24], [UR4], desc[UR6] ;  /* 0x00000618040075b4 */ /* 0x0007e20008019000 */
[----:B------:R-:W-:Y:S01]  /*8230*/  UMOV UR9, UR25 ;  /* 0x0000001900097c82 */ /* 0x000fe20008000000 */
[----:B------:R-:W-:Y:S01]  /*8240*/  @P0 LOP3.LUT R23, R23, 0x2, RZ, 0xfc, !PT ;  /* 0x0000000217170812 */ /* 0x000fe200078efcff */
[----:B------:R3:W-:Y:S01]  /*8250*/  UTMALDG.4D [UR16], [UR4], desc[UR6] ;  /* 0x00000610040075b4 */ /* 0x0007e20008019000 */
[----:B------:R3:W-:Y:S02]  /*8260*/  UTMALDG.4D [UR8], [UR4], desc[UR6] ;  /* 0x00000608040075b4 */ /* 0x0007e40008019000 */
[----:B---3--:R-:W-:-:S03]  /*8270*/  NOP ;  /* 0x0000000000007918 */ /* 0x008fc60000000000 */
.L_x_42:
[----:B------:R-:W-:Y:S05]  /*8280*/  WARPSYNC.ALL ;  /* 0x0000000000007948 */ /* 0x000fea0003800000 */
[----:B------:R-:W-:Y:S01]  /*8290*/  UIADD3 UR5, UR40, 0xf000, URZ ;  /* 0x0000f00028057890 */ /* 0x000fe2000fffe03f */
[----:B------:R-:W-:Y:S01]  /*82a0*/  BAR.SYNC.DEFER_BLOCKING 0x8, 0x200 ;  /* 0x0208000000007b1d */ /* 0x000fe20000010000 */
[----:B------:R-:W-:Y:S02]  /*82b0*/  USHF.R.S32.HI UR4, URZ, 0x1f, UR36 ;  /* 0x0000001f3f047899 */ /* 0x000fe40008011424 */
[----:B------:R-:W-:Y:S02]  /*82c0*/  ULOP3.LUT UP0, URZ, UR5, 0x9f, URZ, 0xc0, !UPT ;  /* 0x0000009f053f7892 */ /* 0x000fe4000f80c03f */
[----:B------:R-:W-:Y:S01]  /*82d0*/  USHF.R.S32.HI UR37, URZ, 0x1f, UR44 ;  /* 0x0000001f3f257899 */ /* 0x000fe2000801142c */
[----:B------:R-:W-:-:S03]  /*82e0*/  ULDC.64 UR6, c[0x0][0x2d8] ;  /* 0x0000b60000067ab9 */ /* 0x000fc60000000a00 */
[----:B------:R-:W-:Y:S01]  /*82f0*/  PLOP3.LUT P0, PT, PT, PT, UP0, 0x80, 0x0 ;  /* 0x000000000000781c */ /* 0x000fe20003f0f008 */
[----:B------:R-:W-:Y:S02]  /*8300*/  UIMAD UR4, UR4, UR6, URZ ;  /* 0x00000006040472a4 */ /* 0x000fe4000f8e023f */
[----:B------:R-:W-:Y:S02]  /*8310*/  UIMAD.WIDE.U32 UR54, UR36, UR6, URZ ;  /* 0x00000006243672a5 */ /* 0x000fe4000f8e003f */
[----:B------:R-:W-:-:S04]  /*8320*/  UIMAD UR4, UR36, UR7, UR4 ;  /* 0x00000007240472a4 */ /* 0x000fc8000f8e0204 */
[----:B------:R-:W-:-:S04]  /*8330*/  UIADD3 UR49, UR55, UR4, URZ ;  /* 0x0000000437317290 */ /* 0x000fc8000fffe03f */
[----:B------:R-:W-:Y:S08]  /*8340*/  @!P0 BRA `(.L_x_49) ;  /* 0x0000000000408947 */ /* 0x000ff00003800000 */
[----:B-12---:R-:W-:Y:S01]  /*8350*/  MOV R2, 0x0 ;  /* 0x0000000000027802 */ /* 0x006fe20000000f00 */
[----:B------:R-:W-:Y:S01]  /*8360*/  ULDC.64 UR6, c[0x4][0x98] ;  /* 0x0100260000067ab9 */ /* 0x000fe20000000a00 */
[----:B------:R-:W-:Y:S01]  /*8370*/  ULDC.64 UR8, c[0x4][0xa0] ;  /* 0x0100280000087ab9 */ /* 0x000fe20000000a00 */
[----:B------:R-:W-:Y:S01]  /*8380*/  ULDC.64 UR4, c[0x4][0x28] ;  /* 0x01000a0000047ab9 */ /* 0x000fe20000000a00 */
[----:B------:R-:W-:Y:S02]  /*8390*/  IMAD.U32 R4, RZ, RZ, UR6 ;  /* 0x00000006ff047e24 */ /* 0x000fe4000f8e00ff */
[----:B------:R-:W1:Y:S01]  /*83a0*/  LDC.64 R2, c[0x4][R2] ;  /* 0x0100000002027b82 */ /* 0x000e620000000a00 */
        /* <DEDUP_REMOVED lines=9> */
[----:B01----:R-:W-:Y:S05]  /*8440*/  CALL.ABS.NOINC R2 ;  /* 0x0000000002007343 */ /* 0x003fea0003c00000 */
.L_x_49:
[----:B------:R-:W3:Y:S01]  /*8450*/  LDC R8, c[0x0][0x448] ;  /* 0x00011200ff087b82 */ /* 0x000ee20000000800 */
[----:B0-----:R-:W0:Y:S01]  /*8460*/  S2R R17, SR_TID.X ;  /* 0x0000000000117919 */ /* 0x001e220000002100 */
[----:B-12---:R-:W-:Y:S01]  /*8470*/  SHF.R.U32.HI R2, RZ, 0x1, R29 ;  /* 0x00000001ff027819 */ /* 0x006fe2000001161d */
[----:B------:R-:W-:Y:S01]  /*8480*/  IMAD R0, RZ, RZ, -UR45 ;  /* 0x8000002dff007e24 */ /* 0x000fe2000f8e02ff */
[----:B------:R-:W-:Y:S01]  /*8490*/  ULDC.64 UR8, c[0x0][0x2e0] ;  /* 0x0000b80000087ab9 */ /* 0x000fe20000000a00 */
[----:B------:R-:W1:Y:S01]  /*84a0*/  S2R R20, SR_TID.X ;  /* 0x0000000000147919 */ /* 0x000e620000002100 */
[----:B------:R-:W-:Y:S02]  /*84b0*/  UIMAD UR6, UR37, UR8, URZ ;  /* 0x00000008250672a4 */ /* 0x000fe4000f8e023f */
[----:B------:R-:W2:Y:S01]  /*84c0*/  LDC R3, c[0x0][0xc38] ;  /* 0x00030e00ff037b82 */ /* 0x000ea20000000800 */
[----:B------:R-:W-:Y:S01]  /*84d0*/  UMOV UR4, UR54 ;  /* 0x0000003600047c82 */ /* 0x000fe20008000000 */
[----:B------:R-:W-:Y:S01]  /*84e0*/  UMOV UR5, UR49 ;  /* 0x0000003100057c82 */ /* 0x000fe20008000000 */
[----:B------:R-:W-:-:S02]  /*84f0*/  UIMAD UR6, UR44, UR9, UR6 ;  /* 0x000000092c0672a4 */ /* 0x000fc4000f8e0206 */
[----:B------:R-:W-:-:S04]  /*8500*/  UIMAD.WIDE.U32 UR4, UR44, UR8, UR4 ;  /* 0x000000082c0472a5 */ /* 0x000fc8000f8e0004 */
[----:B------:R-:W-:-:S03]  /*8510*/  UIADD3 UR5, UR5, UR6, URZ ;  /* 0x0000000605057290 */ /* 0x000fc6000fffe03f */
[----:B------:R-:W-:Y:S01]  /*8520*/  ULDC.64 UR6, c[0x0][0x280] ;  /* 0x0000a00000067ab9 */ /* 0x000fe20000000a00 */
[----:B---3--:R-:W-:Y:S01]  /*8530*/  ISETP.NE.AND P0, PT, R8, 0x1, PT ;  /* 0x000000010800780c */ /* 0x008fe20003f05270 */
[----:B--2---:R-:W-:Y:S02]  /*8540*/  IMAD R0, R3, R0, UR48 ;  /* 0x0000003003007e24 */ /* 0x004fe4000f8e0200 */
[----:B0-----:R-:W-:-:S10]  /*8550*/  IMAD.SHL.U32 R17, R17, 0x40, RZ ;  /* 0x0000004011117824 */ /* 0x001fd400078e00ff */
[----:B------:R-:W0:Y:S01]  /*8560*/  @P0 LDC R4, c[0x0][0x44c] ;  /* 0x00011300ff040b82 */ /* 0x000e220000000800 */
[----:B------:R-:W-:-:S05]  /*8570*/  LOP3.LUT R17, R2, 0x40, R17, 0xf8, !PT ;  /* 0x0000004002117812 */ /* 0x000fca00078ef811 */
[----:B------:R-:W-:Y:S02]  /*8580*/  IMAD R5, R0, 0xc0, R17 ;  /* 0x000000c000057824 */ /* 0x000fe400078e0211 */
[----:B------:R-:W2:Y:S01]  /*8590*/  @P0 LDC R10, c[0x0][0x450] ;  /* 0x00011400ff0a0b82 */ /* 0x000ea20000000800 */
[C---:B-1----:R-:W-:Y:S02]  /*85a0*/  IMAD.SHL.U32 R17, R20.reuse, 0x10, RZ ;  /* 0x0000001014117824 */ /* 0x042fe400078e00ff */
[----:B------:R-:W-:Y:S02]  /*85b0*/  VIADD R11, R5, 0x80 ;  /* 0x00000080050b7836 */ /* 0x000fe40000000000 */
[----:B------:R-:W-:Y:S01]  /*85c0*/  IMAD.SHL.U32 R20, R20, 0x10, RZ ;  /* 0x0000001014147824 */ /* 0x000fe200078e00ff */
[----:B------:R-:W-:Y:S01]  /*85d0*/  LOP3.LUT R17, R17, 0x10, RZ, 0xc0, !PT ;  /* 0x0000001011117812 */ /* 0x000fe200078ec0ff */
[----:B------:R-:W-:Y:S01]  /*85e0*/  IMAD.MOV.U32 R9, RZ, RZ, R11 ;  /* 0x000000ffff097224 */ /* 0x000fe200078e000b */
[----:B------:R-:W1:Y:S02]  /*85f0*/  @P0 LDC R6, c[0x0][0x44c] ;  /* 0x00011300ff060b82 */ /* 0x000e640000000800 */
[----:B------:R-:W-:-:S04]  /*8600*/  LOP3.LUT R20, R20, 0x10, RZ, 0xc0, !PT ;  /* 0x0000001014147812 */ /* 0x000fc800078ec0ff */
[C---:B------:R-:W-:Y:S02]  /*8610*/  LOP3.LUT R14, R20.reuse, 0x20, RZ, 0xfc, !PT ;  /* 0x00000020140e7812 */ /* 0x040fe400078efcff */
[----:B------:R-:W3:Y:S01]  /*8620*/  @P0 LDC R2, c[0x0][0x450] ;  /* 0x00011400ff020b82 */ /* 0x000ee20000000800 */
[----:B0-----:R-:W-:Y:S01]  /*8630*/  @P0 IMAD.HI.U32 R3, R5, R4, RZ ;  /* 0x0000000405030227 */ /* 0x001fe200078e00ff */
[----:B------:R-:W-:-:S03]  /*8640*/  LOP3.LUT R12, R20, 0x40, RZ, 0xfc, !PT ;  /* 0x00000040140c7812 */ /* 0x000fc600078efcff */
[----:B------:R-:W-:Y:S01]  /*8650*/  IMAD.MOV.U32 R4, RZ, RZ, R5 ;  /* 0x000000ffff047224 */ /* 0x000fe200078e0005 */
[----:B--2---:R-:W-:-:S05]  /*8660*/  @P0 SHF.R.U32.HI R4, RZ, R10, R3 ;  /* 0x0000000aff040219 */ /* 0x004fca0000011603 */
[----:B------:R-:W-:Y:S02]  /*8670*/  IMAD.MOV R7, RZ, RZ, -R4 ;  /* 0x000000ffff077224 */ /* 0x000fe400078e0a04 */
[----:B-1----:R-:W-:-:S04]  /*8680*/  @P0 IMAD.HI.U32 R3, R11, R6, RZ ;  /* 0x000000060b030227 */ /* 0x002fc800078e00ff */
[----:B------:R-:W-:Y:S01]  /*8690*/  IMAD R7, R8, R7, R5 ;  /* 0x0000000708077224 */ /* 0x000fe200078e0205 */
[----:B------:R-:W-:Y:S02]  /*86a0*/  SHF.R.S32.HI R5, RZ, 0x1f, R4 ;  /* 0x0000001fff057819 */ /* 0x000fe40000011404 */
[----:B---3--:R-:W-:Y:S02]  /*86b0*/  @P0 SHF.R.U32.HI R9, RZ, R2, R3 ;  /* 0x00000002ff090219 */ /* 0x008fe40000011603 */
[----:B------:R-:W0:Y:S03]  /*86c0*/  LDC.64 R2, c[0x0][0x2d0] ;  /* 0x0000b400ff027b82 */ /* 0x000e260000000a00 */
[----:B------:R-:W-:-:S04]  /*86d0*/  IMAD.MOV R6, RZ, RZ, -R9 ;  /* 0x000000ffff067224 */ /* 0x000fc800078e0a09 */
[----:B------:R-:W-:Y:S01]  /*86e0*/  IMAD R6, R8, R6, R11 ;  /* 0x0000000608067224 */ /* 0x000fe200078e020b */
[----:B------:R-:W-:Y:S01]  /*86f0*/  SHF.R.S32.HI R11, RZ, 0x1f, R9 ;  /* 0x0000001fff0b7819 */ /* 0x000fe20000011409 */
[----:B0-----:R-:W-:-:S04]  /*8700*/  IMAD R5, R5, R2, RZ ;  /* 0x0000000205057224 */ /* 0x001fc800078e02ff */
[-C--:B------:R-:W-:Y:S02]  /*8710*/  IMAD R10, R11, R2.reuse, RZ ;  /* 0x000000020b0a7224 */ /* 0x080fe400078e02ff */
[C---:B------:R-:W-:Y:S02]  /*8720*/  IMAD R13, R4.reuse, R3, R5 ;  /* 0x00000003040d7224 */ /* 0x040fe400078e0205 */
[----:B------:R-:W-:-:S04]  /*8730*/  IMAD.WIDE.U32 R4, R4, R2, UR4 ;  /* 0x0000000404047e25 */ /* 0x000fc8000f8e0002 */
[C---:B------:R-:W-:Y:S02]  /*8740*/  IMAD R11, R9.reuse, R3, R10 ;  /* 0x00000003090b7224 */ /* 0x040fe400078e020a */
[----:B------:R-:W-:Y:S01]  /*8750*/  IMAD.WIDE.U32 R2, R9, R2, UR4 ;  /* 0x0000000409027e25 */ /* 0x000fe2000f8e0002 */
[----:B------:R-:W-:Y:S01]  /*8760*/  SHF.R.S32.HI R9, RZ, 0x1f, R7 ;  /* 0x0000001fff097819 */ /* 0x000fe20000011407 */
[----:B------:R-:W-:Y:S02]  /*8770*/  ULDC.64 UR4, c[0x0][0x2c8] ;  /* 0x0000b20000047ab9 */ /* 0x000fe40000000a00 */
[----:B------:R-:W-:Y:S02]  /*8780*/  IMAD.IADD R5, R5, 0x1, R13 ;  /* 0x0000000105057824 */ /* 0x000fe400078e020d */
[----:B------:R-:W-:Y:S02]  /*8790*/  IMAD R10, R9, UR4, RZ ;  /* 0x00000004090a7c24 */ /* 0x000fe4000f8e02ff */
[----:B------:R-:W-:-:S04]  /*87a0*/  IMAD.WIDE.U32 R4, R7, UR4, R4 ;  /* 0x0000000407047c25 */ /* 0x000fc8000f8e0004 */
[----:B------:R-:W-:Y:S01]  /*87b0*/  IMAD R7, R7, UR5, R10 ;  /* 0x0000000507077c24 */ /* 0x000fe2000f8e020a */
[----:B------:R-:W-:Y:S01]  /*87c0*/  IADD3 R4, P0, R4, UR6, RZ ;  /* 0x0000000604047c10 */ /* 0x000fe2000ff1e0ff */
[----:B------:R-:W-:Y:S01]  /*87d0*/  IMAD.IADD R3, R3, 0x1, R11 ;  /* 0x0000000103037824 */ /* 0x000fe200078e020b */
[----:B------:R-:W-:Y:S02]  /*87e0*/  SHF.R.U32.HI R10, RZ, 0x1, R29 ;  /* 0x00000001ff0a7819 */ /* 0x000fe4000001161d */
[----:B------:R-:W-:Y:S01]  /*87f0*/  IADD3.X R5, R5, UR7, R7, P0, !PT ;  /* 0x0000000705057c10 */ /* 0x000fe200087fe407 */
[----:B------:R-:W-:Y:S01]  /*8800*/  IMAD.WIDE.U32 R2, R6, UR4, R2 ;  /* 0x0000000406027c25 */ /* 0x000fe2000f8e0002 */
[----:B------:R-:W-:-:S05]  /*8810*/  SHF.R.S32.HI R7, RZ, 0x1f, R6 ;  /* 0x0000001fff077819 */ /* 0x000fca0000011406 */
[----:B------:R-:W-:Y:S01]  /*8820*/  IMAD R7, R7, UR4, RZ ;  /* 0x0000000407077c24 */ /* 0x000fe2000f8e02ff */
[----:B------:R-:W-:Y:S02]  /*8830*/  ULDC UR4, c[0x0][0x2b8] ;  /* 0x0000ae0000047ab9 */ /* 0x000fe40000000800 */
[----:B------:R-:W-:Y:S01]  /*8840*/  ISETP.GE.AND P1, PT, R14, UR4, PT ;  /* 0x000000040e007c0c */ /* 0x000fe2000bf26270 */
[----:B------:R-:W-:Y:S01]  /*8850*/  IMAD R7, R6, UR5, R7 ;  /* 0x0000000506077c24 */ /* 0x000fe2000f8e0207 */
[----:B------:R-:W-:Y:S02]  /*8860*/  IADD3 R6, P0, R2, UR6, RZ ;  /* 0x0000000602067c10 */ /* 0x000fe4000ff1e0ff */
[----:B------:R-:W-:Y:S02]  /*8870*/  ISETP.GE.AND P2, PT, R12, UR4, PT ;  /* 0x000000040c007c0c */ /* 0x000fe4000bf46270 */
[----:B------:R-:W-:Y:S02]  /*8880*/  IADD3.X R7, R3, UR7, R7, P0, !PT ;  /* 0x0000000703077c10 */ /* 0x000fe400087fe407 */
[----:B------:R-:W-:Y:S01]  /*8890*/  ISETP.GE.AND P0, PT, R17, UR4, PT ;  /* 0x0000000411007c0c */ /* 0x000fe2000bf06270 */
[----:B------:R-:W-:-:S03]  /*88a0*/  UMOV UR4, 0xffffffff ;  /* 0xffffffff00047882 */ /* 0x000fc60000000000 */
[----:B------:R-:W-:Y:S09]  /*88b0*/  BRA.DIV UR4, `(.L_x_50) ;  /* 0x0000001e04bc7947 */ /* 0x000ff2000b800000 */
[----:B------:R-:W0:Y:S01]  /*88c0*/  SHFL.IDX PT, R14, R4, RZ, 0x1e1f ;  /* 0x001e1fff040e7589 */ /* 0x000e2200000e0000 */
[----:B------:R-:W-:Y:S01]  /*88d0*/  ULDC UR4, c[0x0][0x288] ;  /* 0x0000a20000047ab9 */ /* 0x000fe20000000800 */
[----:B------:R-:W-:Y:S02]  /*88e0*/  IMAD R0, R0, 0xc0, R10 ;  /* 0x000000c000007824 */ /* 0x000fe400078e020a */
[----:B------:R-:W1:Y:S01]  /*88f0*/  SHFL.IDX PT, R2, R5, RZ, 0x1e1f ;  /* 0x001e1fff05027589 */ /* 0x000e6200000e0000 */
[----:B------:R-:W-:Y:S02]  /*8900*/  IMAD R8, R8, UR4, RZ ;  /* 0x0000000408087c24 */ /* 0x000fe4000f8e02ff */
[C---:B------:R-:W-:Y:S01]  /*8910*/  VIADD R11, R0.reuse, 0x40 ;  /* 0x00000040000b7836 */ /* 0x040fe20000000000 */
[----:B------:R-:W2:Y:S02]  /*8920*/  SHFL.IDX PT, R9, R4, 0x1, 0x1e1f ;  /* 0x003e1f0004097f89 */ /* 0x000ea400000e0000 */
[----:B------:R-:W-:-:S02]  /*8930*/  ISETP.GE.AND P3, PT, R0, R8, PT ;  /* 0x000000080000720c */ /* 0x000fc40003f66270 */
[----:B------:R-:W3:Y:S04]  /*8940*/  SHFL.IDX PT, R5, R5, 0x1, 0x1e1f ;  /* 0x003e1f0005057f89 */ /* 0x000ee800000e0000 */
[----:B------:R-:W4:Y:S07]  /*8950*/  SHFL.IDX PT, R7, R7, RZ, 0x1e1f ;  /* 0x001e1fff07077589 */ /* 0x000f2e00000e0000 */
[----:B0-----:R-:W-:-:S05]  /*8960*/  @!P3 IADD3 R14, P4, R17, R14, RZ ;  /* 0x0000000e110eb210 */ /* 0x001fca0007f9e0ff */
[----:B-1----:R-:W-:Y:S01]  /*8970*/  @!P3 IMAD.X R3, RZ, RZ, R2, P4 ;  /* 0x000000ffff03b224 */ /* 0x002fe200020e0602 */
[----:B------:R-:W-:Y:S01]  /*8980*/  ISETP.GE.AND P4, PT, R11, R8, PT ;  /* 0x000000080b00720c */ /* 0x000fe20003f86270 */
[----:B------:R-:W-:Y:S02]  /*8990*/  @!P3 IMAD.MOV.U32 R2, RZ, RZ, R14 ;  /* 0x000000ffff02b224 */ /* 0x000fe400078e000e */
[----:B------:R0:W1:Y:S04]  /*89a0*/  SHFL.IDX PT, R14, R6, RZ, 0x1e1f ;  /* 0x001e1fff060e7589 */ /* 0x00006800000e0000 */
[----:B------:R-:W-:Y:S04]  /*89b0*/  @!P3 LDGSTS.E.BYPASS.LTC128B.128 [R28+0xf000], desc[UR52][R2.64], !P0 ;  /* 0x0f000000021cbfae */ /* 0x000fe8000c101d74 */
[----:B------:R-:W-:Y:S04]  /*89c0*/  @!P3 LDGSTS.E.BYPASS.LTC128B.128 [R28+0x10800], desc[UR52][R2.64+0x20], !P1 ;  /* 0x10800020021cbfae */ /* 0x000fe8000c901d74 */
[----:B------:R5:W-:Y:S01]  /*89d0*/  @!P3 LDGSTS.E.BYPASS.LTC128B.128 [R28+0x12000], desc[UR52][R2.64+0x40], !P2 ;  /* 0x12000040021cbfae */ /* 0x000be2000d101d74 */
[----:B--2---:R-:W-:-:S05]  /*89e0*/  @!P4 IADD3 R9, P3, R17, R9, RZ ;  /* 0x000000091109c210 */ /* 0x004fca0007f7e0ff */
[----:B---3--:R-:W-:Y:S02]  /*89f0*/  @!P4 IMAD.X R4, RZ, RZ, R5, P3 ;  /* 0x000000ffff04c224 */ /* 0x008fe400018e0605 */
[----:B-----5:R-:W-:Y:S02]  /*8a00*/  @!P4 IMAD.MOV.U32 R2, RZ, RZ, R9 ;  /* 0x000000ffff02c224 */ /* 0x020fe400078e0009 */
[----:B------:R-:W-:-:S05]  /*8a10*/  @!P4 IMAD.MOV.U32 R3, RZ, RZ, R4 ;  /* 0x000000ffff03c224 */ /* 0x000fca00078e0004 */
[----:B------:R0:W-:Y:S04]  /*8a20*/  @!P4 LDGSTS.E.BYPASS.LTC128B.128 [R28+0xf800], desc[UR52][R2.64], !P0 ;  /* 0x0f800000021ccfae */ /* 0x0001e8000c101d74 */
[----:B------:R0:W-:Y:S04]  /*8a30*/  @!P4 LDGSTS.E.BYPASS.LTC128B.128 [R28+0x11000], desc[UR52][R2.64+0x20], !P1 ;  /* 0x11000020021ccfae */ /* 0x0001e8000c901d74 */
[----:B-1--4-:R0:W-:Y:S02]  /*8a40*/  @!P4 LDGSTS.E.BYPASS.LTC128B.128 [R28+0x12800], desc[UR52][R2.64+0x40], !P2 ;  /* 0x12800040021ccfae */ /* 0x0121e4000d101d74 */
.L_x_113:
[----:B0-----:R-:W-:Y:S01]  /*8a50*/  VIADD R3, R0, 0x80 ;  /* 0x0000008000037836 */ /* 0x001fe20000000000 */
[----:B------:R-:W-:Y:S04]  /*8a60*/  BSSY B0, `(.L_x_51) ;  /* 0x000000b000007945 */ /* 0x000fe80003800000 */
[----:B------:R-:W-:-:S13]  /*8a70*/  ISETP.GE.AND P3, PT, R3, R8, PT ;  /* 0x000000080300720c */ /* 0x000fda0003f66270 */
[----:B------:R-:W-:Y:S05]  /*8a80*/  @P3 BRA `(.L_x_52) ;  /* 0x0000000000203947 */ /* 0x000fea0003800000 */
[----:B------:R-:W-:-:S05]  /*8a90*/  IADD3 R2, P3, R17, R14, RZ ;  /* 0x0000000e11027210 */ /* 0x000fca0007f7e0ff */
[----:B------:R-:W-:-:S05]  /*8aa0*/  IMAD.X R3, RZ, RZ, R7, P3 ;  /* 0x000000ffff037224 */ /* 0x000fca00018e0607 */
[----:B------:R-:W-:Y:S01]  /*8ab0*/  @!PT LDS RZ, [RZ] ;  /* 0x00000000fffff984 */ /* 0x000fe20000000800 */
[----:B------:R-:W-:Y:S01]  /*8ac0*/  @!PT LDS RZ, [RZ] ;  /* 0x00000000fffff984 */ /* 0x000fe20000000800 */
[----:B------:R-:W-:Y:S01]  /*8ad0*/  @!PT LDS RZ, [RZ] ;  /* 0x00000000fffff984 */ /* 0x000fe20000000800 */
[----:B------:R0:W-:Y:S04]  /*8ae0*/  LDGSTS.E.BYPASS.LTC128B.128 [R28+0x10000], desc[UR52][R2.64], !P0 ;  /* 0x10000000021c7fae */ /* 0x0001e8000c101d74 */
[----:B------:R0:W-:Y:S04]  /*8af0*/  LDGSTS.E.BYPASS.LTC128B.128 [R28+0x11800], desc[UR52][R2.64+0x20], !P1 ;  /* 0x11800020021c7fae */ /* 0x0001e8000c901d74 */
[----:B------:R0:W-:Y:S02]  /*8b00*/  LDGSTS.E.BYPASS.LTC128B.128 [R28+0x13000], desc[UR52][R2.64+0x40], !P2 ;  /* 0x13000040021c7fae */ /* 0x0001e4000d101d74 */
.L_x_52:
[----:B------:R-:W-:Y:S05]  /*8b10*/  BSYNC B0 ;  /* 0x0000000000007941 */ /* 0x000fea0003800000 */
.L_x_51:
[----:B------:R-:W-:Y:S01]  /*8b20*/  NOP ;  /* 0x0000000000007918 */ /* 0x000fe20000000000 */
[----:B------:R-:W-:Y:S01]  /*8b30*/  SYNCS.ARRIVE.TRANS64.RED.A0T1 RZ, [UR40+0x19c00], RZ ;  /* 0x019c00ffffff79a7 */ /* 0x000fe20008200428 */
[----:B------:R-:W-:Y:S01]  /*8b40*/  ARRIVES.LDGSTSBAR.64.TRANSCNT [UR40+0x19c00] ;  /* 0x019c0000ff0079b0 */ /* 0x000fe20008000aa8 */
[----:B------:R-:W-:Y:S01]  /*8b50*/  NOP ;  /* 0x0000000000007918 */ /* 0x000fe20000000000 */
[----:B------:R-:W-:Y:S01]  /*8b60*/  ULOP3.LUT UR4, UR46, 0x1, URZ, 0xc, !UPT ;  /* 0x000000012e047892 */ /* 0x000fe2000f8e0c3f */
[----:B------:R-:W-:Y:S05]  /*8b70*/  SYNCS.ARRIVE.TRANS64.A1T0 RZ, [UR40+0x19c00], RZ ;  /* 0x019c00ffffff79a7 */ /* 0x000fea0008100028 */
[----:B------:R-:W-:-:S05]  /*8b80*/  IMAD.U32 R0, RZ, RZ, UR4 ;  /* 0x00000004ff007e24 */ /* 0x000fca000f8e00ff */
[----:B------:R-:W-:-:S04]  /*8b90*/  SHF.L.U32 R0, R0, 0x1f, RZ ;  /* 0x0000001f00007819 */ /* 0x000fc800000006ff */
[----:B------:R-:W1:Y:S02]  /*8ba0*/  SYNCS.PHASECHK.TRANS64.TRYWAIT P0, [UR40+0x19c20], R0 ;  /* 0x019c2000ff0075a7 */ /* 0x000e640008000168 */
[----:B-1----:R-:W-:Y:S05]  /*8bb0*/  @!P0 BRA `(.L_x_53) ;  /* 0x0000001c00e88947 */ /* 0x002fea0003800000 */
.L_x_114:
[----:B------:R-:W-:-:S06]  /*8bc0*/  UISETP.GE.AND UP0, UPT, UR39, 0x81, UPT ;  /* 0x000000812700788c */ /* 0x000fcc000bf06270 */
[----:B------:R-:W-:-:S13]  /*8bd0*/  PLOP3.LUT P0, PT, PT, PT, UP0, 0x80, 0x0 ;  /* 0x000000000000781c */ /* 0x000fda0003f0f008 */
[----:B------:R-:W-:Y:S05]  /*8be0*/  @!P0 BRA `(.L_x_54) ;  /* 0x0000000c00e48947 */ /* 0x000fea0003800000 */
[----:B------:R-:W-:Y:S01]  /*8bf0*/  ULEA.HI.SX32 UR4, UR38, 0xfffffffe, 0x19 ;  /* 0xfffffffe26047891 */ /* 0x000fe2000f8fca3f */
[----:B------:R-:W-:Y:S02]  /*8c00*/  IMAD.MOV.U32 R4, RZ, RZ, R19 ;  /* 0x000000ffff047224 */ /* 0x000fe400078e0013 */
[----:B------:R-:W-:-:S03]  /*8c10*/  IMAD.MOV.U32 R5, RZ, RZ, R18 ;  /* 0x000000ffff057224 */ /* 0x000fc600078e0012 */
[----:B0-----:R-:W-:-:S07]  /*8c20*/  IMAD.U32 R0, RZ, RZ, UR4 ;  /* 0x00000004ff007e24 */ /* 0x001fce000f8e00ff */
.L_x_78:
[----:B------:R-:W-:Y:S01]  /*8c30*/  LOP3.LUT P1, RZ, R23, 0x2, RZ, 0xc0, !PT ;  /* 0x0000000217ff7812 */ /* 0x000fe2000782c0ff */
[----:B------:R-:W-:Y:S01]  /*8c40*/  VIADD R18, R5, 0x1 ;  /* 0x0000000105127836 */ /* 0x000fe20000000000 */
[----:B------:R-:W-:Y:S04]  /*8c50*/  BSSY B0, `(.L_x_55) ;  /* 0x00000a3000007945 */ /* 0x000fe80003800000 */
[----:B------:R-:W-:-:S04]  /*8c60*/  ISETP.NE.AND P0, PT, R18, 0x2, PT ;  /* 0x000000021200780c */ /* 0x000fc80003f05270 */
[----:B------:R-:W-:Y:S02]  /*8c70*/  SEL R19, RZ, 0x1, P0 ;  /* 0x00000001ff137807 */ /* 0x000fe40000000000 */
[----:B------:R-:W-:Y:S02]  /*8c80*/  SEL R18, R18, RZ, P0 ;  /* 0x000000ff12127207 */ /* 0x000fe40000000000 */
[----:B------:R-:W-:Y:S01]  /*8c90*/  LOP3.LUT R19, R4, R19, RZ, 0x3c, !PT ;  /* 0x0000001304137212 */ /* 0x000fe200078e3cff */
[----:B01----:R-:W-:Y:S06]  /*8ca0*/  @!P1 BRA `(.L_x_56) ;  /* 0x0000000800749947 */ /* 0x003fec0003800000 */
[----:B------:R-:W-:Y:S01]  /*8cb0*/  LOP3.LUT P1, RZ, R23, 0x1, RZ, 0xc0, !PT ;  /* 0x0000000117ff7812 */ /* 0x000fe2000782c0ff */
[----:B------:R-:W-:-:S12]  /*8cc0*/  IMAD.MOV.U32 R3, RZ, RZ, R0 ;  /* 0x000000ffff037224 */ /* 0x000fd800078e0000 */
[----:B------:R-:W-:Y:S05]  /*8cd0*/  @!P1 BRA `(.L_x_57) ;  /* 0x00000000004c9947 */ /* 0x000fea0003800000 */
[----:B------:R-:W0:Y:S01]  /*8ce0*/  LDC R6, c[0x0][0x43c] ;  /* 0x00010f00ff067b82 */ /* 0x000e220000000800 */
[----:B------:R-:W-:Y:S01]  /*8cf0*/  IMAD.MOV.U32 R7, RZ, RZ, R0 ;  /* 0x000000ffff077224 */ /* 0x000fe200078e0000 */
[----:B------:R-:W-:Y:S02]  /*8d00*/  ULDC.64 UR4, c[0x0][0x428] ;  /* 0x00010a0000047ab9 */ /* 0x000fe40000000a00 */
[----:B------:R-:W-:-:S04]  /*8d10*/  IMAD R9, R24, UR4, RZ ;  /* 0x0000000418097c24 */ /* 0x000fc8000f8e02ff */
[----:B------:R-:W-:Y:S01]  /*8d20*/  IMAD R9, R22, UR5, R9 ;  /* 0x0000000516097c24 */ /* 0x000fe2000f8e0209 */
[----:B0-----:R-:W-:-:S13]  /*8d30*/  ISETP.NE.AND P0, PT, R6, 0x1, PT ;  /* 0x000000010600780c */ /* 0x001fda0003f05270 */
[----:B------:R-:W0:Y:S02]  /*8d40*/  @P0 LDC.64 R2, c[0x0][0x440] ;  /* 0x00011000ff020b82 */ /* 0x000e240000000a00 */
[----:B0-----:R-:W-:-:S05]  /*8d50*/  @P0 IMAD.HI.U32 R2, R0, R2, RZ ;  /* 0x0000000200020227 */ /* 0x001fca00078e00ff */
[----:B------:R-:W-:-:S04]  /*8d60*/  @P0 SHF.R.U32.HI R7, RZ, R3, R2 ;  /* 0x00000003ff070219 */ /* 0x000fc80000011602 */
[--C-:B------:R-:W-:Y:S01]  /*8d70*/  SHF.R.S32.HI R3, RZ, 0x1f, R7.reuse ;  /* 0x0000001fff037819 */ /* 0x100fe20000011407 */
[----:B------:R-:W-:-:S04]  /*8d80*/  IMAD.MOV.U32 R2, RZ, RZ, R7 ;  /* 0x000000ffff027224 */ /* 0x000fc800078e0007 */
[----:B------:R-:W-:Y:S01]  /*8d90*/  IMAD.WIDE.U32 R2, R22, UR4, R2 ;  /* 0x0000000416027c25 */ /* 0x000fe2000f8e0002 */
[----:B------:R-:W-:-:S03]  /*8da0*/  ULDC.64 UR4, c[0x0][0x418] ;  /* 0x0001060000047ab9 */ /* 0x000fc60000000a00 */
[----:B------:R-:W-:Y:S01]  /*8db0*/  IMAD.IADD R3, R9, 0x1, R3 ;  /* 0x0000000109037824 */ /* 0x000fe200078e0203 */
[----:B------:R-:W-:-:S04]  /*8dc0*/  LEA R16, P0, R2, UR4, 0x2 ;  /* 0x0000000402107c11 */ /* 0x000fc8000f8010ff */
[----:B------:R-:W-:-:S05]  /*8dd0*/  LEA.HI.X R17, R2, UR5, R3, 0x2, P0 ;  /* 0x0000000502117c11 */ /* 0x000fca00080f1403 */
[----:B------:R0:W5:Y:S01]  /*8de0*/  LDG.E R16, desc[UR52][R16.64] ;  /* 0x0000003410107981 */ /* 0x000162000c1e1900 */
[----:B------:R-:W-:-:S04]  /*8df0*/  IMAD.MOV R3, RZ, RZ, -R7 ;  /* 0x000000ffff037224 */ /* 0x000fc800078e0a07 */
[----:B------:R-:W-:-:S07]  /*8e00*/  IMAD R3, R6, R3, R0 ;  /* 0x0000000306037224 */ /* 0x000fce00078e0200 */
.L_x_57:
[----:B------:R-:W-:Y:S01]  /*8e10*/  LEA R6, R18, UR40, 0x3 ;  /* 0x0000002812067c11 */ /* 0x000fe2000f8e18ff */
[----:B------:R-:W-:Y:S01]  /*8e20*/  BSSY B1, `(.L_x_58) ;  /* 0x0000005000017945 */ /* 0x000fe20003800000 */
[----:B------:R-:W-:Y:S02]  /*8e30*/  SHF.L.U32 R2, R19, 0x1f, RZ ;  /* 0x0000001f13027819 */ /* 0x000fe400000006ff */
[----:B------:R-:W-:Y:S02]  /*8e40*/  ISETP.NE.AND P1, PT, R29, RZ, PT ;  /* 0x000000ff1d00720c */ /* 0x000fe40003f25270 */
[----:B------:R-:W1:Y:S02]  /*8e50*/  SYNCS.PHASECHK.TRANS64.TRYWAIT P0, [R6+URZ+0x19c80], R2 ;  /* 0x019c8002060075a7 */ /* 0x000e64000800017f */
[----:B-1----:R-:W-:Y:S09]  /*8e60*/  @!P0 BRA `(.L_x_59) ;  /* 0x0000001c00548947 */ /* 0x002ff20003800000 */
.L_x_115:
[----:B------:R-:W-:Y:S05]  /*8e70*/  BSYNC B1 ;  /* 0x0000000000017941 */ /* 0x000fea0003800000 */
.L_x_58:
[----:B------:R-:W-:Y:S04]  /*8e80*/  BSSY B1, `(.L_x_60) ;  /* 0x0000009000017945 */ /* 0x000fe80003800000 */
        /* <DEDUP_REMOVED lines=8> */
.L_x_61:
[----:B------:R-:W-:Y:S05]  /*8f10*/  BSYNC B1 ;  /* 0x0000000000017941 */ /* 0x000fea0003800000 */
.L_x_60:
[----:B------:R-:W-:Y:S01]  /*8f20*/  IMAD.MOV.U32 R7, RZ, RZ, RZ ;  /* 0x000000ffff077224 */ /* 0x000fe200078e00ff */
[----:B------:R-:W-:Y:S01]  /*8f30*/  UIADD3 UR4, UP0, UR50, 0x470, URZ ;  /* 0x0000047032047890 */ /* 0x000fe2000ff1e03f */
[----:B------:R-:W-:Y:S01]  /*8f40*/  IMAD.U32 R9, RZ, RZ, UR40 ;  /* 0x00000028ff097e24 */ /* 0x000fe2000f8e00ff */
[----:B------:R-:W-:Y:S01]  /*8f50*/  PLOP3.LUT P0, PT, PT, PT, PT, 0x80, 0x0 ;  /* 0x000000000000781c */ /* 0x000fe20003f0f070 */
[----:B------:R-:W-:Y:S01]  /*8f60*/  UMOV UR6, 0x0 ;  /* 0x0000000000067882 */ /* 0x000fe20000000000 */
[----:B------:R-:W-:Y:S01]  /*8f70*/  R2UR UR10, R7 ;  /* 0x00000000070a72ca */ /* 0x000fe200000e0000 */
[----:B------:R-:W-:Y:S01]  /*8f80*/  IMAD R8, R18, 0x3000, R9 ;  /* 0x0000300012087824 */ /* 0x000fe200078e0209 */
[----:B------:R-:W-:Y:S01]  /*8f90*/  UIADD3.X UR5, URZ, UR51, URZ, UP0, !UPT ;  /* 0x000000333f057290 */ /* 0x000fe200087fe43f */
[----:B------:R-:W-:Y:S01]  /*8fa0*/  IMAD.SHL.U32 R9, R3, 0x80, RZ ;  /* 0x0000008003097824 */ /* 0x000fe200078e00ff */
[----:B------:R-:W-:Y:S01]  /*8fb0*/  UMOV UR7, 0x14f00000 ;  /* 0x14f0000000077882 */ /* 0x000fe20000000000 */
[----:B------:R-:W-:-:S02]  /*8fc0*/  VIADD R3, R6, 0x19c70 ;  /* 0x00019c7006037836 */ /* 0x000fc40000000000 */
[----:B------:R-:W-:-:S08]  /*8fd0*/  VIADD R10, R8, 0x9000 ;  /* 0x00009000080a7836 */ /* 0x000fd00000000000 */
.L_x_62:
[----:B------:R-:W-:-:S13]  /*8fe0*/  @P0 ELECT P2, URZ, PT ;  /* 0x00000000003f082f */ /* 0x000fda0003840000 */
[----:B-----5:R-:W-:Y:S01]  /*8ff0*/  @P2 R2UR UR13, R16 ;  /* 0x00000000100d22ca */ /* 0x020fe200000e0000 */
[----:B------:R-:W-:Y:S01]  /*9000*/  UMOV UR12, UR36 ;  /* 0x00000024000c7c82 */ /* 0x000fe20008000000 */
[----:B------:R-:W-:Y:S02]  /*9010*/  @P2 R2UR UR11, R9 ;  /* 0x00000000090b22ca */ /* 0x000fe400000e0000 */
[----:B------:R-:W-:Y:S02]  /*9020*/  @P2 R2UR UR9, R3 ;  /* 0x00000000030922ca */ /* 0x000fe400000e0000 */
[----:B------:R-:W-:Y:S02]  /*9030*/  @P2 R2UR UR8, R10 ;  /* 0x000000000a0822ca */ /* 0x000fe400000e0000 */
[----:B------:R-:W-:Y:S02]  /*9040*/  @P2 PLOP3.LUT P0, PT, P2, PT, PT, 0x8, 0x0 ;  /* 0x000000000000281c */ /* 0x000fe4000170e170 */
[----:B------:R-:W-:-:S09]  /*9050*/  PLOP3.LUT P2, PT, PT, PT, PT, 0x8, 0x0 ;  /* 0x000000000000781c */ /* 0x000fd20003f4e170 */
[----:B------:R2:W-:Y:S02]  /*9060*/  UTMALDG.4D [UR8], [UR4], desc[UR6] ;  /* 0x00000608040075b4 */ /* 0x0005e40008019000 */
[----:B--2---:R-:W-:Y:S05]  /*9070*/  @P0 BRA.U.ANY `(.L_x_62) ;  /* 0xfffffffd00d80947 */ /* 0x004fea000393ffff */
[----:B------:R-:W-:Y:S01]  /*9080*/  IMAD.MOV.U32 R10, RZ, RZ, 0x20 ;  /* 0x00000020ff0a7424 */ /* 0x000fe200078e00ff */
[----:B------:R-:W-:Y:S01]  /*9090*/  PLOP3.LUT P0, PT, PT, PT, PT, 0x80, 0x0 ;  /* 0x000000000000781c */ /* 0x000fe20003f0f070 */
[----:B------:R-:W-:Y:S01]  /*90a0*/  VIADD R11, R8, 0xa000 ;  /* 0x0000a000080b7836 */ /* 0x000fe20000000000 */
[----:B------:R-:W-:Y:S01]  /*90b0*/  UMOV UR6, 0x0 ;  /* 0x0000000000067882 */ /* 0x000fe20000000000 */
[----:B------:R-:W-:Y:S01]  /*90c0*/  UMOV UR7, 0x14f00000 ;  /* 0x14f0000000077882 */ /* 0x000fe20000000000 */
[----:B------:R-:W-:-:S15]  /*90d0*/  R2UR UR10, R10 ;  /* 0x000000000a0a72ca */ /* 0x000fde00000e0000 */
.L_x_63:
[----:B------:R-:W-:-:S13]  /*90e0*/  @P0 ELECT P2, URZ, PT ;  /* 0x00000000003f082f */ /* 0x000fda0003840000 */
[----:B------:R-:W-:Y:S01]  /*90f0*/  @P2 R2UR UR13, R16 ;  /* 0x00000000100d22ca */ /* 0x000fe200000e0000 */
        /* <DEDUP_REMOVED lines=14> */
.L_x_64:
        /* <DEDUP_REMOVED lines=10> */
[----:B------:R-:W2:Y:S01]  /*9280*/  SYNCS.PHASECHK.TRANS64.TRYWAIT P0, [R6+URZ+0x19c40], R2 ;  /* 0x019c4002060075a7 */ /* 0x000ea2000800017f */
[----:B------:R-:W-:Y:S04]  /*9290*/  BSSY B1, `(.L_x_65) ;  /* 0x0000002000017945 */ /* 0x000fe80003800000 */
[----:B--2---:R-:W-:Y:S05]  /*92a0*/  @!P0 BRA `(.L_x_66) ;  /* 0x0000001800588947 */ /* 0x004fea0003800000 */
.L_x_116:
[----:B------:R-:W-:Y:S05]  /*92b0*/  BSYNC B1 ;  /* 0x0000000000017941 */ /* 0x000fea0003800000 */
.L_x_65:
[----:B------:R-:W-:Y:S01]  /*92c0*/  BSSY B1, `(.L_x_67) ;  /* 0x000000b000017945 */ /* 0x000fe20003800000 */
[----:B-12---:R-:W-:Y:S02]  /*92d0*/  IMAD.MOV.U32 R2, RZ, RZ, 0x0 ;  /* 0x00000000ff027424 */ /* 0x006fe400078e00ff */
[----:B------:R-:W-:Y:S01]  /*92e0*/  IMAD.MOV.U32 R3, RZ, RZ, 0x14f00000 ;  /* 0x14f00000ff037424 */ /* 0x000fe200078e00ff */
[----:B------:R-:W-:Y:S06]  /*92f0*/  @P1 BRA `(.L_x_68) ;  /* 0x00000000001c1947 */ /* 0x000fec0003800000 */
[----:B------:R-:W1:Y:S02]  /*9300*/  S2R R12, SR_TID.X ;  /* 0x00000000000c7919 */ /* 0x000e640000002100 */
[----:B-1----:R-:W-:Y:S01]  /*9310*/  LOP3.LUT R13, R12, 0x1f, RZ, 0xc0, !PT ;  /* 0x0000001f0c0d7812 */ /* 0x002fe200078ec0ff */
[----:B------:R-:W-:-:S03]  /*9320*/  IMAD.MOV.U32 R12, RZ, RZ, 0x3000 ;  /* 0x00003000ff0c7424 */ /* 0x000fc600078e00ff */
[----:B------:R-:W-:Y:S01]  /*9330*/  ISETP.NE.AND P0, PT, R13, RZ, PT ;  /* 0x000000ff0d00720c */ /* 0x000fe20003f05270 */
[----:B------:R1:W-:-:S12]  /*9340*/  SYNCS.ARRIVE.TRANS64 RZ, [R6+URZ+0x19c30], R12 ;  /* 0x019c300c06ff79a7 */ /* 0x0003d8000800003f */
[----:B-1----:R-:W-:Y:S05]  /*9350*/  @!P0 BRA `(.L_x_68) ;  /* 0x0000000000048947 */ /* 0x002fea0003800000 */
[----:B------:R-:W-:Y:S01]  /*9360*/  BPT.TRAP 0x1 ;  /* 0x000000040000795c */ /* 0x000fe20000300000 */
.L_x_68:
[----:B------:R-:W-:Y:S05]  /*9370*/  BSYNC B1 ;  /* 0x0000000000017941 */ /* 0x000fea0003800000 */
.L_x_67:
[----:B------:R-:W-:Y:S01]  /*9380*/  R2UR UR6, R2 ;  /* 0x00000000020672ca */ /* 0x000fe200000e0000 */
[----:B------:R-:W-:Y:S01]  /*9390*/  UIADD3 UR4, UP0, UR50, 0x370, URZ ;  /* 0x0000037032047890 */ /* 0x000fe2000ff1e03f */
[----:B------:R-:W-:Y:S01]  /*93a0*/  R2UR UR7, R3 ;  /* 0x00000000030772ca */ /* 0x000fe200000e0000 */
[----:B------:R-:W-:Y:S01]  /*93b0*/  VIADD R6, R6, 0x19c30 ;  /* 0x00019c3006067836 */ /* 0x000fe20000000000 */
[----:B------:R-:W-:Y:S01]  /*93c0*/  R2UR UR10, R7 ;  /* 0x00000000070a72ca */ /* 0x000fe200000e0000 */
[----:B------:R-:W-:Y:S01]  /*93d0*/  VIADD R7, R8, 0x13800 ;  /* 0x0001380008077836 */ /* 0x000fe20000000000 */
[----:B------:R-:W-:Y:S01]  /*93e0*/  PLOP3.LUT P0, PT, PT, PT, PT, 0x80, 0x0 ;  /* 0x000000000000781c */ /* 0x000fe20003f0f070 */
[----:B------:R-:W-:-:S12]  /*93f0*/  UIADD3.X UR5, URZ, UR51, URZ, UP0, !UPT ;  /* 0x000000333f057290 */ /* 0x000fd800087fe43f */
.L_x_69:
        /* <DEDUP_REMOVED lines=9> */
[----:B-1----:R-:W-:Y:S05]  /*9490*/  @P0 BRA.U.ANY `(.L_x_69) ;  /* 0xfffffffd00d80947 */ /* 0x002fea000393ffff */
[----:B------:R-:W-:Y:S01]  /*94a0*/  R2UR UR10, R10 ;  /* 0x000000000a0a72ca */ /* 0x000fe200000e0000 */
[----:B------:R-:W-:Y:S01]  /*94b0*/  VIADD R7, R8, 0x14800 ;  /* 0x0001480008077836 */ /* 0x000fe20000000000 */
[----:B------:R-:W-:Y:S02]  /*94c0*/  R2UR UR6, R2 ;  /* 0x00000000020672ca */ /* 0x000fe400000e0000 */
[----:B------:R-:W-:Y:S02]  /*94d0*/  R2UR UR7, R3 ;  /* 0x00000000030772ca */ /* 0x000fe400000e0000 */
[----:B------:R-:W-:-:S13]  /*94e0*/  PLOP3.LUT P0, PT, PT, PT, PT, 0x80, 0x0 ;  /* 0x000000000000781c */ /* 0x000fda0003f0f070 */
.L_x_70:
        /* <DEDUP_REMOVED lines=15> */
.L_x_71:
        /* <DEDUP_REMOVED lines=10> */
.L_x_56:
[----:B------:R-:W-:Y:S05]  /*9680*/  BSYNC B0 ;  /* 0x0000000000007941 */ /* 0x000fea0003800000 */
.L_x_55:
[----:B------:R-:W-:-:S06]  /*9690*/  UISETP.NE.AND UP0, UPT, UR41, 0x3, UPT ;  /* 0x000000032900788c */ /* 0x000fcc000bf05270 */
[----:B------:R-:W-:-:S13]  /*96a0*/  PLOP3.LUT P0, PT, PT, PT, UP0, 0x80, 0x0 ;  /* 0x000000000000781c */ /* 0x000fda0003f0f008 */
[----:B------:R-:W-:Y:S05]  /*96b0*/  @!P0 BRA `(.L_x_72) ;  /* 0x0000000000048947 */ /* 0x000fea0003800000 */
[----:B------:R-:W-:Y:S01]  /*96c0*/  BPT.TRAP 0x1 ;  /* 0x000000040000795c */ /* 0x000fe20000300000 */
.L_x_72:
[----:B------:R-:W-:Y:S01]  /*96d0*/  LOP3.LUT R2, R4, 0x1, RZ, 0x3c, !PT ;  /* 0x0000000104027812 */ /* 0x000fe200078e3cff */
[----:B------:R-:W-:Y:S01]  /*96e0*/  IMAD.U32 R6, RZ, RZ, UR47 ;  /* 0x0000002fff067e24 */ /* 0x000fe2000f8e00ff */
[----:B------:R-:W-:Y:S01]  /*96f0*/  LEA R3, R5, UR40, 0x3 ;  /* 0x0000002805037c11 */ /* 0x000fe2000f8e18ff */
[----:B------:R-:W-:Y:S01]  /*9700*/  BSSY B0, `(.L_x_73) ;  /* 0x0000005000007945 */ /* 0x000fe20003800000 */
[----:B------:R-:W-:Y:S02]  /*9710*/  SHF.L.U32 R2, R2, 0x1f, RZ ;  /* 0x0000001f02027819 */ /* 0x000fe400000006ff */
[----:B------:R-:W-:Y:S02]  /*9720*/  ISETP.NE.AND P1, PT, R6, 0x3, PT ;  /* 0x000000030600780c */ /* 0x000fe40003f25270 */
[----:B------:R-:W1:Y:S02]  /*9730*/  SYNCS.PHASECHK.TRANS64.TRYWAIT P0, [R3+URZ+0x19c70], R2 ;  /* 0x019c7002030075a7 */ /* 0x000e64000800017f */
[----:B-1----:R-:W-:Y:S09]  /*9740*/  @!P0 BRA `(.L_x_74) ;  /* 0x0000001400448947 */ /* 0x002ff20003800000 */
.L_x_117:
[----:B------:R-:W-:Y:S05]  /*9750*/  BSYNC B0 ;  /* 0x0000000000007941 */ /* 0x000fea0003800000 */
.L_x_73:
[----:B------:R-:W-:Y:S05]  /*9760*/  @!P1 BRA `(.L_x_75) ;  /* 0x0000000000049947 */ /* 0x000fea0003800000 */
[----:B------:R-:W-:Y:S01]  /*9770*/  BPT.TRAP 0x1 ;  /* 0x000000040000795c */ /* 0x000fe20000300000 */
.L_x_75:
[----:B-1----:R-:W-:Y:S01]  /*9780*/  SHF.L.U32 R2, R4, 0x1f, RZ ;  /* 0x0000001f04027819 */ /* 0x002fe200000006ff */
[----:B------:R-:W-:-:S03]  /*9790*/  IMAD R10, R5, 0x3000, RZ ;  /* 0x00003000050a7824 */ /* 0x000fc600078e02ff */
[----:B------:R-:W1:Y:S02]  /*97a0*/  SYNCS.PHASECHK.TRANS64.TRYWAIT P0, [R3+URZ+0x19c60], R2 ;  /* 0x019c6002030075a7 */ /* 0x000e64000800017f */
[----:B-1----:R-:W-:Y:S05]  /*97b0*/  @!P0 BRA `(.L_x_76) ;  /* 0x00000014003c8947 */ /* 0x002fea0003800000 */
.L_x_118:
[C---:B-1----:R-:W-:Y:S01]  /*97c0*/  LOP3.LUT R2, R10.reuse, R27, RZ, 0xfc, !PT ;  /* 0x0000001b0a027212 */ /* 0x042fe200078efcff */
[----:B------:R-:W-:Y:S05]  /*97d0*/  WARPSYNC.ALL ;  /* 0x0000000000007948 */ /* 0x000fea0003800000 */
[----:B------:R-:W1:Y:S01]  /*97e0*/  LDSM.16.MT88.4 R4, [R2+UR40+0x9000] ;  /* 0x009000280204783b */ /* 0x000e620008004200 */
[----:B------:R-:W-:-:S05]  /*97f0*/  LOP3.LUT R12, R10, R25, RZ, 0xfc, !PT ;  /* 0x000000190a0c7212 */ /* 0x000fca00078efcff */
[----:B------:R-:W-:Y:S01]  /*9800*/  VIADD R12, R12, UR40 ;  /* 0x000000280c0c7c36 */ /* 0x000fe20008000000 */
[C-C-:B-1----:R-:W-:Y:S02]  /*9810*/  PRMT R8, R4.reuse, 0x6420, R5.reuse ;  /* 0x0000642004087816 */ /* 0x142fe40000000005 */
[----:B------:R-:W-:Y:S02]  /*9820*/  PRMT R9, R4, 0x7531, R5 ;  /* 0x0000753104097816 */ /* 0x000fe40000000005 */
[C-C-:B------:R-:W-:Y:S02]  /*9830*/  PRMT R10, R6.reuse, 0x6420, R7.reuse ;  /* 0x00006420060a7816 */ /* 0x140fe40000000007 */
[----:B------:R-:W-:-:S05]  /*9840*/  PRMT R11, R6, 0x7531, R7 ;  /* 0x00007531060b7816 */ /* 0x000fca0000000007 */
[----:B------:R-:W-:Y:S04]  /*9850*/  STSM.16.M88.4 [R12+0x3000], R8 ;  /* 0x003000080c007844 */ /* 0x000fe80000000200 */
[----:B------:R-:W1:Y:S02]  /*9860*/  LDSM.16.MT88.4 R4, [R2+UR40+0xa000] ;  /* 0x00a000280204783b */ /* 0x000e640008004200 */
[C-C-:B-1----:R-:W-:Y:S02]  /*9870*/  PRMT R8, R4.reuse, 0x6420, R5.reuse ;  /* 0x0000642004087816 */ /* 0x142fe40000000005 */
[----:B------:R-:W-:Y:S02]  /*9880*/  PRMT R9, R4, 0x7531, R5 ;  /* 0x0000753104097816 */ /* 0x000fe40000000005 */
[----:B------:R-:W-:-:S02]  /*9890*/  PRMT R10, R6, 0x6420, R7 ;  /* 0x00006420060a7816 */ /* 0x000fc40000000007 */
[----:B------:R-:W-:-:S05]  /*98a0*/  PRMT R11, R6, 0x7531, R7 ;  /* 0x00007531060b7816 */ /* 0x000fca0000000007 */
[----:B------:R-:W-:Y:S04]  /*98b0*/  STSM.16.M88.4 [R12+0x4000], R8 ;  /* 0x004000080c007844 */ /* 0x000fe80000000200 */
[----:B------:R-:W1:Y:S02]  /*98c0*/  LDSM.16.MT88.4 R4, [R2+UR40+0xb000] ;  /* 0x00b000280204783b */ /* 0x000e640008004200 */
[C-C-:B-1----:R-:W-:Y:S02]  /*98d0*/  PRMT R8, R4.reuse, 0x6420, R5.reuse ;  /* 0x0000642004087816 */ /* 0x142fe40000000005 */
[----:B------:R-:W-:Y:S02]  /*98e0*/  PRMT R9, R4, 0x7531, R5 ;  /* 0x0000753104097816 */ /* 0x000fe40000000005 */
[----:B------:R-:W-:-:S02]  /*98f0*/  PRMT R10, R6, 0x6420, R7 ;  /* 0x00006420060a7816 */ /* 0x000fc40000000007 */
[----:B------:R-:W-:-:S05]  /*9900*/  PRMT R11, R6, 0x7531, R7 ;  /* 0x00007531060b7816 */ /* 0x000fca0000000007 */
[----:B------:R1:W-:Y:S04]  /*9910*/  STSM.16.M88.4 [R12+0x5000], R8 ;  /* 0x005000080c007844 */ /* 0x0003e80000000200 */
[----:B------:R-:W2:Y:S01]  /*9920*/  LDSM.16.MT88.4 R4, [R2+UR40+0x9800] ;  /* 0x009800280204783b */ /* 0x000ea20008004200 */
[----:B-1----:R-:W-:Y:S02]  /*9930*/  IADD3 R12, R26, 0x3000, R12 ;  /* 0x000030001a0c7810 */ /* 0x002fe40007ffe00c */
[C-C-:B--2---:R-:W-:Y:S02]  /*9940*/  PRMT R8, R4.reuse, 0x6420, R5.reuse ;  /* 0x0000642004087816 */ /* 0x144fe40000000005 */
[----:B------:R-:W-:Y:S02]  /*9950*/  PRMT R9, R4, 0x7531, R5 ;  /* 0x0000753104097816 */ /* 0x000fe40000000005 */
[----:B------:R-:W-:-:S02]  /*9960*/  PRMT R10, R6, 0x6420, R7 ;  /* 0x00006420060a7816 */ /* 0x000fc40000000007 */
[----:B------:R-:W-:-:S05]  /*9970*/  PRMT R11, R6, 0x7531, R7 ;  /* 0x00007531060b7816 */ /* 0x000fca0000000007 */
[----:B------:R-:W-:Y:S04]  /*9980*/  STSM.16.M88.4 [R12], R8 ;  /* 0x000000080c007844 */ /* 0x000fe80000000200 */
        /* <DEDUP_REMOVED lines=11> */
[----:B------:R1:W-:Y:S01]  /*9a40*/  STSM.16.M88.4 [R12+0x2000], R8 ;  /* 0x002000080c007844 */ /* 0x0003e20000000200 */
[----:B------:R-:W-:Y:S01]  /*9a50*/  @!PT LDS RZ, [RZ] ;  /* 0x00000000fffff984 */ /* 0x000fe20000000800 */
[----:B------:R-:W-:Y:S01]  /*9a60*/  @!PT LDS RZ, [RZ] ;  /* 0x00000000fffff984 */ /* 0x000fe20000000800 */
[----:B------:R-:W-:Y:S01]  /*9a70*/  @!PT LDS RZ, [RZ] ;  /* 0x00000000fffff984 */ /* 0x000fe20000000800 */
[----:B------:R-:W-:Y:S01]  /*9a80*/  @!PT LDS RZ, [RZ] ;  /* 0x00000000fffff984 */ /* 0x000fe20000000800 */
[----:B------:R2:W-:Y:S06]  /*9a90*/  MEMBAR.ALL.CTA ;  /* 0x0000000000007992 */ /* 0x0005ec0000008000 */
[----:B--2---:R-:W2:Y:S01]  /*9aa0*/  FENCE.VIEW.ASYNC.S ;  /* 0x00000000000073c6 */ /* 0x004ea20000000000 */
[----:B------:R-:W-:Y:S05]  /*9ab0*/  @!P1 BRA `(.L_x_77) ;  /* 0x0000000000049947 */ /* 0x000fea0003800000 */
[----:B------:R-:W-:Y:S01]  /*9ac0*/  BPT.TRAP 0x1 ;  /* 0x000000040000795c */ /* 0x000fe20000300000 */
.L_x_77:
[----:B--2---:R2:W-:Y:S01]  /*9ad0*/  SYNCS.ARRIVE.TRANS64.A1T0 RZ, [R3+URZ+0x19c50], RZ ;  /* 0x019c50ff03ff79a7 */ /* 0x0045e2000810003f */
[----:B------:R-:W-:Y:S01]  /*9ae0*/  BAR.SYNC.DEFER_BLOCKING 0x2, 0x80 ;  /* 0x0082000000007b1d */ /* 0x000fe20000010000 */
[----:B------:R-:W-:Y:S01]  /*9af0*/  ISETP.NE.AND P0, PT, R29, RZ, PT ;  /* 0x000000ff1d00720c */ /* 0x000fe20003f05270 */
[----:B------:R-:W-:Y:S02]  /*9b00*/  IMAD.MOV.U32 R4, RZ, RZ, R19 ;  /* 0x000000ffff047224 */ /* 0x000fe400078e0013 */
[----:B------:R-:W-:-:S10]  /*9b10*/  IMAD.MOV.U32 R5, RZ, RZ, R18 ;  /* 0x000000ffff057224 */ /* 0x000fd400078e0012 */
[----:B------:R-:W-:-:S05]  /*9b20*/  @!P0 VIADD R2, R3, 0x19c80 ;  /* 0x00019c8003028836 */ /* 0x000fca0000000000 */
[----:B------:R-:W-:-:S04]  /*9b30*/  @!P0 PRMT R2, RZ, 0x654, R2 ;  /* 0x00000654ff028816 */ /* 0x000fc80000000002 */
[----:B------:R2:W-:Y:S01]  /*9b40*/  @!P0 SYNCS.ARRIVE.TRANS64.RED.A1T0 RZ, [R2+URZ], RZ ;  /* 0x000000ff02ff89a7 */ /* 0x0005e2000810043f */
[C---:B------:R-:W-:Y:S01]  /*9b50*/  ISETP.GT.AND P0, PT, R0.reuse, RZ, PT ;  /* 0x000000ff0000720c */ /* 0x040fe20003f04270 */
[----:B------:R-:W-:-:S12]  /*9b60*/  VIADD R0, R0, 0xffffffff ;  /* 0xffffffff00007836 */ /* 0x000fd80000000000 */
[----:B--2---:R-:W-:Y:S05]  /*9b70*/  @P0 BRA `(.L_x_78) ;  /* 0xfffffff0002c0947 */ /* 0x004fea000383ffff */
.L_x_54:
[----:B------:R-:W-:-:S06]  /*9b80*/  UISETP.NE.AND UP0, UPT, UR41, 0x3, UPT ;  /* 0x000000032900788c */ /* 0x000fcc000bf05270 */
[----:B------:R-:W-:-:S13]  /*9b90*/  PLOP3.LUT P0, PT, PT, PT, UP0, 0x80, 0x0 ;  /* 0x000000000000781c */ /* 0x000fda0003f0f008 */
[----:B------:R-:W-:Y:S05]  /*9ba0*/  @!P0 BRA `(.L_x_79) ;  /* 0x0000000000048947 */ /* 0x000fea0003800000 */
[----:B------:R-:W-:Y:S01]  /*9bb0*/  BPT.TRAP 0x1 ;  /* 0x000000040000795c */ /* 0x000fe20000300000 */
.L_x_79:
[----:B0-----:R-:W-:Y:S01]  /*9bc0*/  LOP3.LUT R3, R19, 0x1, RZ, 0x3c, !PT ;  /* 0x0000000113037812 */ /* 0x001fe200078e3cff */
[----:B------:R-:W-:Y:S01]  /*9bd0*/  IMAD.U32 R0, RZ, RZ, UR47 ;  /* 0x0000002fff007e24 */ /* 0x000fe2000f8e00ff */
[----:B------:R-:W-:Y:S01]  /*9be0*/  LEA R2, R18, UR40, 0x3 ;  /* 0x0000002812027c11 */ /* 0x000fe2000f8e18ff */
[----:B------:R-:W-:Y:S01]  /*9bf0*/  BSSY B0, `(.L_x_80) ;  /* 0x0000005000007945 */ /* 0x000fe20003800000 */
[----:B------:R-:W-:Y:S02]  /*9c00*/  SHF.L.U32 R3, R3, 0x1f, RZ ;  /* 0x0000001f03037819 */ /* 0x000fe400000006ff */
[----:B------:R-:W-:Y:S02]  /*9c10*/  ISETP.NE.AND P1, PT, R0, 0x3, PT ;  /* 0x000000030000780c */ /* 0x000fe40003f25270 */
[----:B------:R-:W0:Y:S02]  /*9c20*/  SYNCS.PHASECHK.TRANS64.TRYWAIT P0, [R2+URZ+0x19c70], R3 ;  /* 0x019c7003020075a7 */ /* 0x000e24000800017f */
[----:B0-----:R-:W-:Y:S09]  /*9c30*/  @!P0 BRA `(.L_x_81) ;  /* 0x0000001000308947 */ /* 0x001ff20003800000 */
.L_x_119:
[----:B------:R-:W-:Y:S05]  /*9c40*/  BSYNC B0 ;  /* 0x0000000000007941 */ /* 0x000fea0003800000 */
.L_x_80:
[----:B------:R-:W-:Y:S05]  /*9c50*/  @!P1 BRA `(.L_x_82) ;  /* 0x0000000000049947 */ /* 0x000fea0003800000 */
[----:B------:R-:W-:Y:S01]  /*9c60*/  BPT.TRAP 0x1 ;  /* 0x000000040000795c */ /* 0x000fe20000300000 */
.L_x_82:
[----:B0-----:R-:W-:Y:S01]  /*9c70*/  SHF.L.U32 R3, R19, 0x1f, RZ ;  /* 0x0000001f13037819 */ /* 0x001fe200000006ff */
[----:B-1----:R-:W-:-:S03]  /*9c80*/  IMAD R10, R18, 0x3000, RZ ;  /* 0x00003000120a7824 */ /* 0x002fc600078e02ff */
[----:B------:R-:W0:Y:S02]  /*9c90*/  SYNCS.PHASECHK.TRANS64.TRYWAIT P0, [R2+URZ+0x19c60], R3 ;  /* 0x019c6003020075a7 */ /* 0x000e24000800017f */
[----:B0-----:R-:W-:Y:S05]  /*9ca0*/  @!P0 BRA `(.L_x_83) ;  /* 0x0000001000288947 */ /* 0x001fea0003800000 */
.L_x_120:
[C---:B------:R-:W-:Y:S01]  /*9cb0*/  LOP3.LUT R0, R10.reuse, R27, RZ, 0xfc, !PT ;  /* 0x0000001b0a007212 */ /* 0x040fe200078efcff */
[----:B------:R-:W-:Y:S05]  /*9cc0*/  WARPSYNC.ALL ;  /* 0x0000000000007948 */ /* 0x000fea0003800000 */
[----:B------:R-:W1:Y:S01]  /*9cd0*/  LDSM.16.MT88.4 R4, [R0+UR40+0x9000] ;  /* 0x009000280004783b */ /* 0x000e620008004200 */
[----:B0-----:R-:W-:-:S05]  /*9ce0*/  LOP3.LUT R3, R10, R25, RZ, 0xfc, !PT ;  /* 0x000000190a037212 */ /* 0x001fca00078efcff */
[----:B------:R-:W-:Y:S01]  /*9cf0*/  VIADD R3, R3, UR40 ;  /* 0x0000002803037c36 */ /* 0x000fe20008000000 */
[C-C-:B-1----:R-:W-:Y:S02]  /*9d00*/  PRMT R8, R4.reuse, 0x6420, R5.reuse ;  /* 0x0000642004087816 */ /* 0x142fe40000000005 */
[----:B------:R-:W-:Y:S02]  /*9d10*/  PRMT R9, R4, 0x7531, R5 ;  /* 0x0000753104097816 */ /* 0x000fe40000000005 */
[C-C-:B------:R-:W-:Y:S02]  /*9d20*/  PRMT R10, R6.reuse, 0x6420, R7.reuse ;  /* 0x00006420060a7816 */ /* 0x140fe40000000007 */
[----:B------:R-:W-:-:S05]  /*9d30*/  PRMT R11, R6, 0x7531, R7 ;  /* 0x00007531060b7816 */ /* 0x000fca0000000007 */
[----:B------:R-:W-:Y:S04]  /*9d40*/  STSM.16.M88.4 [R3+0x3000], R8 ;  /* 0x0030000803007844 */ /* 0x000fe80000000200 */
[----:B------:R-:W0:Y:S02]  /*9d50*/  LDSM.16.MT88.4 R4, [R0+UR40+0xa000] ;  /* 0x00a000280004783b */ /* 0x000e240008004200 */
[C-C-:B0-----:R-:W-:Y:S02]  /*9d60*/  PRMT R8, R4.reuse, 0x6420, R5.reuse ;  /* 0x0000642004087816 */ /* 0x141fe40000000005 */
[----:B------:R-:W-:Y:S02]  /*9d70*/  PRMT R9, R4, 0x7531, R5 ;  /* 0x0000753104097816 */ /* 0x000fe40000000005 */
[----:B------:R-:W-:-:S02]  /*9d80*/  PRMT R10, R6, 0x6420, R7 ;  /* 0x00006420060a7816 */ /* 0x000fc40000000007 */
[----:B------:R-:W-:-:S05]  /*9d90*/  PRMT R11, R6, 0x7531, R7 ;  /* 0x00007531060b7816 */ /* 0x000fca0000000007 */
[----:B------:R-:W-:Y:S04]  /*9da0*/  STSM.16.M88.4 [R3+0x4000], R8 ;  /* 0x0040000803007844 */ /* 0x000fe80000000200 */
[----:B------:R-:W0:Y:S02]  /*9db0*/  LDSM.16.MT88.4 R4, [R0+UR40+0xb000] ;  /* 0x00b000280004783b */ /* 0x000e240008004200 */
[C-C-:B0-----:R-:W-:Y:S02]  /*9dc0*/  PRMT R8, R4.reuse, 0x6420, R5.reuse ;  /* 0x0000642004087816 */ /* 0x141fe40000000005 */
[----:B------:R-:W-:Y:S02]  /*9dd0*/  PRMT R9, R4, 0x7531, R5 ;  /* 0x0000753104097816 */ /* 0x000fe40000000005 */
[----:B------:R-:W-:-:S02]  /*9de0*/  PRMT R10, R6, 0x6420, R7 ;  /* 0x00006420060a7816 */ /* 0x000fc40000000007 */
[----:B------:R-:W-:-:S05]  /*9df0*/  PRMT R11, R6, 0x7531, R7 ;  /* 0x00007531060b7816 */ /* 0x000fca0000000007 */
[----:B------:R0:W-:Y:S04]  /*9e00*/  STSM.16.M88.4 [R3+0x5000], R8 ;  /* 0x0050000803007844 */ /* 0x0001e80000000200 */
[----:B------:R-:W1:Y:S01]  /*9e10*/  LDSM.16.MT88.4 R4, [R0+UR40+0x9800] ;  /* 0x009800280004783b */ /* 0x000e620008004200 */
[----:B0-----:R-:W-:Y:S02]  /*9e20*/  IADD3 R3, R26, 0x3000, R3 ;  /* 0x000030001a037810 */ /* 0x001fe40007ffe003 */
[C-C-:B-1----:R-:W-:Y:S02]  /*9e30*/  PRMT R8, R4.reuse, 0x6420, R5.reuse ;  /* 0x0000642004087816 */ /* 0x142fe40000000005 */
[----:B------:R-:W-:Y:S02]  /*9e40*/  PRMT R9, R4, 0x7531, R5 ;  /* 0x0000753104097816 */ /* 0x000fe40000000005 */
[----:B------:R-:W-:-:S02]  /*9e50*/  PRMT R10, R6, 0x6420, R7 ;  /* 0x00006420060a7816 */ /* 0x000fc40000000007 */
[----:B------:R-:W-:-:S05]  /*9e60*/  PRMT R11, R6, 0x7531, R7 ;  /* 0x00007531060b7816 */ /* 0x000fca0000000007 */
[----:B------:R-:W-:Y:S04]  /*9e70*/  STSM.16.M88.4 [R3], R8 ;  /* 0x0000000803007844 */ /* 0x000fe80000000200 */
        /* <DEDUP_REMOVED lines=17> */
[----:B-1----:R-:W1:Y:S01]  /*9f90*/  FENCE.VIEW.ASYNC.S ;  /* 0x00000000000073c6 */ /* 0x002e620000000000 */
[----:B------:R-:W-:Y:S05]  /*9fa0*/  @!P1 BRA `(.L_x_84) ;  /* 0x0000000000049947 */ /* 0x000fea0003800000 */
[----:B------:R-:W-:Y:S01]  /*9fb0*/  BPT.TRAP 0x1 ;  /* 0x000000040000795c */ /* 0x000fe20000300000 */
.L_x_84:
[----:B0-----:R-:W0:Y:S01]  /*9fc0*/  LDC R3, c[0x0][0xc34] ;  /* 0x00030d00ff037b82 */ /* 0x001e220000000800 */
[----:B------:R-:W-:Y:S01]  /*9fd0*/  ISETP.NE.AND P0, PT, R29, RZ, PT ;  /* 0x000000ff1d00720c */ /* 0x000fe20003f05270 */
[----:B------:R-:W-:Y:S01]  /*9fe0*/  UIADD3 UR48, UR43, UR48, URZ ;  /* 0x000000302b307290 */ /* 0x000fe2000fffe03f */
[----:B------:R-:W-:Y:S01]  /*9ff0*/  VIADD R18, R18, 0x1 ;  /* 0x0000000112127836 */ /* 0x000fe20000000000 */
[----:B------:R-:W-:Y:S01]  /*a000*/  UIADD3 UR46, UR46, 0x1, URZ ;  /* 0x000000012e2e7890 */ /* 0x000fe2000fffe03f */
[----:B-1----:R-:W-:Y:S09]  /*a010*/  SYNCS.ARRIVE.TRANS64.A1T0 RZ, [R2+URZ+0x19c50], RZ ;  /* 0x019c50ff02ff79a7 */ /* 0x002ff2000810003f */
[----:B------:R-:W-:-:S05]  /*a020*/  @!P0 VIADD R0, R2, 0x19c80 ;  /* 0x00019c8002008836 */ /* 0x000fca0000000000 */
[----:B------:R-:W-:Y:S01]  /*a030*/  @!P0 PRMT R0, RZ, 0x654, R0 ;  /* 0x00000654ff008816 */ /* 0x000fe20000000000 */
[----:B------:R-:W-:Y:S01]  /*a040*/  BAR.SYNC.DEFER_BLOCKING 0x2, 0x80 ;  /* 0x0082000000007b1d */ /* 0x000fe20000010000 */
[----:B0-----:R-:W-:-:S05]  /*a050*/  ISETP.LE.AND P1, PT, R3, UR48, PT ;  /* 0x0000003003007c0c */ /* 0x001fca000bf23270 */
[----:B------:R0:W-:Y:S01]  /*a060*/  @!P0 SYNCS.ARRIVE.TRANS64.RED.A1T0 RZ, [R0+URZ], RZ ;  /* 0x000000ff00ff89a7 */ /* 0x0001e2000810043f */
[----:B------:R-:W-:-:S04]  /*a070*/  ISETP.NE.AND P0, PT, R18, 0x2, PT ;  /* 0x000000021200780c */ /* 0x000fc80003f05270 */
[----:B------:R-:W-:Y:S02]  /*a080*/  SEL R18, R18, RZ, P0 ;  /* 0x000000ff12127207 */ /* 0x000fe40000000000 */
[----:B0-----:R-:W-:-:S04]  /*a090*/  SEL R0, RZ, 0x1, P0 ;  /* 0x00000001ff007807 */ /* 0x001fc80000000000 */
[----:B------:R-:W-:Y:S01]  /*a0a0*/  LOP3.LUT R19, R19, R0, RZ, 0x3c, !PT ;  /* 0x0000000013137212 */ /* 0x000fe200078e3cff */
[----:B------:R-:W-:Y:S06]  /*a0b0*/  @!P1 BRA `(.L_x_85) ;  /* 0xffffffd000b09947 */ /* 0x000fec000383ffff */
[----:B------:R-:W-:-:S12]  /*a0c0*/  ULOP3.LUT UR46, UR46, 0x1, URZ, 0xc, !UPT ;  /* 0x000000012e2e7892 */ /* 0x000fd8000f8e0c3f */
.L_x_36:
[----:B------:R-:W0:Y:S01]  /*a0d0*/  S2R R3, SR_CgaCtaId ;  /* 0x0000000000037919 */ /* 0x000e220000008800 */
[----:B------:R-:W-:Y:S01]  /*a0e0*/  MOV R0, 0x400 ;  /* 0x0000040000007802 */ /* 0x000fe20000000f00 */
[----:B------:R-:W-:-:S03]  /*a0f0*/  IMAD.U32 R2, RZ, RZ, UR46 ;  /* 0x0000002eff027e24 */ /* 0x000fc6000f8e00ff */
[----:B0-----:R-:W-:Y:S02]  /*a100*/  LEA R7, R3, R0, 0x18 ;  /* 0x0000000003077211 */ /* 0x001fe400078ec0ff */
[----:B------:R-:W-:-:S04]  /*a110*/  SHF.L.U32 R0, R2, 0x1f, RZ ;  /* 0x0000001f02007819 */ /* 0x000fc800000006ff */
[----:B------:R-:W0:Y:S02]  /*a120*/  SYNCS.PHASECHK.TRANS64.TRYWAIT P0, [R7+URZ+0x19c20], R0 ;  /* 0x019c2000070075a7 */ /* 0x000e24000800017f */
[----:B0-----:R-:W-:Y:S05]  /*a130*/  @!P0 BRA `(.L_x_86) ;  /* 0x0000000c00188947 */ /* 0x001fea0003800000 */
.L_x_121:
[----:B------:R-:W1:Y:S02]  /*a140*/  S2R R2, SR_TID.X ;  /* 0x0000000000027919 */ /* 0x000e640000002100 */
[----:B-1----:R-:W-:-:S04]  /*a150*/  SHF.R.U32.HI R2, RZ, 0x5, R2 ;  /* 0x00000005ff027819 */ /* 0x002fc80000011602 */
[----:B------:R-:W-:-:S05]  /*a160*/  LOP3.LUT R2, R2, 0x3, RZ, 0xc0, !PT ;  /* 0x0000000302027812 */ /* 0x000fca00078ec0ff */
[----:B0-----:R-:W0:Y:S02]  /*a170*/  SHFL.IDX PT, R0, R2, RZ, 0x1f ;  /* 0x00001fff02007589 */ /* 0x001e2400000e0000 */
[----:B0-----:R-:W-:-:S13]  /*a180*/  ISETP.NE.AND P0, PT, R0, RZ, PT ;  /* 0x000000ff0000720c */ /* 0x001fda0003f05270 */
[----:B------:R-:W-:Y:S05]  /*a190*/  @P0 EXIT ;  /* 0x000000000000094d */ /* 0x000fea0003800000 */
[----:B------:R-:W-:Y:S01]  /*a1a0*/  ELECT P0, URZ, PT ;  /* 0x00000000003f782f */ /* 0x000fe20003800000 */
[----:B------:R-:W-:-:S12]  /*a1b0*/  BSSY B0, `(.L_x_87) ;  /* 0x0000027000007945 */ /* 0x000fd80003800000 */
[----:B------:R-:W-:Y:S05]  /*a1c0*/  @!P0 BRA `(.L_x_88) ;  /* 0x0000000000948947 */ /* 0x000fea0003800000 */
[----:B------:R-:W-:-:S06]  /*a1d0*/  ULOP3.LUT UR4, UR42, 0x2, URZ, 0xfc, !UPT ;  /* 0x000000022a047892 */ /* 0x000fcc000f8efc3f */
[----:B------:R-:W-:-:S05]  /*a1e0*/  IMAD.U32 R0, RZ, RZ, UR4 ;  /* 0x00000004ff007e24 */ /* 0x000fca000f8e00ff */
[----:B------:R-:W-:-:S13]  /*a1f0*/  ISETP.NE.AND P0, PT, R0, 0x3, PT ;  /* 0x000000030000780c */ /* 0x000fda0003f05270 */
[----:B------:R-:W-:Y:S05]  /*a200*/  @!P0 BRA `(.L_x_89) ;  /* 0x0000000000048947 */ /* 0x000fea0003800000 */
[----:B------:R-:W-:Y:S01]  /*a210*/  BPT.TRAP 0x1 ;  /* 0x000000040000795c */ /* 0x000fe20000300000 */
.L_x_89:
[----:B------:R-:W-:Y:S01]  /*a220*/  VIADD R3, R7, 0x19c40 ;  /* 0x00019c4007037836 */ /* 0x000fe20000000000 */
[----:B------:R-:W-:Y:S01]  /*a230*/  SHF.L.U32 R4, R19, 0x1f, RZ ;  /* 0x0000001f13047819 */ /* 0x000fe200000006ff */
[C---:B------:R-:W-:Y:S02]  /*a240*/  VIADD R0, R18.reuse, 0x1 ;  /* 0x0000000112007836 */ /* 0x040fe40000000000 */
[----:B------:R-:W-:-:S03]  /*a250*/  IMAD R5, R18, 0x8, R3 ;  /* 0x0000000812057824 */ /* 0x000fc600078e0203 */
[C---:B------:R-:W-:Y:S01]  /*a260*/  ISETP.NE.AND P2, PT, R0.reuse, 0x2, PT ;  /* 0x000000020000780c */ /* 0x040fe20003f45270 */
[----:B------:R-:W0:Y:S03]  /*a270*/  SYNCS.PHASECHK.TRANS64.TRYWAIT P1, [R5+URZ], R4 ;  /* 0x00000004050075a7 */ /* 0x000e26000802017f */
[----:B------:R-:W-:Y:S02]  /*a280*/  SEL R2, RZ, 0x1, P2 ;  /* 0x00000001ff027807 */ /* 0x000fe40001000000 */
[----:B------:R-:W-:Y:S02]  /*a290*/  SEL R6, R0, RZ, P2 ;  /* 0x000000ff00067207 */ /* 0x000fe40001000000 */
[----:B------:R-:W-:-:S03]  /*a2a0*/  LOP3.LUT R0, R19, R2, RZ, 0x3c, !PT ;  /* 0x0000000213007212 */ /* 0x000fc600078e3cff */
[----:B------:R-:W-:Y:S01]  /*a2b0*/  IMAD R3, R6, 0x8, R3 ;  /* 0x0000000806037824 */ /* 0x000fe200078e0203 */
[----:B------:R-:W-:Y:S01]  /*a2c0*/  SHF.L.U32 R0, R0, 0x1f, RZ ;  /* 0x0000001f00007819 */ /* 0x000fe200000006ff */
[----:B0-----:R-:W-:Y:S06]  /*a2d0*/  @!P1 BRA `(.L_x_90) ;  /* 0x0000000800c49947 */ /* 0x001fec0003800000 */
.L_x_122:
[----:B------:R-:W1:Y:S02]  /*a2e0*/  SYNCS.PHASECHK.TRANS64.TRYWAIT P1, [R3+URZ], R0 ;  /* 0x00000000030075a7 */ /* 0x000e64000802017f */
[----:B-1----:R-:W-:Y:S05]  /*a2f0*/  @!P1 BRA `(.L_x_91) ;  /* 0x0000000800d09947 */ /* 0x002fea0003800000 */
.L_x_123:
[----:B------:R-:W-:Y:S05]  /*a300*/  @!P0 BRA `(.L_x_92) ;  /* 0x0000000000048947 */ /* 0x000fea0003800000 */
[----:B------:R-:W-:Y:S01]  /*a310*/  BPT.TRAP 0x1 ;  /* 0x000000040000795c */ /* 0x000fe20000300000 */
.L_x_92:
[----:B-1----:R-:W-:-:S04]  /*a320*/  IMAD R3, R18, 0x8, R7 ;  /* 0x0000000812037824 */ /* 0x002fc800078e0207 */
[----:B------:R-:W1:Y:S02]  /*a330*/  SYNCS.PHASECHK.TRANS64.TRYWAIT P1, [R3+URZ+0x19c60], R4 ;  /* 0x019c6004030075a7 */ /* 0x000e64000802017f */
[----:B-1----:R-:W-:Y:S05]  /*a340*/  @!P1 BRA `(.L_x_93) ;  /* 0x0000000800d09947 */ /* 0x002fea0003800000 */
.L_x_124:
[----:B------:R-:W-:Y:S05]  /*a350*/  @!P0 BRA `(.L_x_94) ;  /* 0x0000000000048947 */ /* 0x000fea0003800000 */
[----:B------:R-:W-:Y:S01]  /*a360*/  BPT.TRAP 0x1 ;  /* 0x000000040000795c */ /* 0x000fe20000300000 */
.L_x_94:
[----:B0-----:R-:W-:-:S04]  /*a370*/  IMAD R5, R6, 0x8, R7 ;  /* 0x0000000806057824 */ /* 0x001fc800078e0207 */
[----:B------:R-:W0:Y:S02]  /*a380*/  SYNCS.PHASECHK.TRANS64.TRYWAIT P1, [R5+URZ+0x19c60], R0 ;  /* 0x019c6000050075a7 */ /* 0x000e24000802017f */
[----:B0-----:R-:W-:Y:S05]  /*a390*/  @!P1 BRA `(.L_x_95) ;  /* 0x0000000800d09947 */ /* 0x001fea0003800000 */
.L_x_125:
[----:B------:R-:W-:Y:S05]  /*a3a0*/  @!P0 BRA `(.L_x_96) ;  /* 0x0000000000048947 */ /* 0x000fea0003800000 */
[----:B------:R-:W-:Y:S01]  /*a3b0*/  BPT.TRAP 0x1 ;  /* 0x000000040000795c */ /* 0x000fe20000300000 */
.L_x_96:
[----:B------:R-:W2:Y:S02]  /*a3c0*/  SYNCS.PHASECHK.TRANS64.TRYWAIT P0, [R3+URZ+0x19c80], R4 ;  /* 0x019c8004030075a7 */ /* 0x000ea4000800017f */
[----:B--2---:R-:W-:Y:S05]  /*a3d0*/  @!P0 BRA `(.L_x_97) ;  /* 0x0000000800d48947 */ /* 0x004fea0003800000 */
.L_x_98:
[----:B---3--:R3:W4:Y:S02]  /*a3e0*/  SYNCS.PHASECHK.TRANS64.TRYWAIT P0, [R5+URZ+0x19c80], R0 ;  /* 0x019c8000050075a7 */ /* 0x008724000800017f */
[----:B----4-:R-:W-:Y:S05]  /*a3f0*/  @!P0 NANOSLEEP.SYNCS 0x989680 ;  /* 0x009896800000895d */ /* 0x010fea0003900000 */
[----:B------:R-:W4:Y:S02]  /*a400*/  @!P0 SYNCS.PHASECHK.TRANS64 P0, [R5+URZ+0x19c80], R0 ;  /* 0x019c8000050085a7 */ /* 0x000f24000800007f */
[----:B----4-:R-:W-:Y:S05]  /*a410*/  @!P0 BRA `(.L_x_98) ;  /* 0xfffffffc00f08947 */ /* 0x010fea000383ffff */
.L_x_88:
[----:B------:R-:W-:Y:S05]  /*a420*/  BSYNC B0 ;  /* 0x0000000000007941 */ /* 0x000fea0003800000 */
.L_x_87:
[----:B------:R-:W-:Y:S05]  /*a430*/  EXIT ;  /* 0x000000000000794d */ /* 0x000fea0003800000 */
.L_x_10:
[----:B0-----:R-:W-:-:S04]  /*a440*/  IMAD.U32 R3, RZ, RZ, UR43 ;  /* 0x0000002bff037e24 */ /* 0x001fc8000f8e00ff */
[----:B------:R0:W1:Y:S03]  /*a450*/  SYNCS.PHASECHK.TRANS64.TRYWAIT P1, [R3+URZ+0x19c00], R0 ;  /* 0x019c0000030075a7 */ /* 0x000066000802017f */
[----:B-1----:R-:W-:Y:S05]  /*a460*/  @!P1 NANOSLEEP.SYNCS 0x989680 ;  /* 0x009896800000995d */ /* 0x002fea0003900000 */
[----:B------:R-:W1:Y:S02]  /*a470*/  @!P1 SYNCS.PHASECHK.TRANS64 P1, [R3+URZ+0x19c00], R0 ;  /* 0x019c0000030095a7 */ /* 0x000e64000802007f */
[----:B-1----:R-:W-:Y:S05]  /*a480*/  @!P1 BRA `(.L_x_10) ;  /* 0xfffffffc00ec9947 */ /* 0x002fea000383ffff */
[----:B------:R-:W-:Y:S05]  /*a490*/  BRA `(.L_x_99) ;  /* 0xffffff6c00f87947 */ /* 0x000fea000383ffff */
.L_x_14:
[----:B-1----:R1:W2:Y:S02]  /*a4a0*/  SYNCS.PHASECHK.TRANS64.TRYWAIT P1, [R3+URZ+0x19c30], R0 ;  /* 0x019c3000030075a7 */ /* 0x0022a4000802017f */
[----:B--2---:R-:W-:Y:S05]  /*a4b0*/  @!P1 NANOSLEEP.SYNCS 0x989680 ;  /* 0x009896800000995d */ /* 0x004fea0003900000 */
[----:B------:R-:W2:Y:S02]  /*a4c0*/  @!P1 SYNCS.PHASECHK.TRANS64 P1, [R3+URZ+0x19c30], R0 ;  /* 0x019c3000030095a7 */ /* 0x000ea4000802007f */
[----:B--2---:R-:W-:Y:S05]  /*a4d0*/  @!P1 BRA `(.L_x_14) ;  /* 0xfffffffc00f09947 */ /* 0x004fea000383ffff */
[----:B------:R-:W-:Y:S05]  /*a4e0*/  BRA `(.L_x_13) ;  /* 0xffffff7000287947 */ /* 0x000fea000383ffff */
.L_x_19:
[----:B-1----:R-:W-:-:S04]  /*a4f0*/  IMAD.U32 R5, RZ, RZ, UR19 ;  /* 0x00000013ff057e24 */ /* 0x002fc8000f8e00ff */
[----:B------:R1:W2:Y:S03]  /*a500*/  SYNCS.PHASECHK.TRANS64.TRYWAIT P1, [R5+URZ+0x19c30], R0 ;  /* 0x019c3000050075a7 */ /* 0x0002a6000802017f */
[----:B--2---:R-:W-:Y:S05]  /*a510*/  @!P1 NANOSLEEP.SYNCS 0x989680 ;  /* 0x009896800000995d */ /* 0x004fea0003900000 */
[----:B------:R-:W2:Y:S02]  /*a520*/  @!P1 SYNCS.PHASECHK.TRANS64 P1, [R5+URZ+0x19c30], R0 ;  /* 0x019c3000050095a7 */ /* 0x000ea4000802007f */
[----:B--2---:R-:W-:Y:S05]  /*a530*/  @!P1 BRA `(.L_x_19) ;  /* 0xfffffffc00ec9947 */ /* 0x004fea000383ffff */
[----:B------:R-:W-:Y:S05]  /*a540*/  BRA `(.L_x_18) ;  /* 0xffffff9000707947 */ /* 0x000fea000383ffff */
.L_x_23:
[----:B-1----:R-:W-:-:S04]  /*a550*/  IMAD.U32 R5, RZ, RZ, UR11 ;  /* 0x0000000bff057e24 */ /* 0x002fc8000f8e00ff */
[----:B------:R1:W2:Y:S03]  /*a560*/  SYNCS.PHASECHK.TRANS64.TRYWAIT P1, [R5+URZ+0x19c50], R0 ;  /* 0x019c5000050075a7 */ /* 0x0002a6000802017f */
[----:B--2---:R-:W-:Y:S05]  /*a570*/  @!P1 NANOSLEEP.SYNCS 0x989680 ;  /* 0x009896800000995d */ /* 0x004fea0003900000 */
[----:B------:R-:W2:Y:S02]  /*a580*/  @!P1 SYNCS.PHASECHK.TRANS64 P1, [R5+URZ+0x19c50], R0 ;  /* 0x019c5000050095a7 */ /* 0x000ea4000802007f */
[----:B--2---:R-:W-:Y:S05]  /*a590*/  @!P1 BRA `(.L_x_23) ;  /* 0xfffffffc00ec9947 */ /* 0x004fea000383ffff */
[----:B------:R-:W-:Y:S05]  /*a5a0*/  BRA `(.L_x_22) ;  /* 0xffffff9000c07947 */ /* 0x000fea000383ffff */
.L_x_29:
[----:B-1----:R-:W-:-:S04]  /*a5b0*/  IMAD.U32 R7, RZ, RZ, UR4 ;  /* 0x00000004ff077e24 */ /* 0x002fc8000f8e00ff */
[----:B------:R1:W2:Y:S03]  /*a5c0*/  SYNCS.PHASECHK.TRANS64.TRYWAIT P1, [R7+URZ+0x19c50], R6 ;  /* 0x019c5006070075a7 */ /* 0x0002a6000802017f */
[----:B--2---:R-:W-:Y:S05]  /*a5d0*/  @!P1 NANOSLEEP.SYNCS 0x989680 ;  /* 0x009896800000995d */ /* 0x004fea0003900000 */
[----:B------:R-:W2:Y:S02]  /*a5e0*/  @!P1 SYNCS.PHASECHK.TRANS64 P1, [R7+URZ+0x19c50], R6 ;  /* 0x019c5006070095a7 */ /* 0x000ea4000802007f */
[----:B--2---:R-:W-:Y:S05]  /*a5f0*/  @!P1 BRA `(.L_x_29) ;  /* 0xfffffffc00ec9947 */ /* 0x004fea000383ffff */
[----:B------:R-:W-:Y:S05]  /*a600*/  BRA `(.L_x_28) ;  /* 0xffffffac00107947 */ /* 0x000fea000383ffff */
.L_x_41:
[----:B------:R-:W-:Y:S02]  /*a610*/  IMAD.MOV.U32 R13, RZ, RZ, R17 ;  /* 0x000000ffff0d7224 */ /* 0x000fe400078e0011 */
[----:B------:R-:W-:Y:S02]  /*a620*/  IMAD.MOV.U32 R12, RZ, RZ, RZ ;  /* 0x000000ffff0c7224 */ /* 0x000fe400078e00ff */
[----:B------:R-:W-:Y:S02]  /*a630*/  IMAD.MOV.U32 R11, RZ, RZ, 0x1f ;  /* 0x0000001fff0b7424 */ /* 0x000fe400078e00ff */
[----:B------:R-:W-:-:S07]  /*a640*/  IMAD.MOV.U32 R15, RZ, RZ, -0x1 ;  /* 0xffffffffff0f7424 */ /* 0x000fce00078e00ff */
[----:B------:R-:W-:Y:S05]  /*a650*/  WARPSYNC.COLLECTIVE R15, `(.L_x_100) ;  /* 0x000000000f087348 */ /* 0x000fea0003c00000 */
[----:B------:R0:W1:Y:S02]  /*a660*/  SHFL.IDX P6, R14, R13, R12, R11 ;  /* 0x0000000c0d0e7389 */ /* 0x00006400000c000b */
[----:B01----:R-:W-:Y:S01]  /*a670*/  ENDCOLLECTIVE ;  /* 0x000000000000791b */ /* 0x003fe20003800000 */
.L_x_100:
[----:B------:R-:W-:Y:S05]  /*a680*/  BRA `(.L_x_101) ;  /* 0xffffffd400347947 */ /* 0x000fea000383ffff */
.L_x_43:
[----:B------:R-:W-:Y:S01]  /*a690*/  BSSY B0, `(.L_x_102) ;  /* 0x0000006000007945 */ /* 0x000fe20003800000 */
[----:B------:R-:W-:-:S07]  /*a6a0*/  IMAD.MOV.U32 R15, RZ, RZ, -0x1 ;  /* 0xffffffffff0f7424 */ /* 0x000fce00078e00ff */
[----:B0-----:R-:W-:Y:S05]  /*a6b0*/  WARPSYNC.COLLECTIVE R15, `(.L_x_103) ;  /* 0x000000000f0c7348 */ /* 0x001fea0003c00000 */
[----:B------:R-:W-:Y:S02]  /*a6c0*/  ELECT P6, UR62, PT ;  /* 0x00000000003e782f */ /* 0x000fe400038c0000 */
[----:B------:R-:W-:Y:S01]  /*a6d0*/  MOV R14, UR62 ;  /* 0x0000003e000e7c02 */ /* 0x000fe20008000f00 */
[----:B0-----:R-:W-:Y:S10]  /*a6e0*/  ENDCOLLECTIVE ;  /* 0x000000000000791b */ /* 0x001ff40003800000 */
.L_x_103:
[----:B------:R-:W-:Y:S05]  /*a6f0*/  BSYNC B0 ;  /* 0x0000000000007941 */ /* 0x000fea0003800000 */
.L_x_102:
[----:B------:R-:W-:Y:S05]  /*a700*/  BRA `(.L_x_104) ;  /* 0xffffffd4003c7947 */ /* 0x000fea000383ffff */
.L_x_45:
[----:B-1----:R1:W2:Y:S02]  /*a710*/  SYNCS.PHASECHK.TRANS64.TRYWAIT P0, [R5+URZ+0x19c80], R2 ;  /* 0x019c8002050075a7 */ /* 0x0022a4000800017f */
[----:B--2---:R-:W-:Y:S05]  /*a720*/  @!P0 NANOSLEEP.SYNCS 0x989680 ;  /* 0x009896800000895d */ /* 0x004fea0003900000 */
[----:B------:R-:W2:Y:S02]  /*a730*/  @!P0 SYNCS.PHASECHK.TRANS64 P0, [R5+URZ+0x19c80], R2 ;  /* 0x019c8002050085a7 */ /* 0x000ea4000800007f */
[----:B--2---:R-:W-:Y:S05]  /*a740*/  @!P0 BRA `(.L_x_45) ;  /* 0xfffffffc00f08947 */ /* 0x004fea000383ffff */
[----:B------:R-:W-:Y:S05]  /*a750*/  BRA `(.L_x_105) ;  /* 0xffffffd400907947 */ /* 0x000fea000383ffff */
.L_x_47:
[----:B--2---:R2:W3:Y:S02]  /*a760*/  SYNCS.PHASECHK.TRANS64.TRYWAIT P0, [R5+URZ+0x19c40], R2 ;  /* 0x019c4002050075a7 */ /* 0x0044e4000800017f */
[----:B---3--:R-:W-:Y:S05]  /*a770*/  @!P0 NANOSLEEP.SYNCS 0x989680 ;  /* 0x009896800000895d */ /* 0x008fea0003900000 */
[----:B------:R-:W3:Y:S02]  /*a780*/  @!P0 SYNCS.PHASECHK.TRANS64 P0, [R5+URZ+0x19c40], R2 ;  /* 0x019c4002050085a7 */ /* 0x000ee4000800007f */
[----:B---3--:R-:W-:Y:S05]  /*a790*/  @!P0 BRA `(.L_x_47) ;  /* 0xfffffffc00f08947 */ /* 0x008fea000383ffff */
[----:B------:R-:W-:Y:S05]  /*a7a0*/  BRA `(.L_x_106) ;  /* 0xffffffd800187947 */ /* 0x000fea000383ffff */
.L_x_50:
[----:B------:R-:W-:Y:S02]  /*a7b0*/  IMAD.MOV.U32 R13, RZ, RZ, R5 ;  /* 0x000000ffff0d7224 */ /* 0x000fe400078e0005 */
[----:B------:R-:W-:Y:S02]  /*a7c0*/  IMAD.MOV.U32 R12, RZ, RZ, RZ ;  /* 0x000000ffff0c7224 */ /* 0x000fe400078e00ff */
[----:B------:R-:W-:Y:S02]  /*a7d0*/  IMAD.MOV.U32 R11, RZ, RZ, 0x1e1f ;  /* 0x00001e1fff0b7424 */ /* 0x000fe400078e00ff */
[----:B------:R-:W-:Y:S02]  /*a7e0*/  IMAD.MOV.U32 R15, RZ, RZ, -0x1 ;  /* 0xffffffffff0f7424 */ /* 0x000fe400078e00ff */
[----:B------:R-:W-:-:S07]  /*a7f0*/  IMAD R0, R0, 0xc0, R10 ;  /* 0x000000c000007824 */ /* 0x000fce00078e020a */
[----:B------:R-:W-:Y:S05]  /*a800*/  WARPSYNC.COLLECTIVE R15, `(.L_x_107) ;  /* 0x000000000f087348 */ /* 0x000fea0003c00000 */
[----:B------:R0:W1:Y:S02]  /*a810*/  SHFL.IDX P6, R14, R13, R12, R11 ;  /* 0x0000000c0d0e7389 */ /* 0x00006400000c000b */
[----:B01----:R-:W-:Y:S01]  /*a820*/  ENDCOLLECTIVE ;  /* 0x000000000000791b */ /* 0x003fe20003800000 */
.L_x_107:
[----:B------:R-:W-:Y:S02]  /*a830*/  IMAD.MOV.U32 R13, RZ, RZ, R4 ;  /* 0x000000ffff0d7224 */ /* 0x000fe400078e0004 */
[----:B------:R-:W-:-:S07]  /*a840*/  IMAD.MOV.U32 R2, RZ, RZ, R14 ;  /* 0x000000ffff027224 */ /* 0x000fce00078e000e */
[----:B------:R-:W-:Y:S05]  /*a850*/  WARPSYNC.COLLECTIVE R15, `(.L_x_108) ;  /* 0x000000000f087348 */ /* 0x000fea0003c00000 */
[----:B------:R0:W1:Y:S02]  /*a860*/  SHFL.IDX P6, R14, R13, R12, R11 ;  /* 0x0000000c0d0e7389 */ /* 0x00006400000c000b */
[----:B01----:R-:W-:Y:S01]  /*a870*/  ENDCOLLECTIVE ;  /* 0x000000000000791b */ /* 0x003fe20003800000 */
.L_x_108:
[----:B------:R-:W-:Y:S02]  /*a880*/  ULDC UR4, c[0x0][0x288] ;  /* 0x0000a20000047ab9 */ /* 0x000fe40000000800 */
[----:B------:R-:W-:-:S05]  /*a890*/  IMAD R8, R8, UR4, RZ ;  /* 0x0000000408087c24 */ /* 0x000fca000f8e02ff */
[----:B------:R-:W-:Y:S01]  /*a8a0*/  ISETP.GE.AND P3, PT, R0, R8, PT ;  /* 0x000000080000720c */ /* 0x000fe20003f66270 */
[----:B------:R-:W-:Y:S02]  /*a8b0*/  IMAD.MOV.U32 R13, RZ, RZ, R5 ;  /* 0x000000ffff0d7224 */ /* 0x000fe400078e0005 */
[----:B------:R-:W-:-:S10]  /*a8c0*/  IMAD.MOV.U32 R12, RZ, RZ, 0x1 ;  /* 0x00000001ff0c7424 */ /* 0x000fd400078e00ff */
[----:B------:R-:W-:-:S05]  /*a8d0*/  @!P3 IADD3 R14, P4, R17, R14, RZ ;  /* 0x0000000e110eb210 */ /* 0x000fca0007f9e0ff */
[----:B------:R-:W-:Y:S02]  /*a8e0*/  @!P3 IMAD.X R3, RZ, RZ, R2, P4 ;  /* 0x000000ffff03b224 */ /* 0x000fe400020e0602 */
[----:B------:R-:W-:-:S07]  /*a8f0*/  @!P3 IMAD.MOV.U32 R2, RZ, RZ, R14 ;  /* 0x000000ffff02b224 */ /* 0x000fce00078e000e */
[----:B------:R-:W-:Y:S05]  /*a900*/  WARPSYNC.COLLECTIVE R15, `(.L_x_109) ;  /* 0x000000000f087348 */ /* 0x000fea0003c00000 */
[----:B------:R0:W1:Y:S02]  /*a910*/  SHFL.IDX P6, R14, R13, R12, R11 ;  /* 0x0000000c0d0e7389 */ /* 0x00006400000c000b */
[----:B01----:R-:W-:Y:S01]  /*a920*/  ENDCOLLECTIVE ;  /* 0x000000000000791b */ /* 0x003fe20003800000 */
.L_x_109:
[----:B------:R-:W-:Y:S01]  /*a930*/  @!PT LDS RZ, [RZ] ;  /* 0x00000000fffff984 */ /* 0x000fe20000000800 */
[----:B------:R-:W-:Y:S01]  /*a940*/  @!PT LDS RZ, [RZ] ;  /* 0x00000000fffff984 */ /* 0x000fe20000000800 */
[----:B------:R-:W-:Y:S01]  /*a950*/  @!PT LDS RZ, [RZ] ;  /* 0x00000000fffff984 */ /* 0x000fe20000000800 */
[----:B------:R0:W-:Y:S04]  /*a960*/  @!P3 LDGSTS.E.BYPASS.LTC128B.128 [R28+0xf000], desc[UR52][R2.64], !P0 ;  /* 0x0f000000021cbfae */ /* 0x0001e8000c101d74 */
[----:B------:R0:W-:Y:S04]  /*a970*/  @!P3 LDGSTS.E.BYPASS.LTC128B.128 [R28+0x10800], desc[UR52][R2.64+0x20], !P1 ;  /* 0x10800020021cbfae */ /* 0x0001e8000c901d74 */
[----:B------:R0:W-:Y:S01]  /*a980*/  @!P3 LDGSTS.E.BYPASS.LTC128B.128 [R28+0x12000], desc[UR52][R2.64+0x40], !P2 ;  /* 0x12000040021cbfae */ /* 0x0001e2000d101d74 */
[----:B------:R-:W-:Y:S02]  /*a990*/  IMAD.MOV.U32 R13, RZ, RZ, R4 ;  /* 0x000000ffff0d7224 */ /* 0x000fe400078e0004 */
[----:B------:R-:W-:-:S07]  /*a9a0*/  IMAD.MOV.U32 R5, RZ, RZ, R14 ;  /* 0x000000ffff057224 */ /* 0x000fce00078e000e */
[----:B0-----:R-:W-:Y:S05]  /*a9b0*/  WARPSYNC.COLLECTIVE R15, `(.L_x_110) ;  /* 0x000000000f087348 */ /* 0x001fea0003c00000 */
[----:B------:R1:W2:Y:S02]  /*a9c0*/  SHFL.IDX P6, R14, R13, R12, R11 ;  /* 0x0000000c0d0e7389 */ /* 0x0002a400000c000b */
[----:B012---:R-:W-:Y:S01]  /*a9d0*/  ENDCOLLECTIVE ;  /* 0x000000000000791b */ /* 0x007fe20003800000 */
.L_x_110:
[----:B------:R-:W-:-:S05]  /*a9e0*/  VIADD R3, R0, 0x40 ;  /* 0x0000004000037836 */ /* 0x000fca0000000000 */
[----:B------:R-:W-:Y:S01]  /*a9f0*/  ISETP.GE.AND P4, PT, R3, R8, PT ;  /* 0x000000080300720c */ /* 0x000fe20003f86270 */
[----:B------:R-:W-:Y:S02]  /*aa00*/  IMAD.MOV.U32 R13, RZ, RZ, R7 ;  /* 0x000000ffff0d7224 */ /* 0x000fe400078e0007 */
[----:B------:R-:W-:Y:S02]  /*aa10*/  IMAD.MOV.U32 R12, RZ, RZ, RZ ;  /* 0x000000ffff0c7224 */ /* 0x000fe400078e00ff */
[----:B------:R-:W-:-:S08]  /*aa20*/  IMAD.MOV.U32 R9, RZ, RZ, R14 ;  /* 0x000000ffff097224 */ /* 0x000fd000078e000e */
[----:B------:R-:W-:Y:S05]  /*aa30*/  WARPSYNC.COLLECTIVE R15, `(.L_x_111) ;  /* 0x000000000f087348 */ /* 0x000fea0003c00000 */
[----:B------:R0:W1:Y:S02]  /*aa40*/  SHFL.IDX P6, R14, R13, R12, R11 ;  /* 0x0000000c0d0e7389 */ /* 0x00006400000c000b */
[----:B01----:R-:W-:Y:S01]  /*aa50*/  ENDCOLLECTIVE ;  /* 0x000000000000791b */ /* 0x003fe20003800000 */
.L_x_111:
[----:B------:R-:W-:-:S05]  /*aa60*/  @!P4 IADD3 R9, P3, R17, R9, RZ ;  /* 0x000000091109c210 */ /* 0x000fca0007f7e0ff */
[----:B------:R-:W-:Y:S02]  /*aa70*/  @!P4 IMAD.X R4, RZ, RZ, R5, P3 ;  /* 0x000000ffff04c224 */ /* 0x000fe400018e0605 */
[----:B------:R-:W-:Y:S02]  /*aa80*/  @!P4 IMAD.MOV.U32 R2, RZ, RZ, R9 ;  /* 0x000000ffff02c224 */ /* 0x000fe400078e0009 */
[----:B------:R-:W-:Y:S02]  /*aa90*/  @!P4 IMAD.MOV.U32 R3, RZ, RZ, R4 ;  /* 0x000000ffff03c224 */ /* 0x000fe400078e0004 */
[----:B------:R-:W-:-:S03]  /*aaa0*/  IMAD.MOV.U32 R13, RZ, RZ, R6 ;  /* 0x000000ffff0d7224 */ /* 0x000fc600078e0006 */
[----:B------:R-:W-:Y:S01]  /*aab0*/  @!PT LDS RZ, [RZ] ;  /* 0x00000000fffff984 */ /* 0x000fe20000000800 */
[----:B------:R-:W-:Y:S01]  /*aac0*/  @!PT LDS RZ, [RZ] ;  /* 0x00000000fffff984 */ /* 0x000fe20000000800 */
[----:B------:R-:W-:Y:S01]  /*aad0*/  @!PT LDS RZ, [RZ] ;  /* 0x00000000fffff984 */ /* 0x000fe20000000800 */
[----:B------:R0:W-:Y:S04]  /*aae0*/  @!P4 LDGSTS.E.BYPASS.LTC128B.128 [R28+0xf800], desc[UR52][R2.64], !P0 ;  /* 0x0f800000021ccfae */ /* 0x0001e8000c101d74 */
[----:B------:R0:W-:Y:S01]  /*aaf0*/  @!P4 LDGSTS.E.BYPASS.LTC128B.128 [R28+0x11000], desc[UR52][R2.64+0x20], !P1 ;  /* 0x11000020021ccfae */ /* 0x0001e2000c901d74 */
[----:B------:R-:W-:-:S03]  /*ab00*/  IMAD.MOV.U32 R7, RZ, RZ, R14 ;  /* 0x000000ffff077224 */ /* 0x000fc600078e000e */
[----:B------:R0:W-:Y:S04]  /*ab10*/  @!P4 LDGSTS.E.BYPASS.LTC128B.128 [R28+0x12800], desc[UR52][R2.64+0x40], !P2 ;  /* 0x12800040021ccfae */ /* 0x0001e8000d101d74 */
[----:B0-----:R-:W-:Y:S05]  /*ab20*/  WARPSYNC.COLLECTIVE R15, `(.L_x_112) ;  /* 0x000000000f087348 */ /* 0x001fea0003c00000 */
[----:B------:R1:W2:Y:S02]  /*ab30*/  SHFL.IDX P6, R14, R13, R12, R11 ;  /* 0x0000000c0d0e7389 */ /* 0x0002a400000c000b */
[----:B012---:R-:W-:Y:S01]  /*ab40*/  ENDCOLLECTIVE ;  /* 0x000000000000791b */ /* 0x007fe20003800000 */
.L_x_112:
[----:B------:R-:W-:Y:S05]  /*ab50*/  BRA `(.L_x_113) ;  /* 0xffffffdc00bc7947 */ /* 0x000fea000383ffff */
.L_x_53:
[----:B0-----:R-:W-:-:S04]  /*ab60*/  IMAD.U32 R3, RZ, RZ, UR40 ;  /* 0x00000028ff037e24 */ /* 0x001fc8000f8e00ff */
[----:B------:R0:W1:Y:S03]  /*ab70*/  SYNCS.PHASECHK.TRANS64.TRYWAIT P0, [R3+URZ+0x19c20], R0 ;  /* 0x019c2000030075a7 */ /* 0x000066000800017f */
[----:B-1----:R-:W-:Y:S05]  /*ab80*/  @!P0 NANOSLEEP.SYNCS 0x989680 ;  /* 0x009896800000895d */ /* 0x002fea0003900000 */
[----:B------:R-:W1:Y:S02]  /*ab90*/  @!P0 SYNCS.PHASECHK.TRANS64 P0, [R3+URZ+0x19c20], R0 ;  /* 0x019c2000030085a7 */ /* 0x000e64000800007f */
[----:B-1----:R-:W-:Y:S05]  /*aba0*/  @!P0 BRA `(.L_x_53) ;  /* 0xfffffffc00ec8947 */ /* 0x002fea000383ffff */
[----:B------:R-:W-:Y:S05]  /*abb0*/  BRA `(.L_x_114) ;  /* 0xffffffe000007947 */ /* 0x000fea000383ffff */
.L_x_59:
[----:B-1----:R1:W2:Y:S02]  /*abc0*/  SYNCS.PHASECHK.TRANS64.TRYWAIT P0, [R6+URZ+0x19c80], R2 ;  /* 0x019c8002060075a7 */ /* 0x0022a4000800017f */
[----:B--2---:R-:W-:Y:S05]  /*abd0*/  @!P0 NANOSLEEP.SYNCS 0x989680 ;  /* 0x009896800000895d */ /* 0x004fea0003900000 */
[----:B------:R-:W2:Y:S02]  /*abe0*/  @!P0 SYNCS.PHASECHK.TRANS64 P0, [R6+URZ+0x19c80], R2 ;  /* 0x019c8002060085a7 */ /* 0x000ea4000800007f */
[----:B--2---:R-:W-:Y:S05]  /*abf0*/  @!P0 BRA `(.L_x_59) ;  /* 0xfffffffc00f08947 */ /* 0x004fea000383ffff */
[----:B------:R-:W-:Y:S05]  /*ac00*/  BRA `(.L_x_115) ;  /* 0xffffffe000987947 */ /* 0x000fea000383ffff */
.L_x_66:
[----:B--2---:R2:W3:Y:S02]  /*ac10*/  SYNCS.PHASECHK.TRANS64.TRYWAIT P0, [R6+URZ+0x19c40], R2 ;  /* 0x019c4002060075a7 */ /* 0x0044e4000800017f */
[----:B---3--:R-:W-:Y:S05]  /*ac20*/  @!P0 NANOSLEEP.SYNCS 0x989680 ;  /* 0x009896800000895d */ /* 0x008fea0003900000 */
[----:B------:R-:W3:Y:S02]  /*ac30*/  @!P0 SYNCS.PHASECHK.TRANS64 P0, [R6+URZ+0x19c40], R2 ;  /* 0x019c4002060085a7 */ /* 0x000ee4000800007f */
[----:B---3--:R-:W-:Y:S05]  /*ac40*/  @!P0 BRA `(.L_x_66) ;  /* 0xfffffffc00f08947 */ /* 0x008fea000383ffff */
[----:B------:R-:W-:Y:S05]  /*ac50*/  BRA `(.L_x_116) ;  /* 0xffffffe400947947 */ /* 0x000fea000383ffff */
.L_x_74:
[----:B-1----:R1:W2:Y:S02]  /*ac60*/  SYNCS.PHASECHK.TRANS64.TRYWAIT P0, [R3+URZ+0x19c70], R2 ;  /* 0x019c7002030075a7 */ /* 0x0022a4000800017f */
[----:B--2---:R-:W-:Y:S05]  /*ac70*/  @!P0 NANOSLEEP.SYNCS 0x989680 ;  /* 0x009896800000895d */ /* 0x004fea0003900000 */
[----:B------:R-:W2:Y:S02]  /*ac80*/  @!P0 SYNCS.PHASECHK.TRANS64 P0, [R3+URZ+0x19c70], R2 ;  /* 0x019c7002030085a7 */ /* 0x000ea4000800007f */
[----:B--2---:R-:W-:Y:S05]  /*ac90*/  @!P0 BRA `(.L_x_74) ;  /* 0xfffffffc00f08947 */ /* 0x004fea000383ffff */
[----:B------:R-:W-:Y:S05]  /*aca0*/  BRA `(.L_x_117) ;  /* 0xffffffe800a87947 */ /* 0x000fea000383ffff */
.L_x_76:
[----:B-1----:R1:W2:Y:S02]  /*acb0*/  SYNCS.PHASECHK.TRANS64.TRYWAIT P0, [R3+URZ+0x19c60], R2 ;  /* 0x019c6002030075a7 */ /* 0x0022a4000800017f */
[----:B--2---:R-:W-:Y:S05]  /*acc0*/  @!P0 NANOSLEEP.SYNCS 0x989680 ;  /* 0x009896800000895d */ /* 0x004fea0003900000 */
[----:B------:R-:W2:Y:S02]  /*acd0*/  @!P0 SYNCS.PHASECHK.TRANS64 P0, [R3+URZ+0x19c60], R2 ;  /* 0x019c6002030085a7 */ /* 0x000ea4000800007f */
[----:B--2---:R-:W-:Y:S05]  /*ace0*/  @!P0 BRA `(.L_x_76) ;  /* 0xfffffffc00f08947 */ /* 0x004fea000383ffff */
[----:B------:R-:W-:Y:S05]  /*acf0*/  BRA `(.L_x_118) ;  /* 0xffffffe800b07947 */ /* 0x000fea000383ffff */
.L_x_81:
[----:B0-----:R0:W2:Y:S02]  /*ad00*/  SYNCS.PHASECHK.TRANS64.TRYWAIT P0, [R2+URZ+0x19c70], R3 ;  /* 0x019c7003020075a7 */ /* 0x0010a4000800017f */
[----:B--2---:R-:W-:Y:S05]  /*ad10*/  @!P0 NANOSLEEP.SYNCS 0x989680 ;  /* 0x009896800000895d */ /* 0x004fea0003900000 */
[----:B------:R-:W2:Y:S02]  /*ad20*/  @!P0 SYNCS.PHASECHK.TRANS64 P0, [R2+URZ+0x19c70], R3 ;  /* 0x019c7003020085a7 */ /* 0x000ea4000800007f */
[----:B--2---:R-:W-:Y:S05]  /*ad30*/  @!P0 BRA `(.L_x_81) ;  /* 0xfffffffc00f08947 */ /* 0x004fea000383ffff */
[----:B------:R-:W-:Y:S05]  /*ad40*/  BRA `(.L_x_119) ;  /* 0xffffffec00bc7947 */ /* 0x000fea000383ffff */
.L_x_83:
[----:B0-----:R0:W1:Y:S02]  /*ad50*/  SYNCS.PHASECHK.TRANS64.TRYWAIT P0, [R2+URZ+0x19c60], R3 ;  /* 0x019c6003020075a7 */ /* 0x001064000800017f */
[----:B-1----:R-:W-:Y:S05]  /*ad60*/  @!P0 NANOSLEEP.SYNCS 0x989680 ;  /* 0x009896800000895d */ /* 0x002fea0003900000 */
[----:B------:R-:W1:Y:S02]  /*ad70*/  @!P0 SYNCS.PHASECHK.TRANS64 P0, [R2+URZ+0x19c60], R3 ;  /* 0x019c6003020085a7 */ /* 0x000e64000800007f */
[----:B-1----:R-:W-:Y:S05]  /*ad80*/  @!P0 BRA `(.L_x_83) ;  /* 0xfffffffc00f08947 */ /* 0x002fea000383ffff */
[----:B------:R-:W-:Y:S05]  /*ad90*/  BRA `(.L_x_120) ;  /* 0xffffffec00c47947 */ /* 0x000fea000383ffff */
.L_x_86:
[----:B0-----:R0:W1:Y:S02]  /*ada0*/  SYNCS.PHASECHK.TRANS64.TRYWAIT P0, [R7+URZ+0x19c20], R0 ;  /* 0x019c2000070075a7 */ /* 0x001064000800017f */
[----:B-1----:R-:W-:Y:S05]  /*adb0*/  @!P0 NANOSLEEP.SYNCS 0x989680 ;  /* 0x009896800000895d */ /* 0x002fea0003900000 */
[----:B------:R-:W1:Y:S02]  /*adc0*/  @!P0 SYNCS.PHASECHK.TRANS64 P0, [R7+URZ+0x19c20], R0 ;  /* 0x019c2000070085a7 */ /* 0x000e64000800007f */
[----:B-1----:R-:W-:Y:S05]  /*add0*/  @!P0 BRA `(.L_x_86) ;  /* 0xfffffffc00f08947 */ /* 0x002fea000383ffff */
[----:B------:R-:W-:Y:S05]  /*ade0*/  BRA `(.L_x_121) ;  /* 0xfffffff000d47947 */ /* 0x000fea000383ffff */
.L_x_90:
[----:B0-----:R0:W1:Y:S02]  /*adf0*/  SYNCS.PHASECHK.TRANS64.TRYWAIT P1, [R5+URZ], R4 ;  /* 0x00000004050075a7 */ /* 0x001064000802017f */
[----:B-1----:R-:W-:Y:S05]  /*ae00*/  @!P1 NANOSLEEP.SYNCS 0x989680 ;  /* 0x009896800000995d */ /* 0x002fea0003900000 */
[----:B------:R-:W1:Y:S02]  /*ae10*/  @!P1 SYNCS.PHASECHK.TRANS64 P1, [R5+URZ], R4 ;  /* 0x00000004050095a7 */ /* 0x000e64000802007f */
[----:B-1----:R-:W-:Y:S05]  /*ae20*/  @!P1 BRA `(.L_x_90) ;  /* 0xfffffffc00f09947 */ /* 0x002fea000383ffff */
[----:B------:R-:W-:Y:S05]  /*ae30*/  BRA `(.L_x_122) ;  /* 0xfffffff400287947 */ /* 0x000fea000383ffff */
.L_x_91:
[----:B-1----:R1:W2:Y:S02]  /*ae40*/  SYNCS.PHASECHK.TRANS64.TRYWAIT P1, [R3+URZ], R0 ;  /* 0x00000000030075a7 */ /* 0x0022a4000802017f */
[----:B--2---:R-:W-:Y:S05]  /*ae50*/  @!P1 NANOSLEEP.SYNCS 0x989680 ;  /* 0x009896800000995d */ /* 0x004fea0003900000 */
[----:B------:R-:W2:Y:S02]  /*ae60*/  @!P1 SYNCS.PHASECHK.TRANS64 P1, [R3+URZ], R0 ;  /* 0x00000000030095a7 */ /* 0x000ea4000802007f */
[----:B--2---:R-:W-:Y:S05]  /*ae70*/  @!P1 BRA `(.L_x_91) ;  /* 0xfffffffc00f09947 */ /* 0x004fea000383ffff */
[----:B------:R-:W-:Y:S05]  /*ae80*/  BRA `(.L_x_123) ;  /* 0xfffffff4001c7947 */ /* 0x000fea000383ffff */
.L_x_93:
[----:B-1----:R1:W2:Y:S02]  /*ae90*/  SYNCS.PHASECHK.TRANS64.TRYWAIT P1, [R3+URZ+0x19c60], R4 ;  /* 0x019c6004030075a7 */ /* 0x0022a4000802017f */
[----:B--2---:R-:W-:Y:S05]  /*aea0*/  @!P1 NANOSLEEP.SYNCS 0x989680 ;  /* 0x009896800000995d */ /* 0x004fea0003900000 */
[----:B------:R-:W2:Y:S02]  /*aeb0*/  @!P1 SYNCS.PHASECHK.TRANS64 P1, [R3+URZ+0x19c60], R4 ;  /* 0x019c6004030095a7 */ /* 0x000ea4000802007f */
[----:B--2---:R-:W-:Y:S05]  /*aec0*/  @!P1 BRA `(.L_x_93) ;  /* 0xfffffffc00f09947 */ /* 0x004fea000383ffff */
[----:B------:R-:W-:Y:S05]  /*aed0*/  BRA `(.L_x_124) ;  /* 0xfffffff4001c7947 */ /* 0x000fea000383ffff */
.L_x_95:
[----:B0-----:R0:W2:Y:S02]  /*aee0*/  SYNCS.PHASECHK.TRANS64.TRYWAIT P1, [R5+URZ+0x19c60], R0 ;  /* 0x019c6000050075a7 */ /* 0x0010a4000802017f */
[----:B--2---:R-:W-:Y:S05]  /*aef0*/  @!P1 NANOSLEEP.SYNCS 0x989680 ;  /* 0x009896800000995d */ /* 0x004fea0003900000 */
[----:B------:R-:W2:Y:S02]  /*af00*/  @!P1 SYNCS.PHASECHK.TRANS64 P1, [R5+URZ+0x19c60], R0 ;  /* 0x019c6000050095a7 */ /* 0x000ea4000802007f */
[----:B--2---:R-:W-:Y:S05]  /*af10*/  @!P1 BRA `(.L_x_95) ;  /* 0xfffffffc00f09947 */ /* 0x004fea000383ffff */
[----:B------:R-:W-:Y:S05]  /*af20*/  BRA `(.L_x_125) ;  /* 0xfffffff4001c7947 */ /* 0x000fea000383ffff */
.L_x_97:
[----:B--2---:R2:W3:Y:S02]  /*af30*/  SYNCS.PHASECHK.TRANS64.TRYWAIT P0, [R3+URZ+0x19c80], R4 ;  /* 0x019c8004030075a7 */ /* 0x0044e4000800017f */
[----:B---3--:R-:W-:Y:S05]  /*af40*/  @!P0 NANOSLEEP.SYNCS 0x989680 ;  /* 0x009896800000895d */ /* 0x008fea0003900000 */
[----:B------:R-:W3:Y:S02]  /*af50*/  @!P0 SYNCS.PHASECHK.TRANS64 P0, [R3+URZ+0x19c80], R4 ;  /* 0x019c8004030085a7 */ /* 0x000ee4000800007f */
[----:B---3--:R-:W-:Y:S05]  /*af60*/  @!P0 BRA `(.L_x_97) ;  /* 0xfffffffc00f08947 */ /* 0x008fea000383ffff */
[----:B------:R-:W-:Y:S05]  /*af70*/  BRA `(.L_x_98) ;  /* 0xfffffff400187947 */ /* 0x000fea000383ffff */
.L_x_126:
[----:B------:R-:W-:-:S00]  /*af80*/  BRA `(.L_x_126) ;  /* 0xfffffffc00fc7947 */ /* 0x000fc0000383ffff */
[----:B------:R-:W-:-:S00]  /*af90*/  NOP ;  /* 0x0000000000007918 */ /* 0x000fc00000000000 */
        /* <DEDUP_REMOVED lines=14> */
.L_x_2298:


//--------------------- .text._ZN7cutlass13device_kernelIN5flash11enable_sm90INS1_16FlashAttnFwdSm90INS1_25CollectiveMainloopFwdSm90ILi2EN4cute5tupleIJNS5_1CILi1EEES8_S8_EEENS6_IJNS7_ILi192EEENS7_ILi128EEENS7_ILi96EEEEEELi96ENS_12float_e4m3_tEfNS_4arch4Sm90ELb0ELb0ELb0ELb1ELb0ELb0ELb0ELb1ELb1ELb1ELb0ELb0EEENS1_21CollectiveEpilogueFwdINS6_IJSA_SC_SB_EEES9_NS_10bfloat16_tESG_Li384ELb1ELb1ELb0ELb1EEENS1_36VarlenDynamicPersistentTileSchedulerILi192ELi128ELi384ELi128ELb0ELb1ELb1ELb0ELb1ELb1EEEEEEEEEvNT_6ParamsE --------------------------
	.section	.text._ZN7cutlass13device_kernelIN5flash11enable_sm90INS1_16FlashAttnFwdSm90INS1_25CollectiveMainloopFwdSm90ILi2EN4cute5tupleIJNS5_1CILi1EEES8_S8_EEENS6_IJNS7_ILi192EEENS7_ILi128EEENS7_ILi96EEEEEELi96ENS_12float_e4m3_tEfNS_4arch4Sm90ELb0ELb0ELb0ELb1ELb0ELb0ELb0ELb1ELb1ELb1ELb0ELb0EEENS1_21CollectiveEpilogueFwdINS6_IJSA_SC_SB_EEES9_NS_10bfloat16_tESG_Li384ELb1ELb1ELb0ELb1EEENS1_36VarlenDynamicPersistentTileSchedulerILi192ELi128ELi384ELi128ELb0ELb1ELb1ELb0ELb1ELb1EEEEEEEEEvNT_6ParamsE,"ax",@progbits
	.align	128
.text._ZN7cutlass13device_kernelIN5flash11enable_sm90INS1_16FlashAttnFwdSm90INS1_25CollectiveMainloopFwdSm90ILi2EN4cute5tupleIJNS5_1CILi1EEES8_S8_EEENS6_IJNS7_ILi192EEENS7_ILi128EEENS7_ILi96EEEEEELi96ENS_12float_e4m3_tEfNS_4arch4Sm90ELb0ELb0ELb0ELb1ELb0ELb0ELb0ELb1ELb1ELb1ELb0ELb0EEENS1_21CollectiveEpilogueFwdINS6_IJSA_SC_SB_EEES9_NS_10bfloat16_tESG_Li384ELb1ELb1ELb0ELb1EEENS1_36VarlenDynamicPersistentTileSchedulerILi192ELi128ELi384ELi128ELb0ELb1ELb1ELb0ELb1ELb1EEEEEEEEEvNT_6ParamsE:
        .type           _ZN7cutlass13device_kernelIN5flash11enable_sm90INS1_16FlashAttnFwdSm90INS1_25CollectiveMainloopFwdSm90ILi2EN4cute5tupleIJNS5_1CILi1EEES8_S8_EEENS6_IJNS7_ILi192EEENS7_ILi128EEENS7_ILi96EEEEEELi96ENS_12float_e4m3_tEfNS_4arch4Sm90ELb0ELb0ELb0ELb1ELb0ELb0ELb0ELb1ELb1ELb1ELb0ELb0EEENS1_21CollectiveEpilogueFwdINS6_IJSA_SC_SB_EEES9_NS_10bfloat16_tESG_Li384ELb1ELb1ELb0ELb1EEENS1_36VarlenDynamicPersistentTileSchedulerILi192ELi128ELi384ELi128ELb0ELb1ELb1ELb0ELb1ELb1EEEEEEEEEvNT_6ParamsE,@function
        .size           _ZN7cutlass13device_kernelIN5flash11enable_sm90INS1_16FlashAttnFwdSm90INS1_25CollectiveMainloopFwdSm90ILi2EN4cute5tupleIJNS5_1CILi1EEES8_S8_EEENS6_IJNS7_ILi192EEENS7_ILi128EEENS7_ILi96EEEEEELi96ENS_12float_e4m3_tEfNS_4arch4Sm90ELb0ELb0ELb0ELb1ELb0ELb0ELb0ELb1ELb1ELb1ELb0ELb0EEENS1_21CollectiveEpilogueFwdINS6_IJSA_SC_SB_EEES9_NS_10bfloat16_tESG_Li384ELb1ELb1ELb0ELb1EEENS1_36VarlenDynamicPersistentTileSchedulerILi192ELi128ELi384ELi128ELb0ELb1ELb1ELb0ELb1ELb1EEEEEEEEEvNT_6ParamsE,(.L_x_2299 - _ZN7cutlass13device_kernelIN5flash11enable_sm90INS1_16FlashAttnFwdSm90INS1_25CollectiveMainloopFwdSm90ILi2EN4cute5tupleIJNS5_1CILi1EEES8_S8_EEENS6_IJNS7_ILi192EEENS7_ILi128EEENS7_ILi96EEEEEELi96ENS_12float_e4m3_tEfNS_4arch4Sm90ELb0ELb0ELb0ELb1ELb0ELb0ELb0ELb1ELb1ELb1ELb0ELb0EEENS1_21CollectiveEpilogueFwdINS6_IJSA_SC_SB_EEES9_NS_10bfloat16_tESG_Li384ELb1ELb1ELb0ELb1EEENS1_36VarlenDynamicPersistentTileSchedulerILi192ELi128ELi384ELi128ELb0ELb1ELb1ELb0ELb1ELb1EEEEEEEEEvNT_6ParamsE)
        .other          _ZN7cutlass13device_kernelIN5flash11enable_sm90INS1_16FlashAttnFwdSm90INS1_25CollectiveMainloopFwdSm90ILi2EN4cute5tupleIJNS5_1CILi1EEES8_S8_EEENS6_IJNS7_ILi192EEENS7_ILi128EEENS7_ILi96EEEEEELi96ENS_12float_e4m3_tEfNS_4arch4Sm90ELb0ELb0ELb0ELb1ELb0ELb0ELb0ELb1ELb1ELb1ELb0ELb0EEENS1_21CollectiveEpilogueFwdINS6_IJSA_SC_SB_EEES9_NS_10bfloat16_tESG_Li384ELb1ELb1ELb0ELb1EEENS1_36VarlenDynamicPersistentTileSchedulerILi192ELi128ELi384ELi128ELb0ELb1ELb1ELb0ELb1ELb1EEEEEEEEEvNT_6ParamsE,@"STO_CUDA_ENTRY STV_DEFAULT"
_ZN7cutlass13device_kernelIN5flash11enable_sm90INS1_16FlashAttnFwdSm90INS1_25CollectiveMainloopFwdSm90ILi2EN4cute5tupleIJNS5_1CILi1EEES8_S8_EEENS6_IJNS7_ILi192EEENS7_ILi128EEENS7_ILi96EEEEEELi96ENS_12float_e4m3_tEfNS_4arch4Sm90ELb0ELb0ELb0ELb1ELb0ELb0ELb0ELb1ELb1ELb1ELb0ELb0EEENS1_21CollectiveEpilogueFwdINS6_IJSA_SC_SB_EEES9_NS_10bfloat16_tESG_Li384ELb1ELb1ELb0ELb1EEENS1_36VarlenDynamicPersistentTileSchedulerILi192ELi128ELi384ELi128ELb0ELb1ELb1ELb0ELb1ELb1EEEEEEEEEvNT_6ParamsE:
[----:B------:R-:W0:Y:S02]  /*0000*/  LDC R1, c[0x0][0x28] ;  /* 0x00000a00ff017b82 */ /* 0x000e240000000800 */
[----:B0-----:R-:W-:Y:S01]  /*0010*/  VIADD R1, R1, 0xfffffff0 ;  /* 0xfffffff001017836 */ /* 0x001fe20000000000 */
[----:B------:R-:W0:Y:S01]  /*0020*/  S2R R3, SR_TID.X ;  /* 0x0000000000037919 */ /* 0x000e220000002100 */
[----:B------:R-:W-:Y:S01]  /*0030*/  ELECT P0, URZ, PT ;  /* 0x00000000003f782f */ /* 0x000fe20003800000 */
[----:B------:R-:W-:Y:S01]  /*0040*/  BSSY B0, `(.L_x_127) ;  /* 0x000000e000007945 */ /* 0x000fe20003800000 */
[----:B0-----:R-:W-:-:S05]  /*0050*/  SHF.R.U32.HI R0, RZ, 0x5, R3 ;  /* 0x00000005ff007819 */ /* 0x001fca0000011603 */
[----:B------:R-:W0:Y:S02]  /*0060*/  SHFL.IDX PT, R2, R0, RZ, 0x1f ;  /* 0x00001fff00027589 */ /* 0x000e2400000e0000 */
[----:B0-----:R-:W-:Y:S02]  /*0070*/  ISETP.EQ.AND P0, PT, R2, RZ, P0 ;  /* 0x000000ff0200720c */ /* 0x001fe40000702270 */
[----:B------:R-:W-:-:S11]  /*0080*/  SHF.R.U32.HI R2, RZ, 0x7, R3 ;  /* 0x00000007ff027819 */ /* 0x000fd60000011603 */
[----:B------:R-:W-:Y:S05]  /*0090*/  @!P0 BRA `(.L_x_128) ;  /* 0x0000000000208947 */ /* 0x000fea0003800000 */
        /* <DEDUP_REMOVED lines=8> */
.L_x_128:
[----:B------:R-:W-:Y:S05]  /*0120*/  BSYNC B0 ;  /* 0x0000000000007941 */ /* 0x000fea0003800000 */
.L_x_127:
        /* <DEDUP_REMOVED lines=41> */
.L_x_129:
        /* <DEDUP_REMOVED lines=22> */
.L_x_130:
        /* <DEDUP_REMOVED lines=18> */
.L_x_131:
        /* <DEDUP_REMOVED lines=22> */
.L_x_132:
        /* <DEDUP_REMOVED lines=22> */
.L_x_133:
[----:B------:R-:W-:Y:S01]  /*0900*/  PLOP3.LUT P0, PT, PT, PT, UP0, 0x80, 0x0 ;  /* 0x000000000000781c */ /* 0x000fe20003f0f008 */
[----:B------:R-:W-:Y:S01]  /*0910*/  UMOV UR42, 0x1 ;  /* 0x00000001002a7882 */ /* 0x000fe20000000000 */
[----:B------:R-:W-:Y:S01]  /*0920*/  NOP ;  /* 0x0000000000007918 */ /* 0x000fe20000000000 */
[----:B------:R-:W-:Y:S01]  /*0930*/  USEL UR42, UR42, 0x2, !UP0 ;  /* 0x000000022a2a7887 */ /* 0x000fe2000c000000 */
[----:B------:R-:W-:Y:S01]  /*0940*/  ULDC.64 UR52, c[0x0][0x208] ;  /* 0x0000820000347ab9 */ /* 0x000fe20000000a00 */
[----:B012-4-:R-:W-:Y:S08]  /*0950*/  BAR.SYNC.DEFER_BLOCKING 0x0 ;  /* 0x0000000000007b1d */ /* 0x017ff00000010000 */
[----:B------:R-:W-:Y:S05]  /*0960*/  @!P0 BRA `(.L_x_134) ;  /* 0x0000007800348947 */ /* 0x000fea0003800000 */
.L_x_135:
[----:B------:R-:W-:-:S08]  /*0970*/  NOP ;  /* 0x0000000000007918 */ /* 0x000fd00000000000 */
[----:B------:R-:W0:Y:S02]  /*0980*/  USETMAXREG.TRY_ALLOC.CTAPOOL UP0, 0xa0 ;  /* 0x000000a0000079c8 */ /* 0x000e240008000600 */
[----:B0-----:R-:W-:-:S13]  /*0990*/  PLOP3.LUT P0, PT, PT, PT, UP0, 0x80, 0x0 ;  /* 0x000000000000781c */ /* 0x001fda0003f0f008 */
[----:B------:R-:W-:Y:S05]  /*09a0*/  @!P0 BRA `(.L_x_135) ;  /* 0xfffffffc00f08947 */ /* 0x000fea000383ffff */
[----:B------:R-:W0:Y:S08]  /*09b0*/  S2UR UR5, SR_CgaCtaId ;  /* 0x00000000000579c3 */ /* 0x000e300000008800 */
[----:B------:R-:W-:Y:S06]  /*09c0*/  BAR.ARV 0x8, 0x200 ;  /* 0x0208000000007b1d */ /* 0x000fec0000002000 */
[----:B------:R-:W-:-:S02]  /*09d0*/  UMOV UR4, 0x400 ;  /* 0x0000040000047882 */ /* 0x000fc40000000000 */
[----:B------:R-:W-:Y:S01]  /*09e0*/  BAR.SYNC.DEFER_BLOCKING 0x5, 0x200 ;  /* 0x0148000000007b1d */ /* 0x000fe20000010000 */
[----:B0-----:R-:W-:-:S09]  /*09f0*/  ULEA UR4, UR5, UR4, 0x18 ;  /* 0x0000000405047291 */ /* 0x001fd2000f8ec03f */
[----:B------:R-:W0:Y:S01]  /*0a00*/  LDS.128 R44, [UR4+0x19cd0] ;  /* 0x019cd004ff2c7984 */ /* 0x000e220008000c00 */
[----:B------:R-:W-:Y:S01]  /*0a10*/  ULDC UR4, c[0x0][0xc3c] ;  /* 0x00030f0000047ab9 */ /* 0x000fe20000000800 */
[----:B------:R-:W-:Y:S06]  /*0a20*/  BAR.ARV 0x4, 0x200 ;  /* 0x0108000000007b1d */ /* 0x000fec0000002000 */
[----:B0-----:R-:W-:-:S13]  /*0a30*/  ISETP.GE.AND P0, PT, R47, UR4, PT ;  /* 0x000000042f007c0c */ /* 0x001fda000bf06270 */
[----:B------:R-:W-:Y:S05]  /*0a40*/  @P0 EXIT ;  /* 0x000000000000094d */ /* 0x000fea0003800000 */
[----:B------:R-:W0:Y:S01]  /*0a50*/  S2R R0, SR_TID.X ;  /* 0x0000000000007919 */ /* 0x000e220000002100 */
[----:B------:R-:W-:Y:S01]  /*0a60*/  R2UR UR5, R45 ;  /* 0x000000002d0572ca */ /* 0x000fe200000e0000 */
[----:B------:R-:W-:Y:S01]  /*0a70*/  ULOP3.LUT UR39, UR42, 0x1, URZ, 0xfc, !UPT ;  /* 0x000000012a277892 */ /* 0x000fe2000f8efc3f */
[----:B------:R-:W-:Y:S01]  /*0a80*/  R2UR UR46, R46 ;  /* 0x000000002e2e72ca */ /* 0x000fe200000e0000 */
[----:B------:R-:W-:Y:S01]  /*0a90*/  UMOV UR36, URZ ;  /* 0x0000003f00247c82 */ /* 0x000fe20008000000 */
[----:B------:R-:W-:Y:S01]  /*0aa0*/  UMOV UR37, URZ ;  /* 0x0000003f00257c82 */ /* 0x000fe20008000000 */
[----:B------:R-:W-:Y:S01]  /*0ab0*/  UMOV UR38, URZ ;  /* 0x0000003f00267c82 */ /* 0x000fe20008000000 */
[----:B0-----:R-:W-:-:S05]  /*0ac0*/  VIADD R10, R0, 0xffffff80 ;  /* 0xffffff80000a7836 */ /* 0x001fca0000000000 */
[----:B------:R-:W-:-:S04]  /*0ad0*/  SHF.R.S32.HI R0, RZ, 0x1f, R10 ;  /* 0x0000001fff007819 */ /* 0x000fc8000001140a */
[CC--:B------:R-:W-:Y:S02]  /*0ae0*/  LEA.HI R152, R0.reuse, R10.reuse, RZ, 0x7 ;  /* 0x0000000a00987211 */ /* 0x0c0fe400078f38ff */
[-C--:B------:R-:W-:Y:S02]  /*0af0*/  LEA.HI R2, R0, R10.reuse, RZ, 0x4 ;  /* 0x0000000a00027211 */ /* 0x080fe400078f20ff */
[----:B------:R-:W-:Y:S02]  /*0b00*/  LOP3.LUT R23, R152, 0xffffff80, RZ, 0xc0, !PT ;  /* 0xffffff8098177812 */ /* 0x000fe400078ec0ff */
[-C--:B------:R-:W-:Y:S02]  /*0b10*/  LEA.HI R3, R0, R10.reuse, RZ, 0x5 ;  /* 0x0000000a00037211 */ /* 0x080fe400078f28ff */
[----:B------:R-:W-:Y:S01]  /*0b20*/  SHF.R.S32.HI R5, RZ, 0x4, R2 ;  /* 0x00000004ff057819 */ /* 0x000fe20000011402 */
[----:B------:R-:W-:Y:S01]  /*0b30*/  IMAD.IADD R23, R10, 0x1, -R23 ;  /* 0x000000010a177824 */ /* 0x000fe200078e0a17 */
[----:B------:R-:W-:Y:S01]  /*0b40*/  LEA.HI R0, R0, R10, RZ, 0x2 ;  /* 0x0000000a00007211 */ /* 0x000fe200078f10ff */
[----:B------:R-:W-:Y:S01]  /*0b50*/  IMAD.SHL.U32 R4, R3, 0x10, RZ ;  /* 0x0000001003047824 */ /* 0x000fe200078e00ff */
[----:B------:R-:W-:-:S02]  /*0b60*/  LOP3.LUT R3, R2, 0x7fffff0, RZ, 0xc0, !PT ;  /* 0x07fffff002037812 */ /* 0x000fc400078ec0ff */
[----:B------:R-:W-:Y:S02]  /*0b70*/  SHF.R.S32.HI R6, RZ, 0x1f, R23 ;  /* 0x0000001fff067819 */ /* 0x000fe40000011417 */
[----:B------:R-:W-:Y:S01]  /*0b80*/  LEA.HI R2, R2, R5, RZ, 0x1 ;  /* 0x0000000502027211 */ /* 0x000fe200078f08ff */
[----:B------:R-:W-:Y:S01]  /*0b90*/  IMAD.IADD R3, R10, 0x1, -R3 ;  /* 0x000000010a037824 */ /* 0x000fe200078e0a03 */
[----:B------:R-:W-:Y:S02]  /*0ba0*/  LEA.HI R7, R6, R23, RZ, 0x2 ;  /* 0x0000001706077211 */ /* 0x000fe400078f10ff */
[----:B------:R-:W-:Y:S02]  /*0bb0*/  LOP3.LUT R4, R4, 0xfffffe00, RZ, 0xc0, !PT ;  /* 0xfffffe0004047812 */ /* 0x000fe400078ec0ff */
[--C-:B------:R-:W-:Y:S02]  /*0bc0*/  SHF.R.S32.HI R8, RZ, 0x2, R7.reuse ;  /* 0x00000002ff087819 */ /* 0x100fe40000011407 */
[----:B------:R-:W-:Y:S01]  /*0bd0*/  SHF.R.S32.HI R9, RZ, 0x1f, R7 ;  /* 0x0000001fff097819 */ /* 0x000fe20000011407 */
[----:B------:R-:W-:Y:S01]  /*0be0*/  IMAD R3, R3, 0x20, R4 ;  /* 0x0000002003037824 */ /* 0x000fe200078e0204 */
[----:B------:R-:W-:-:S02]  /*0bf0*/  SHF.R.S32.HI R152, RZ, 0x7, R152 ;  /* 0x00000007ff987819 */ /* 0x000fc40000011498 */
[----:B------:R-:W-:Y:S02]  /*0c00*/  LOP3.LUT R2, R2, 0x1ffffffe, RZ, 0xc0, !PT ;  /* 0x1ffffffe02027812 */ /* 0x000fe400078ec0ff */
[----:B------:R-:W-:Y:S01]  /*0c10*/  LOP3.LUT R19, R0, 0xfffffffc, RZ, 0xc0, !PT ;  /* 0xfffffffc00137812 */ /* 0x000fe200078ec0ff */
[----:B------:R-:W-:Y:S01]  /*0c20*/  IMAD.HI R4, R152, 0x55555556, RZ ;  /* 0x5555555698047827 */ /* 0x000fe200078e02ff */
[----:B------:R-:W-:Y:S02]  /*0c30*/  LEA.HI R9, R9, R8, RZ, 0x3 ;  /* 0x0000000809097211 */ /* 0x000fe400078f18ff */
[----:B------:R-:W-:Y:S01]  /*0c40*/  LEA.HI R6, R6, R23, RZ, 0x5 ;  /* 0x0000001706067211 */ /* 0x000fe200078f28ff */
[----:B------:R-:W-:Y:S01]  /*0c50*/  IMAD.IADD R2, R5, 0x1, -R2 ;  /* 0x0000000105027824 */ /* 0x000fe200078e0a02 */
[----:B------:R-:W-:Y:S01]  /*0c60*/  LOP3.LUT R9, R9, 0xfffffff8, RZ, 0xc0, !PT ;  /* 0xfffffff809097812 */ /* 0x000fe200078ec0ff */
[----:B------:R-:W-:Y:S01]  /*0c70*/  IMAD.IADD R19, R10, 0x1, -R19 ;  /* 0x000000010a137824 */ /* 0x000fe200078e0a13 */
[----:B------:R-:W-:Y:S01]  /*0c80*/  LEA.HI R5, R4, R4, RZ, 0x1 ;  /* 0x0000000404057211 */ /* 0x000fe200078f08ff */
[----:B------:R-:W-:Y:S01]  /*0c90*/  IMAD R156, R2, 0x8, R3 ;  /* 0x00000008029c7824 */ /* 0x000fe200078e0203 */
[----:B------:R-:W-:Y:S01]  /*0ca0*/  SHF.R.S32.HI R6, RZ, 0x5, R6 ;  /* 0x00000005ff067819 */ /* 0x000fe20000011406 */
[----:B------:R-:W-:Y:S01]  /*0cb0*/  IMAD.IADD R9, R8, 0x1, -R9 ;  /* 0x0000000108097824 */ /* 0x000fe200078e0a09 */
[C---:B------:R-:W-:Y:S01]  /*0cc0*/  LEA.HI R2, R19.reuse, R19, RZ, 0x1 ;  /* 0x0000001313027211 */ /* 0x040fe200078f08ff */
[----:B------:R-:W-:Y:S01]  /*0cd0*/  IMAD.SHL.U32 R16, R19, 0x8, RZ ;  /* 0x0000000813107824 */ /* 0x000fe200078e00ff */
[----:B------:R-:W-:Y:S01]  /*0ce0*/  LOP3.LUT R4, R7, 0x7ffffffc, RZ, 0xc0, !PT ;  /* 0x7ffffffc07047812 */ /* 0x000fe200078ec0ff */
[----:B------:R-:W-:Y:S01]  /*0cf0*/  IMAD R5, R5, -0x3, R152 ;  /* 0xfffffffd05057824 */ /* 0x000fe200078e0298 */
[----:B------:R-:W-:Y:S01]  /*0d00*/  LOP3.LUT R2, R2, 0x1ffffffe, RZ, 0xc0, !PT ;  /* 0x1ffffffe02027812 */ /* 0x000fe200078ec0ff */
[----:B------:R-:W-:Y:S01]  /*0d10*/  IMAD R6, R6, 0x10, R9 ;  /* 0x0000001006067824 */ /* 0x000fe200078e0209 */
[----:B------:R-:W-:Y:S01]  /*0d20*/  SHF.R.S32.HI R22, RZ, 0x2, R0 ;  /* 0x00000002ff167819 */ /* 0x000fe20000011400 */
[----:B------:R-:W-:-:S02]  /*0d30*/  VIADD R17, R16, 0x20 ;  /* 0x0000002010117836 */ /* 0x000fc40000000000 */
[----:B------:R-:W-:Y:S02]  /*0d40*/  VIADD R18, R16, 0x40 ;  /* 0x0000004010127836 */ /* 0x000fe40000000000 */
[----:B------:R-:W-:Y:S01]  /*0d50*/  IMAD.MOV.U32 R7, RZ, RZ, -0x2 ;  /* 0xfffffffeff077424 */ /* 0x000fe200078e00ff */
[----:B------:R-:W-:Y:S01]  /*0d60*/  SHF.R.S32.HI R0, RZ, 0x1f, R17 ;  /* 0x0000001fff007819 */ /* 0x000fe20000011411 */
[----:B------:R-:W-:Y:S01]  /*0d70*/  IMAD.IADD R4, R23, 0x1, -R4 ;  /* 0x0000000117047824 */ /* 0x000fe200078e0a04 */
[----:B------:R-:W-:Y:S01]  /*0d80*/  SHF.R.S32.HI R157, RZ, 0x1f, R18 ;  /* 0x0000001fff9d7819 */ /* 0x000fe20000011412 */
[----:B------:R-:W-:Y:S02]  /*0d90*/  IMAD R153, R5, 0x40, R6 ;  /* 0x0000004005997824 */ /* 0x000fe400078e0206 */
[----:B------:R-:W-:Y:S02]  /*0da0*/  IMAD.IADD R2, R19, 0x1, -R2 ;  /* 0x0000000113027824 */ /* 0x000fe400078e0a02 */
[----:B------:R-:W-:-:S02]  /*0db0*/  IMAD R154, R4, R7, 0x80 ;  /* 0x00000080049a7424 */ /* 0x000fc400078e0207 */
[----:B------:R-:W-:-:S07]  /*0dc0*/  IMAD R155, R2, 0x8, R153 ;  /* 0x00000008029b7824 */ /* 0x000fce00078e0299 */
.L_x_171:
[----:B01234-:R-:W0:Y:S01]  /*0dd0*/  LDC.64 R2, c[0x0][0xc88] ;  /* 0x00032200ff027b82 */ /* 0x01fe220000000a00 */
[----:B------:R-:W-:Y:S01]  /*0de0*/  ULDC.64 UR6, c[0x0][0x990] ;  /* 0x0002640000067ab9 */ /* 0x000fe20000000a00 */
[----:B------:R-:W-:Y:S01]  /*0df0*/  ULDC.64 UR8, c[0x0][0x998] ;  /* 0x0002660000087ab9 */ /* 0x000fe20000000a00 */
[----:B0-----:R-:W-:-:S06]  /*0e00*/  IMAD.WIDE R2, R47, 0x4, R2 ;  /* 0x000000042f027825 */ /* 0x001fcc00078e0202 */
[----:B------:R-:W2:Y:S01]  /*0e10*/  LDG.E R2, desc[UR52][R2.64] ;  /* 0x0000003402027981 */ /* 0x000ea2000c1e1900 */
[----:B------:R-:W-:Y:S01]  /*0e20*/  UISETP.NE.U32.AND UP0, UPT, UR6, URZ, UPT ;  /* 0x0000003f0600728c */ /* 0x000fe2000bf05070 */
[----:B------:R-:W-:Y:S01]  /*0e30*/  IMAD.MOV.U32 R11, RZ, RZ, 0x3f800000 ;  /* 0x3f800000ff0b7424 */ /* 0x000fe200078e00ff */
[----:B------:R-:W-:Y:S01]  /*0e40*/  UISETP.NE.U32.AND UP3, UPT, UR8, URZ, UPT ;  /* 0x0000003f0800728c */ /* 0x000fe2000bf65070 */
[----:B------:R-:W-:Y:S01]  /*0e50*/  IMAD.MOV.U32 R0, RZ, RZ, 0x3f800000 ;  /* 0x3f800000ff007424 */ /* 0x000fe200078e00ff */
[----:B------:R-:W-:Y:S02]  /*0e60*/  UISETP.NE.AND.EX UP0, UPT, UR7, URZ, UPT, UP0 ;  /* 0x0000003f0700728c */ /* 0x000fe4000bf05300 */
[----:B------:R-:W-:-:S04]  /*0e70*/  UISETP.NE.AND.EX UP3, UPT, UR9, URZ, UPT, UP3 ;  /* 0x0000003f0900728c */ /* 0x000fc8000bf65330 */
[----:B------:R-:W-:Y:S02]  /*0e80*/  PLOP3.LUT P2, PT, PT, PT, UP0, 0x80, 0x0 ;  /* 0x000000000000781c */ /* 0x000fe40003f4f008 */
[----:B------:R-:W-:-:S03]  /*0e90*/  PLOP3.LUT P3, PT, PT, PT, UP3, 0x80, 0x0 ;  /* 0x000000000000781c */ /* 0x000fc60003f6f038 */
[----:B------:R-:W-:Y:S01]  /*0ea0*/  @UP0 ULDC.64 UR12, c[0x0][0x9a8] ;  /* 0x00026a00000c0ab9 */ /* 0x000fe20000000a00 */
[----:B------:R-:W-:Y:S01]  /*0eb0*/  @UP0 ULDC.64 UR14, c[0x0][0x9b0] ;  /* 0x00026c00000e0ab9 */ /* 0x000fe20000000a00 */
[----:B------:R-:W-:Y:S01]  /*0ec0*/  @UP3 ULDC.64 UR18, c[0x0][0x9b8] ;  /* 0x00026e0000123ab9 */ /* 0x000fe20000000a00 */
[----:B------:R-:W-:Y:S01]  /*0ed0*/  @UP3 ULDC.64 UR20, c[0x0][0x9c0] ;  /* 0x0002700000143ab9 */ /* 0x000fe20000000a00 */
[----:B--2---:R-:W-:-:S13]  /*0ee0*/  R2UR UR40, R2 ;  /* 0x00000000022872ca */ /* 0x004fda00000e0000 */
[----:B------:R-:W-:Y:S02]  /*0ef0*/  USHF.R.S32.HI UR41, URZ, 0x1f, UR40 ;  /* 0x0000001f3f297899 */ /* 0x000fe40008011428 */
[----:B------:R-:W-:Y:S02]  /*0f00*/  @UP0 UIMAD.WIDE.U32 UR10, UR40, UR12, URZ ;  /* 0x0000000c280a02a5 */ /* 0x000fe4000f8e003f */
[----:B------:R-:W-:Y:S02]  /*0f10*/  @UP0 UIMAD UR4, UR41, UR12, URZ ;  /* 0x0000000c290402a4 */ /* 0x000fe4000f8e023f */
[----:B------:R-:W-:Y:S02]  /*0f20*/  @UP3 UIMAD.WIDE.U32 UR16, UR40, UR18, URZ ;  /* 0x00000012281032a5 */ /* 0x000fe4000f8e003f */
[----:B------:R-:W-:Y:S02]  /*0f30*/  @UP0 UIMAD UR12, UR40, UR13, UR4 ;  /* 0x0000000d280c02a4 */ /* 0x000fe4000f8e0204 */
[----:B------:R-:W-:-:S02]  /*0f40*/  @UP0 USHF.R.S32.HI UR4, URZ, 0x1f, UR46 ;  /* 0x0000001f3f040899 */ /* 0x000fc4000801142e */
[----:B------:R-:W-:Y:S02]  /*0f50*/  @UP3 UIMAD UR13, UR41, UR18, URZ ;  /* 0x00000012290d32a4 */ /* 0x000fe4000f8e023f */
[----:B------:R-:W-:Y:S02]  /*0f60*/  @UP0 UIADD3 UR11, UR11, UR12, URZ ;  /* 0x0000000c0b0b0290 */ /* 0x000fe4000fffe03f */
[----:B------:R-:W-:Y:S02]  /*0f70*/  @UP0 UIMAD UR4, UR4, UR14, URZ ;  /* 0x0000000e040402a4 */ /* 0x000fe4000f8e023f */
[----:B------:R-:W-:Y:S02]  /*0f80*/  @UP3 UIMAD UR18, UR40, UR19, UR13 ;  /* 0x00000013281232a4 */ /* 0x000fe4000f8e020d */
[----:B------:R-:W-:Y:S02]  /*0f90*/  @UP3 USHF.R.S32.HI UR19, URZ, 0x1f, UR46 ;  /* 0x0000001f3f133899 */ /* 0x000fe4000801142e */
[----:B------:R-:W-:-:S02]  /*0fa0*/  @UP0 UIMAD UR4, UR46, UR15, UR4 ;  /* 0x0000000f2e0402a4 */ /* 0x000fc4000f8e0204 */
[----:B------:R-:W-:Y:S02]  /*0fb0*/  @UP0 UIMAD.WIDE.U32 UR14, UR46, UR14, UR10 ;  /* 0x0000000e2e0e02a5 */ /* 0x000fe4000f8e000a */
[----:B------:R-:W-:Y:S01]  /*0fc0*/  @UP3 UIADD3 UR17, UR17, UR18, URZ ;  /* 0x0000001211113290 */ /* 0x000fe2000fffe03f */
[----:B------:R-:W-:Y:S01]  /*0fd0*/  ULDC.64 UR10, c[0x0][0xa28] ;  /* 0x00028a00000a7ab9 */ /* 0x000fe20000000a00 */
[----:B------:R-:W-:Y:S01]  /*0fe0*/  ULDC.64 UR12, c[0x0][0xa20] ;  /* 0x00028800000c7ab9 */ /* 0x000fe20000000a00 */
[----:B------:R-:W-:Y:S02]  /*0ff0*/  @UP3 UIMAD UR18, UR19, UR20, URZ ;  /* 0x00000014131232a4 */ /* 0x000fe4000f8e023f */
[----:B------:R-:W-:Y:S02]  /*1000*/  UISETP.NE.U32.AND UP1, UPT, UR10, URZ, UPT ;  /* 0x0000003f0a00728c */ /* 0x000fe4000bf25070 */
[----:B------:R-:W-:Y:S02]  /*1010*/  UISETP.NE.U32.AND UP2, UPT, UR12, URZ, UPT ;  /* 0x0000003f0c00728c */ /* 0x000fe4000bf45070 */
[----:B------:R-:W-:-:S02]  /*1020*/  @UP3 UIMAD UR18, UR46, UR21, UR18 ;  /* 0x000000152e1232a4 */ /* 0x000fc4000f8e0212 */
[----:B------:R-:W-:Y:S02]  /*1030*/  @UP3 UIMAD.WIDE.U32 UR16, UR46, UR20, UR16 ;  /* 0x000000142e1032a5 */ /* 0x000fe4000f8e0010 */
[----:B------:R-:W-:Y:S02]  /*1040*/  UISETP.NE.AND.EX UP1, UPT, UR11, URZ, UPT, UP1 ;  /* 0x0000003f0b00728c */ /* 0x000fe4000bf25310 */
[----:B------:R-:W-:Y:S02]  /*1050*/  UISETP.NE.AND.EX UP2, UPT, UR13, URZ, UPT, UP2 ;  /* 0x0000003f0d00728c */ /* 0x000fe4000bf45320 */
[----:B------:R-:W-:Y:S02]  /*1060*/  @UP0 UIADD3 UR15, UR15, UR4, URZ ;  /* 0x000000040f0f0290 */ /* 0x000fe4000fffe03f */
[----:B------:R-:W-:Y:S01]  /*1070*/  @UP0 ULEA UR6, UP4, UR14, UR6, 0x2 ;  /* 0x000000060e060291 */ /* 0x000fe2000f88103f */
[----:B------:R-:W-:Y:S01]  /*1080*/  PLOP3.LUT P0, PT, PT, PT, UP1, 0x80, 0x0 ;  /* 0x000000000000781c */ /* 0x000fe20003f0f018 */
[----:B------:R-:W-:Y:S01]  /*1090*/  @UP3 UIADD3 UR4, UR17, UR18, URZ ;  /* 0x0000001211043290 */ /* 0x000fe2000fffe03f */
[----:B------:R-:W-:Y:S01]  /*10a0*/  PLOP3.LUT P1, PT, PT, PT, UP2, 0x80, 0x0 ;  /* 0x000000000000781c */ /* 0x000fe20003f2f028 */
[----:B------:R-:W-:-:S02]  /*10b0*/  @UP3 ULEA UR8, UP5, UR16, UR8, 0x2 ;  /* 0x0000000810083291 */ /* 0x000fc4000f8a103f */
[----:B------:R-:W-:Y:S01]  /*10c0*/  @UP0 ULEA.HI.X UR7, UR14, UR7, UR15, 0x2, UP4 ;  /* 0x000000070e070291 */ /* 0x000fe2000a0f140f */
[----:B-----5:R-:W-:Y:S01]  /*10d0*/  IMAD.U32 R6, RZ, RZ, UR6 ;  /* 0x00000006ff067e24 */ /* 0x020fe2000f8e00ff */
[----:B------:R-:W-:Y:S02]  /*10e0*/  @UP3 ULEA.HI.X UR9, UR16, UR9, UR4, 0x2, UP5 ;  /* 0x0000000910093291 */ /* 0x000fe4000a8f1404 */
[----:B------:R-:W-:Y:S01]  /*10f0*/  @UP1 ULEA UR10, UP0, UR40, UR10, 0x2 ;  /* 0x0000000a280a1291 */ /* 0x000fe2000f80103f */
[----:B------:R-:W-:Y:S01]  /*1100*/  IMAD.U32 R8, RZ, RZ, UR8 ;  /* 0x00000008ff087e24 */ /* 0x000fe2000f8e00ff */
[----:B------:R-:W-:Y:S01]  /*1110*/  @UP2 ULEA UR12, UP3, UR40, UR12, 0x2 ;  /* 0x0000000c280c2291 */ /* 0x000fe2000f86103f */
[----:B------:R-:W-:Y:S01]  /*1120*/  IMAD.U32 R7, RZ, RZ, UR7 ;  /* 0x00000007ff077e24 */ /* 0x000fe2000f8e00ff */
[----:B------:R-:W-:Y:S01]  /*1130*/  @UP1 ULEA.HI.X UR11, UR40, UR11, UR41, 0x2, UP0 ;  /* 0x0000000b280b1291 */ /* 0x000fe200080f1429 */
[----:B------:R-:W-:Y:S01]  /*1140*/  IMAD.U32 R9, RZ, RZ, UR9 ;  /* 0x00000009ff097e24 */ /* 0x000fe2000f8e00ff */
[----:B------:R-:W-:-:S02]  /*1150*/  @UP2 ULEA.HI.X UR13, UR40, UR13, UR41, 0x2, UP3 ;  /* 0x0000000d280d2291 */ /* 0x000fc400098f1429 */
[----:B------:R-:W2:Y:S01]  /*1160*/  @P2 LDG.E R11, desc[UR52][R6.64] ;  /* 0x00000034060b2981 */ /* 0x000ea2000c1e1900 */
[----:B------:R-:W-:Y:S01]  /*1170*/  IMAD.U32 R2, RZ, RZ, UR10 ;  /* 0x0000000aff027e24 */ /* 0x000fe2000f8e00ff */
[----:B------:R-:W-:Y:S01]  /*1180*/  ULDC.64 UR6, c[0x0][0x418] ;  /* 0x0001060000067ab9 */ /* 0x000fe20000000a00 */
[----:B------:R-:W-:Y:S01]  /*1190*/  ULDC UR4, c[0x0][0x424] ;  /* 0x0001090000047ab9 */ /* 0x000fe20000000800 */
[----:B------:R0:W2:Y:S01]  /*11a0*/  @P3 LDG.E R0, desc[UR52][R8.64] ;  /* 0x0000003408003981 */ /* 0x0000a2000c1e1900 */
[----:B------:R-:W-:Y:S02]  /*11b0*/  IMAD.U32 R4, RZ, RZ, UR12 ;  /* 0x0000000cff047e24 */ /* 0x000fe4000f8e00ff */
[----:B------:R-:W-:Y:S02]  /*11c0*/  IMAD.U32 R3, RZ, RZ, UR11 ;  /* 0x0000000bff037e24 */ /* 0x000fe4000f8e00ff */
[----:B------:R-:W-:-:S03]  /*11d0*/  IMAD.U32 R5, RZ, RZ, UR13 ;  /* 0x0000000dff057e24 */ /* 0x000fc6000f8e00ff */
[----:B------:R-:W3:Y:S04]  /*11e0*/  @P0 LDG.E R2, desc[UR52][R2.64] ;  /* 0x0000003402020981 */ /* 0x000ee8000c1e1900 */
[----:B------:R-:W4:Y:S01]  /*11f0*/  @P1 LDG.E R4, desc[UR52][R4.64] ;  /* 0x0000003404041981 */ /* 0x000f22000c1e1900 */
[----:B------:R-:W-:Y:S01]  /*1200*/  UISETP.NE.U32.AND UP0, UPT, UR6, URZ, UPT ;  /* 0x0000003f0600728c */ /* 0x000fe2000bf05070 */
[----:B0-----:R-:W-:Y:S01]  /*1210*/  CS2R R8, SRZ ;  /* 0x0000000000087805 */ /* 0x001fe2000001ff00 */
[----:B------:R-:W-:Y:S01]  /*1220*/  UMOV UR48, URZ ;  /* 0x0000003f00307c82 */ /* 0x000fe20008000000 */
[----:B------:R-:W-:Y:S01]  /*1230*/  ULDC UR6, c[0x0][0x2f0] ;  /* 0x0000bc0000067ab9 */ /* 0x000fe20000000800 */
[----:B------:R-:W-:Y:S01]  /*1240*/  UISETP.NE.AND.EX UP0, UPT, UR7, URZ, UPT, UP0 ;  /* 0x0000003f0700728c */ /* 0x000fe2000bf05300 */
[----:B------:R-:W-:Y:S01]  /*1250*/  IMAD.MOV.U32 R135, RZ, RZ, RZ ;  /* 0x000000ffff877224 */ /* 0x000fe200078e00ff */
[----:B------:R-:W-:Y:S01]  /*1260*/  UMOV UR44, UR5 ;  /* 0x00000005002c7c82 */ /* 0x000fe20008000000 */
[----:B------:R-:W-:Y:S01]  /*1270*/  ULDC UR7, c[0x0][0x988] ;  /* 0x0002620000077ab9 */ /* 0x000fe20000000800 */
[----:B------:R-:W-:Y:S01]  /*1280*/  USEL UR4, UR4, 0x1, UP0 ;  /* 0x0000000104047887 */ /* 0x000fe20008000000 */
[----:B------:R-:W-:-:S02]  /*1290*/  CS2R R6, SRZ ;  /* 0x0000000000067805 */ /* 0x000fc4000001ff00 */
[----:B------:R-:W-:Y:S02]  /*12a0*/  CS2R R12, SRZ ;  /* 0x00000000000c7805 */ /* 0x000fe4000001ff00 */
[----:B------:R-:W-:Y:S01]  /*12b0*/  CS2R R14, SRZ ;  /* 0x00000000000e7805 */ /* 0x000fe2000001ff00 */
[----:B------:R-:W-:Y:S01]  /*12c0*/  UIMAD UR4, UR4, UR6, URZ ;  /* 0x00000006040472a4 */ /* 0x000fe2000f8e023f */
        /* <DEDUP_REMOVED lines=11> */
[----:B------:R-:W-:Y:S01]  /*1380*/  CS2R R48, SRZ ;  /* 0x0000000000307805 */ /* 0x000fe2000001ff00 */
[----:B------:R-:W-:Y:S02]  /*1390*/  IMAD.MOV.U32 R50, RZ, RZ, RZ ;  /* 0x000000ffff327224 */ /* 0x000fe400078e00ff */
[----:B--2---:R-:W-:Y:S01]  /*13a0*/  FMUL.FTZ R0, R11, R0 ;  /* 0x000000000b007220 */ /* 0x004fe20000410000 */
[----:B------:R-:W-:-:S03]  /*13b0*/  CS2R R10, SRZ ;  /* 0x00000000000a7805 */ /* 0x000fc6000001ff00 */
[----:B------:R-:W-:Y:S01]  /*13c0*/  FMUL.FTZ R0, R0, UR7 ;  /* 0x0000000700007c20 */ /* 0x000fe20008410000 */
[----:B---3--:R-:W-:-:S04]  /*13d0*/  @P0 R2UR UR48, R2 ;  /* 0x00000000023002ca */ /* 0x008fc800000e0000 */
[----:B------:R-:W-:Y:S01]  /*13e0*/  R2UR UR43, R0 ;  /* 0x00000000002b72ca */ /* 0x000fe200000e0000 */
[----:B------:R-:W-:Y:S01]  /*13f0*/  IMAD.MOV.U32 R0, RZ, RZ, RZ ;  /* 0x000000ffff007224 */ /* 0x000fe200078e00ff */
[----:B----4-:R-:W-:Y:S02]  /*1400*/  @P1 R2UR UR4, R4 ;  /* 0x00000000040412ca */ /* 0x010fe400000e0000 */
[----:B------:R-:W-:Y:S01]  /*1410*/  PLOP3.LUT P0, PT, PT, PT, PT, 0x80, 0x0 ;  /* 0x000000000000781c */ /* 0x000fe20003f0f070 */
[----:B------:R-:W-:-:S12]  /*1420*/  @P1 BRA `(.L_x_136) ;  /* 0x0000000000341947 */ /* 0x000fd80003800000 */
[----:B------:R-:W-:Y:S02]  /*1430*/  ULDC.64 UR6, c[0x0][0xa08] ;  /* 0x0002820000067ab9 */ /* 0x000fe40000000a00 */
[----:B------:R-:W-:-:S04]  /*1440*/  ISETP.NE.U32.AND P1, PT, RZ, UR6, PT ;  /* 0x00000006ff007c0c */ /* 0x000fc8000bf25070 */
[----:B------:R-:W-:-:S13]  /*1450*/  ISETP.NE.AND.EX P1, PT, RZ, UR7, PT, P1 ;  /* 0x00000007ff007c0c */ /* 0x000fda000bf25310 */
[----:B------:R-:W-:Y:S05]  /*1460*/  @!P1 BRA `(.L_x_136) ;  /* 0x0000000000249947 */ /* 0x000fea0003800000 */
[----:B------:R-:W-:Y:S02]  /*1470*/  ULDC.64 UR4, c[0x0][0xa08] ;  /* 0x0002820000047ab9 */ /* 0x000fe40000000a00 */
[----:B------:R-:W-:-:S06]  /*1480*/  UIMAD.WIDE UR4, UR40, 0x4, UR4 ;  /* 0x00000004280478a5 */ /* 0x000fcc000f8e0204 */
[----:B------:R-:W-:Y:S02]  /*1490*/  IMAD.U32 R2, RZ, RZ, UR4 ;  /* 0x00000004ff027e24 */ /* 0x000fe4000f8e00ff */
[----:B------:R-:W-:-:S05]  /*14a0*/  IMAD.U32 R3, RZ, RZ, UR5 ;  /* 0x00000005ff037e24 */ /* 0x000fca000f8e00ff */
[----:B------:R-:W2:Y:S04]  /*14b0*/  LDG.E R5, desc[UR52][R2.64] ;  /* 0x0000003402057981 */ /* 0x000ea8000c1e1900 */
[----:B------:R-:W3:Y:S01]  /*14c0*/  LDG.E R4, desc[UR52][R2.64+0x4] ;  /* 0x0000043402047981 */ /* 0x000ee2000c1e1900 */
[----:B--2---:R-:W-:Y:S02]  /*14d0*/  R2UR UR4, R5 ;  /* 0x00000000050472ca */ /* 0x004fe400000e0000 */
[----:B---3--:R-:W-:-:S13]  /*14e0*/  R2UR UR5, R4 ;  /* 0x00000000040572ca */ /* 0x008fda00000e0000 */
[----:B------:R-:W-:-:S12]  /*14f0*/  UIADD3 UR4, -UR4, UR5, URZ ;  /* 0x0000000504047290 */ /* 0x000fd8000fffe13f */
.L_x_136:
[----:B------:R-:W-:Y:S01]  /*1500*/  UIADD3 UR48, -UR48, UR4, URZ ;  /* 0x0000000430307290 */ /* 0x000fe2000fffe13f */
[----:B------:R-:W-:Y:S01]  /*1510*/  CS2R R52, SRZ ;  /* 0x0000000000347805 */ /* 0x000fe2000001ff00 */
[----:B------:R-:W-:Y:S01]  /*1520*/  UMOV UR45, UR46 ;  /* 0x0000002e002d7c82 */ /* 0x000fe20008000000 */
[----:B------:R-:W-:Y:S01]  /*1530*/  IMAD.MOV.U32 R51, RZ, RZ, RZ ;  /* 0x000000ffff337224 */ /* 0x000fe200078e00ff */
[----:B------:R-:W-:Y:S01]  /*1540*/  UISETP.GE.AND UP0, UPT, UR48, 0x1, UPT ;  /* 0x000000013000788c */ /* 0x000fe2000bf06270 */
[----:B------:R-:W-:Y:S01]  /*1550*/  CS2R R54, SRZ ;  /* 0x0000000000367805 */ /* 0x000fe2000001ff00 */
[----:B------:R-:W-:Y:S01]  /*1560*/  UIADD3 UR4, UR48, 0x7f, URZ ;  /* 0x0000007f30047890 */ /* 0x000fe2000fffe03f */
[----:B------:R-:W-:Y:S02]  /*1570*/  CS2R R56, SRZ ;  /* 0x0000000000387805 */ /* 0x000fe4000001ff00 */
[----:B------:R-:W-:Y:S02]  /*1580*/  CS2R R58, SRZ ;  /* 0x00000000003a7805 */ /* 0x000fe4000001ff00 */
[----:B------:R-:W-:-:S02]  /*1590*/  CS2R R60, SRZ ;  /* 0x00000000003c7805 */ /* 0x000fc4000001ff00 */
[----:B------:R-:W-:Y:S01]  /*15a0*/  PLOP3.LUT P1, PT, PT, PT, UP0, 0x80, 0x0 ;  /* 0x000000000000781c */ /* 0x000fe20003f2f008 */
[----:B------:R-:W-:Y:S01]  /*15b0*/  USHF.R.S32.HI UR5, URZ, 0x1f, UR4 ;  /* 0x0000001f3f057899 */ /* 0x000fe20008011404 */
[----:B------:R-:W-:Y:S02]  /*15c0*/  IMAD.MOV.U32 R62, RZ, RZ, RZ ;  /* 0x000000ffff3e7224 */ /* 0x000fe400078e00ff */
[----:B------:R-:W-:Y:S01]  /*15d0*/  IMAD.MOV.U32 R64, RZ, RZ, RZ ;  /* 0x000000ffff407224 */ /* 0x000fe200078e00ff */
[----:B------:R-:W-:-:S08]  /*15e0*/  ULEA.HI UR47, UR5, UR4, URZ, 0x7 ;  /* 0x00000004052f7291 */ /* 0x000fd0000f8f383f */
[----:B------:R-:W-:Y:S05]  /*15f0*/  @!P1 BRA `(.L_x_137) ;  /* 0x0000004800a49947 */ /* 0x000fea0003800000 */
[----:B------:R-:W0:Y:S01]  /*1600*/  SHFL.IDX PT, R0, R152, RZ, 0x1f ;  /* 0x00001fff98007589 */ /* 0x000e2200000e0000 */
[----:B------:R-:W1:Y:S01]  /*1610*/  S2UR UR8, SR_CgaCtaId ;  /* 0x00000000000879c3 */ /* 0x000e620000008800 */
[----:B------:R-:W-:Y:S01]  /*1620*/  UMOV UR7, 0x400 ;  /* 0x0000040000077882 */ /* 0x000fe20000000000 */
[----:B------:R-:W-:Y:S01]  /*1630*/  USHF.R.S32.HI UR47, URZ, 0x7, UR47 ;  /* 0x000000073f2f7899 */ /* 0x000fe2000801142f */
[----:B0-----:R-:W-:Y:S01]  /*1640*/  R2UR UR6, R0 ;  /* 0x00000000000672ca */ /* 0x001fe200000e0000 */
[----:B-1----:R-:W-:-:S12]  /*1650*/  ULEA UR7, UR8, UR7, 0x18 ;  /* 0x0000000708077291 */ /* 0x002fd8000f8ec03f */
[----:B------:R-:W-:Y:S02]  /*1660*/  UIMAD.WIDE UR4, UR6, 0x55555556, URZ ;  /* 0x55555556060478a5 */ /* 0x000fe4000f8e023f */
[----:B------:R-:W-:Y:S02]  /*1670*/  UIADD3 UR4, UR7, 0xf000, URZ ;  /* 0x0000f00007047890 */ /* 0x000fe4000fffe03f */
[----:B------:R-:W-:Y:S02]  /*1680*/  ULEA.HI UR5, UR5, UR5, URZ, 0x1 ;  /* 0x0000000505057291 */ /* 0x000fe4000f8f083f */
[----:B------:R-:W-:Y:S02]  /*1690*/  ULOP3.LUT UP0, URZ, UR4, 0x3ff, URZ, 0xc0, !UPT ;  /* 0x000003ff043f7892 */ /* 0x000fe4000f80c03f */
[----:B------:R-:W-:-:S04]  /*16a0*/  UIMAD UR5, UR5, -0x3, UR6 ;  /* 0xfffffffd050578a4 */ /* 0x000fc8000f8e0206 */
[----:B------:R-:W-:Y:S01]  /*16b0*/  PLOP3.LUT P0, PT, PT, PT, UP0, 0x80, 0x0 ;  /* 0x000000000000781c */ /* 0x000fe20003f0f008 */
[----:B------:R-:W-:-:S04]  /*16c0*/  ULEA UR5, UR5, UR4, 0xb ;  /* 0x0000000405057291 */ /* 0x000fc8000f8e583f */
[----:B------:R-:W-:-:S04]  /*16d0*/  USHF.R.U32.HI UR5, URZ, 0x4, UR5 ;  /* 0x000000043f057899 */ /* 0x000fc80008011605 */
[----:B------:R-:W-:-:S04]  /*16e0*/  ULOP3.LUT UR49, UR5, 0x3fff, URZ, 0xc0, !UPT ;  /* 0x00003fff05317892 */ /* 0x000fc8000f8ec03f */
[----:B------:R-:W-:Y:S08]  /*16f0*/  @!P0 BRA `(.L_x_138) ;  /* 0x0000000000408947 */ /* 0x000ff00003800000 */
        /* <DEDUP_REMOVED lines=16> */
.L_x_138:
[----:B------:R-:W0:Y:S01]  /*1800*/  S2UR UR5, SR_CgaCtaId ;  /* 0x00000000000579c3 */ /* 0x000e220000008800 */
[----:B------:R-:W-:Y:S01]  /*1810*/  ULEA.HI UR4, UR36, UR36, URZ, 0x1 ;  /* 0x0000002424047291 */ /* 0x000fe2000f8f083f */
[----:B------:R-:W-:-:S03]  /*1820*/  MOV R3, 0x400 ;  /* 0x0000040000037802 */ /* 0x000fc60000000f00 */
[----:B------:R-:W-:-:S04]  /*1830*/  ULOP3.LUT UR4, UR4, 0xfffffffe, URZ, 0xc0, !UPT ;  /* 0xfffffffe04047892 */ /* 0x000fc8000f8ec03f */
[----:B------:R-:W-:-:S06]  /*1840*/  UIADD3 UR4, UR36, -UR4, URZ ;  /* 0x8000000424047290 */ /* 0x000fcc000fffe03f */
[----:B------:R-:W-:Y:S02]  /*1850*/  IMAD.U32 R4, RZ, RZ, UR4 ;  /* 0x00000004ff047e24 */ /* 0x000fe4000f8e00ff */
[----:B0-----:R-:W-:-:S05]  /*1860*/  IMAD.U32 R2, RZ, RZ, UR5 ;  /* 0x00000005ff027e24 */ /* 0x001fca000f8e00ff */
[----:B------:R-:W-:Y:S02]  /*1870*/  LEA R0, R2, R3, 0x18 ;  /* 0x0000000302007211 */ /* 0x000fe400078ec0ff */
[----:B------:R-:W-:Y:S01]  /*1880*/  SHF.L.U32 R3, R4, 0x1f, RZ ;  /* 0x0000001f04037819 */ /* 0x000fe200000006ff */
[----:B------:R-:W-:-:S03]  /*1890*/  IMAD.U32 R4, RZ, RZ, UR39 ;  /* 0x00000027ff047e24 */ /* 0x000fc6000f8e00ff */
[----:B------:R-:W0:Y:S02]  /*18a0*/  SYNCS.PHASECHK.TRANS64.TRYWAIT P1, [R0+URZ+0x19c00], R3 ;  /* 0x019c0003000075a7 */ /* 0x000e24000802017f */
[----:B------:R-:W-:Y:S01]  /*18b0*/  ISETP.NE.AND P0, PT, R4, 0x3, PT ;  /* 0x000000030400780c */ /* 0x000fe20003f05270 */
[----:B0-----:R-:W-:-:S12]  /*18c0*/  @!P1 BRA `(.L_x_139) ;  /* 0x000000b8008c9947 */ /* 0x001fd80003800000 */
.L_x_271:
[----:B------:R-:W-:Y:S05]  /*18d0*/  @!P0 BRA `(.L_x_140) ;  /* 0x0000000000048947 */ /* 0x000fea0003800000 */
[----:B------:R-:W-:Y:S01]  /*18e0*/  BPT.TRAP 0x1 ;  /* 0x000000040000795c */ /* 0x000fe20000300000 */
.L_x_140:
[----:B0-----:R-:W-:Y:S02]  /*18f0*/  IMAD.U32 R3, RZ, RZ, UR38 ;  /* 0x00000026ff037e24 */ /* 0x001fe4000f8e00ff */
[----:B------:R-:W-:Y:S02]  /*1900*/  IMAD.U32 R5, RZ, RZ, UR37 ;  /* 0x00000025ff057e24 */ /* 0x000fe4000f8e00ff */
[----:B------:R-:W-:-:S03]  /*1910*/  IMAD R4, R3, 0x8, R0 ;  /* 0x0000000803047824 */ /* 0x000fc600078e0200 */
[----:B------:R-:W-:-:S04]  /*1920*/  SHF.L.U32 R3, R5, 0x1f, RZ ;  /* 0x0000001f05037819 */ /* 0x000fc800000006ff */
[----:B------:R0:W1:Y:S01]  /*1930*/  SYNCS.PHASECHK.TRANS64.TRYWAIT P1, [R4+URZ+0x19c30], R3 ;  /* 0x019c3003040075a7 */ /* 0x000062000802017f */
[----:B------:R-:W-:Y:S05]  /*1940*/  @!P0 BRA `(.L_x_141) ;  /* 0x0000000000048947 */ /* 0x000fea0003800000 */
[----:B------:R-:W-:Y:S01]  /*1950*/  BPT.TRAP 0x1 ;  /* 0x000000040000795c */ /* 0x000fe20000300000 */
.L_x_141:
[----:B------:R-:W2:Y:S01]  /*1960*/  LDL.LU R5, [R1] ;  /* 0x0000000001057983 */ /* 0x000ea20000300800 */
[----:B------:R-:W3:Y:S02]  /*1970*/  S2R R6, SR_TID.X ;  /* 0x0000000000067919 */ /* 0x000ee40000002100 */
[----:B---3--:R-:W-:Y:S01]  /*1980*/  LOP3.LUT P2, RZ, R6, 0x7f, RZ, 0xc0, !PT ;  /* 0x0000007f06ff7812 */ /* 0x008fe2000784c0ff */
[----:B------:R-:W-:Y:S01]  /*1990*/  IMAD.MOV.U32 R135, RZ, RZ, RZ ;  /* 0x000000ffff877224 */ /* 0x000fe200078e00ff */
[----:B--2---:R-:W-:-:S11]  /*19a0*/  LOP3.LUT R5, R5, 0xffffffef, RZ, 0xc0, !PT ;  /* 0xffffffef05057812 */ /* 0x004fd600078ec0ff */
[----:B------:R-:W-:-:S05]  /*19b0*/  @P2 LOP3.LUT R5, R5, 0x10, RZ, 0xfc, !PT ;  /* 0x0000001005052812 */ /* 0x000fca00078efcff */
[----:B------:R2:W-:Y:S01]  /*19c0*/  STL [R1], R5 ;  /* 0x0000000501007387 */ /* 0x0005e20000100800 */
[----:B-1----:R-:W-:Y:S05]  /*19d0*/  @P1 BRA `(.L_x_142) ;  /* 0x0000000000081947 */ /* 0x002fea0003800000 */
[----:B------:R-:W1:Y:S02]  /*19e0*/  SYNCS.PHASECHK.TRANS64.TRYWAIT P1, [R4+URZ+0x19c30], R3 ;  /* 0x019c3003040075a7 */ /* 0x000e64000802017f */
[----:B-1----:R-:W-:Y:S05]  /*19f0*/  @!P1 BRA `(.L_x_143) ;  /* 0x000000b800549947 */ /* 0x002fea0003800000 */
.L_x_142:
[----:B------:R-:W-:Y:S05]  /*1a00*/  WARPSYNC.ALL ;  /* 0x0000000000007948 */ /* 0x000fea0003800000 */
[----:B------:R-:W-:Y:S01]  /*1a10*/  R2UR UR4, R0 ;  /* 0x00000000000472ca */ /* 0x000fe200000e0000 */
[----:B------:R-:W-:Y:S01]  /*1a20*/  ULOP3.LUT UR12, UR49, 0x10000, URZ, 0xfc, !UPT ;  /* 0x00010000310c7892 */ /* 0x000fe2000f8efc3f */
[----:B------:R-:W-:Y:S01]  /*1a30*/  WARPGROUP.ARRIVE ;  /* 0x00000000000079c5 */ /* 0x000fe20000000000 */
[----:B------:R-:W-:Y:S01]  /*1a40*/  UMOV UR13, 0xc0000010 ;  /* 0xc0000010000d7882 */ /* 0x000fe20000000000 */
[----:B------:R-:W-:Y:S01]  /*1a50*/  UMOV UR15, 0xc0000010 ;  /* 0xc0000010000f7882 */ /* 0x000fe20000000000 */
[----:B------:R-:W-:Y:S01]  /*1a60*/  UMOV UR5, 0xc0000010 ;  /* 0xc000001000057882 */ /* 0x000fe20000000000 */
[----:B------:R-:W-:Y:S01]  /*1a70*/  UMOV UR7, 0xc0000010 ;  /* 0xc000001000077882 */ /* 0x000fe20000000000 */
[----:B------:R-:W-:Y:S01]  /*1a80*/  UIADD3 UR8, UR12, 0x300, URZ ;  /* 0x000003000c087890 */ /* 0x000fe2000fffe03f */
[----:B--2---:R-:W-:Y:S01]  /*1a90*/  VIADD R5, R154, UR48 ;  /* 0x000000309a057c36 */ /* 0x004fe20008000000 */
[----:B------:R-:W-:Y:S01]  /*1aa0*/  UMOV UR9, 0xc0000010 ;  /* 0xc000001000097882 */ /* 0x000fe20000000000 */
[----:B------:R-:W-:Y:S01]  /*1ab0*/  UMOV UR11, 0xc0000010 ;  /* 0xc0000010000b7882 */ /* 0x000fe20000000000 */
[----:B------:R-:W-:Y:S01]  /*1ac0*/  IMAD.U32 R6, RZ, RZ, UR47 ;  /* 0x0000002fff067e24 */ /* 0x000fe2000f8e00ff */
[----:B------:R-:W-:Y:S01]  /*1ad0*/  P2R R7, PR, RZ, 0x1 ;  /* 0x00000001ff077803 */ /* 0x000fe20000000000 */
[----:B------:R-:W-:Y:S01]  /*1ae0*/  UIADD3 UR4, UR4, 0x13800, URZ ;  /* 0x0001380004047890 */ /* 0x000fe2000fffe03f */
[----:B------:R-:W-:Y:S01]  /*1af0*/  IMAD.U32 R10, RZ, RZ, UR43 ;  /* 0x0000002bff0a7e24 */ /* 0x000fe2000f8e00ff */
[----:B------:R-:W2:Y:S01]  /*1b00*/  S2R R88, SR_TID.X ;  /* 0x0000000000587919 */ /* 0x000ea20000002100 */
[----:B------:R-:W-:Y:S01]  /*1b10*/  IMAD R5, R6, -0x80, R5 ;  /* 0xffffff8006057824 */ /* 0x000fe200078e0205 */
[----:B------:R-:W-:Y:S01]  /*1b20*/  USHF.R.U32.HI UR4, URZ, 0x4, UR4 ;  /* 0x000000043f047899 */ /* 0x000fe20008011604 */
[--C-:B------:R-:W-:Y:S01]  /*1b30*/  IMAD.MOV.U32 R134, RZ, RZ, R135.reuse ;  /* 0x000000ffff867224 */ /* 0x100fe200078e0087 */
[----:B------:R-:W-:Y:S01]  /*1b40*/  UISETP.GE.AND UP0, UPT, UR48, 0x81, UPT ;  /* 0x000000813000788c */ /* 0x000fe2000bf06270 */
[--C-:B------:R-:W-:Y:S01]  /*1b50*/  IMAD.MOV.U32 R133, RZ, RZ, R135.reuse ;  /* 0x000000ffff857224 */ /* 0x100fe200078e0087 */
[----:B------:R-:W-:Y:S01]  /*1b60*/  ULOP3.LUT UR4, UR4, 0x3fff, URZ, 0xc0, !UPT ;  /* 0x00003fff04047892 */ /* 0x000fe2000f8ec03f */
[C---:B------:R-:W-:Y:S01]  /*1b70*/  ISETP.GT.AND P3, PT, R5.reuse, RZ, PT ;  /* 0x000000ff0500720c */ /* 0x040fe20003f64270 */
[--C-:B------:R-:W-:Y:S01]  /*1b80*/  IMAD.MOV.U32 R132, RZ, RZ, R135.reuse ;  /* 0x000000ffff847224 */ /* 0x100fe200078e0087 */
[C---:B------:R-:W-:Y:S01]  /*1b90*/  ISETP.GT.AND P1, PT, R5.reuse, 0x1, PT ;  /* 0x000000010500780c */ /* 0x040fe20003f24270 */
[----:B------:R-:W-:Y:S01]  /*1ba0*/  ULOP3.LUT UR16, UR4, 0x10000, URZ, 0xfc, !UPT ;  /* 0x0001000004107892 */ /* 0x000fe2000f8efc3f */
[C---:B------:R-:W-:Y:S01]  /*1bb0*/  ISETP.GT.AND P2, PT, R5.reuse, 0x8, PT ;  /* 0x000000080500780c */ /* 0x040fe20003f44270 */
[----:B------:R-:W-:Y:S01]  /*1bc0*/  UIADD3 UR4, UR12, 0x180, URZ ;  /* 0x000001800c047890 */ /* 0x000fe2000fffe03f */
[C---:B------:R-:W-:Y:S01]  /*1bd0*/  ISETP.GT.AND P5, PT, R5.reuse, 0x9, PT ;  /* 0x000000090500780c */ /* 0x040fe20003fa4270 */
[----:B------:R-:W-:Y:S01]  /*1be0*/  UIMAD UR14, UR38, 0x300, UR16 ;  /* 0x00000300260e78a4 */ /* 0x000fe2000f8e0210 */
[C---:B------:R-:W-:Y:S01]  /*1bf0*/  ISETP.GT.AND P4, PT, R5.reuse, 0x10, PT ;  /* 0x000000100500780c */ /* 0x040fe20003f84270 */
[--C-:B------:R-:W-:Y:S01]  /*1c00*/  IMAD.MOV.U32 R131, RZ, RZ, R135.reuse ;  /* 0x000000ffff837224 */ /* 0x100fe200078e0087 */
[C---:B------:R-:W-:Y:S01]  /*1c10*/  ISETP.GT.AND P0, PT, R5.reuse, 0x59, PT ;  /* 0x000000590500780c */ /* 0x040fe20003f04270 */
[----:B------:R-:W-:Y:S01]  /*1c20*/  UIADD3 UR6, UR14, 0x100, URZ ;  /* 0x000001000e067890 */ /* 0x000fe2000fffe03f */
[----:B------:R-:W-:Y:S01]  /*1c30*/  ISETP.GT.AND P6, PT, R5, 0x60, PT ;  /* 0x000000600500780c */ /* 0x000fe20003fc4270 */
[----:B------:R-:W-:Y:S01]  /*1c40*/  UIADD3 UR10, UR14, 0x200, URZ ;  /* 0x000002000e0a7890 */ /* 0x000fe2000fffe03f */
[----:B------:R-:W-:-:S02]  /*1c50*/  IMAD.MOV.U32 R130, RZ, RZ, R135 ;  /* 0x000000ffff827224 */ /* 0x000fc400078e0087 */
[----:B------:R-:W-:Y:S01]  /*1c60*/  QGMMA.64x128x32.F32.E4M3.E4M3 R24, gdesc[UR12], RZ, !UPT, gsb0 ;  /* 0x01e000000c1879f3 */ /* 0x000fe2000c0008ff */
        /* <DEDUP_REMOVED lines=51> */
[----:B01----:R-:W-:-:S02]  /*1fa0*/  FMNMX.FTZ R3, R26, R27, !PT ;  /* 0x0000001b1a037209 */ /* 0x003fc40007810000 */
        /* <DEDUP_REMOVED lines=108> */
[----:B------:R-:W-:Y:S02]  /*2670*/  ISETP.GT.AND P0, PT, R5, 0x60, PT ;  /* 0x000000600500780c */ /* 0x000fe40003f04270 */
[----:B------:R-:W-:Y:S01]  /*2680*/  P2R R9, PR, RZ, 0x4 ;  /* 0x00000004ff097803 */ /* 0x000fe20000000000 */
[----:B------:R-:W0:Y:S01]  /*2690*/  SHFL.BFLY PT, R3, R6, 0x2, 0x1f ;  /* 0x0c401f0006037f89 */ /* 0x000e2200000e0000 */
[----:B------:R-:W-:Y:S02]  /*26a0*/  FSEL R72, R72, -INF , P0 ;  /* 0xff80000048487808 */ /* 0x000fe40000000000 */
[----:B------:R-:W-:Y:S02]  /*26b0*/  ISETP.NE.AND P0, PT, R12, RZ, PT ;  /* 0x000000ff0c00720c */ /* 0x000fe40003f05270 */
[----:B------:R-:W-:Y:S02]  /*26c0*/  P2R R11, PR, RZ, 0x2 ;  /* 0x00000002ff0b7803 */ /* 0x000fe40000000000 */
[----:B------:R-:W-:-:S02]  /*26d0*/  FSEL R73, R73, -INF , P0 ;  /* 0xff80000049497808 */ /* 0x000fc40000000000 */
[----:B------:R-:W-:Y:S02]  /*26e0*/  ISETP.NE.AND P0, PT, R7, RZ, PT ;  /* 0x000000ff0700720c */ /* 0x000fe40003f05270 */
[----:B------:R-:W-:Y:S02]  /*26f0*/  FMNMX.FTZ R7, R24, R25, !PT ;  /* 0x0000001918077209 */ /* 0x000fe40007810000 */
[----:B------:R-:W-:Y:S02]  /*2700*/  ISETP.GT.AND P1, PT, R5, 0x59, PT ;  /* 0x000000590500780c */ /* 0x000fe40003f24270 */
[----:B------:R-:W-:Y:S02]  /*2710*/  FSEL R80, R80, -INF , P3 ;  /* 0xff80000050507808 */ /* 0x000fe40001800000 */
[----:B------:R-:W-:Y:S02]  /*2720*/  FSEL R69, R69, -INF , P1 ;  /* 0xff80000045457808 */ /* 0x000fe40000800000 */
[----:B------:R-:W-:-:S02]  /*2730*/  ISETP.NE.AND P1, PT, R11, RZ, PT ;  /* 0x000000ff0b00720c */ /* 0x000fc40003f25270 */
[----:B------:R-:W-:Y:S02]  /*2740*/  FSEL R81, R81, -INF , P4 ;  /* 0xff80000051517808 */ /* 0x000fe40002000000 */
[----:B------:R-:W-:Y:S02]  /*2750*/  FSEL R76, R76, -INF , P1 ;  /* 0xff8000004c4c7808 */ /* 0x000fe40000800000 */
[----:B0-----:R-:W-:Y:S02]  /*2760*/  FMNMX.FTZ R8, R6, R3, !PT ;  /* 0x0000000306087209 */ /* 0x001fe40007810000 */
[----:B------:R-:W-:Y:S02]  /*2770*/  FSEL R84, R84, -INF , P5 ;  /* 0xff80000054547808 */ /* 0x000fe40002800000 */
[----:B------:R-:W-:Y:S01]  /*2780*/  FSEL R85, R85, -INF , P6 ;  /* 0xff80000055557808 */ /* 0x000fe20003000000 */
[----:B------:R-:W0:Y:S02]  /*2790*/  SHFL.BFLY PT, R3, R8, 0x1, 0x1f ;  /* 0x0c201f0008037f89 */ /* 0x000e2400000e0000 */
[----:B0-----:R-:W-:-:S04]  /*27a0*/  FMNMX.FTZ R3, R8, R3, !PT ;  /* 0x0000000308037209 */ /* 0x001fc80007810000 */
[C---:B------:R-:W-:Y:S01]  /*27b0*/  FSETP.NEU.FTZ.AND P2, PT, R3.reuse, -INF , PT ;  /* 0xff8000000300780b */ /* 0x040fe20003f5d000 */
[----:B------:R-:W-:-:S01]  /*27c0*/  FFMA.FTZ R15, R3, R10, -8 ;  /* 0xc1000000030f7423 */ /* 0x000fc2000001000a */
[----:B------:R-:W-:-:S04]  /*27d0*/  FMNMX.FTZ R10, R28, R7, !PT ;  /* 0x000000071c0a7209 */ /* 0x000fc80007810000 */
[----:B------:R-:W-:Y:S02]  /*27e0*/  FMNMX.FTZ R7, R29, R10, !PT ;  /* 0x0000000a1d077209 */ /* 0x000fe40007810000 */
[----:B------:R-:W-:Y:S02]  /*27f0*/  FSEL R15, R15, RZ, P2 ;  /* 0x000000ff0f0f7208 */ /* 0x000fe40001000000 */
[----:B------:R-:W-:Y:S02]  /*2800*/  FMNMX.FTZ R12, R32, R7, !PT ;  /* 0x00000007200c7209 */ /* 0x000fe40007810000 */
[----:B------:R-:W-:Y:S01]  /*2810*/  ISETP.NE.AND P2, PT, R9, RZ, PT ;  /* 0x000000ff0900720c */ /* 0x000fe20003f45270 */
[--C-:B------:R-:W-:Y:S01]  /*2820*/  FFMA.FTZ R5, R26, UR43, -R15.reuse ;  /* 0x0000002b1a057c23 */ /* 0x100fe2000801080f */
[----:B------:R-:W-:Y:S01]  /*2830*/  FMNMX.FTZ R7, R33, R12, !PT ;  /* 0x0000000c21077209 */ /* 0x000fe20007810000 */
[--C-:B------:R-:W-:Y:S01]  /*2840*/  FFMA.FTZ R8, R30, UR43, -R15.reuse ;  /* 0x0000002b1e087c23 */ /* 0x100fe2000801080f */
[----:B------:R-:W-:-:S01]  /*2850*/  FFMA.FTZ R10, R34, UR43, -R15 ;  /* 0x0000002b220a7c23 */ /* 0x000fc2000801080f */
[----:B------:R-:W-:Y:S01]  /*2860*/  FSEL R77, R77, -INF , P2 ;  /* 0xff8000004d4d7808 */ /* 0x000fe20001000000 */
[----:B------:R-:W-:-:S01]  /*2870*/  FFMA.FTZ R6, R27, UR43, -R15 ;  /* 0x0000002b1b067c23 */ /* 0x000fc2000801080f */
[----:B------:R-:W-:Y:S01]  /*2880*/  FMNMX.FTZ R12, R36, R7, !PT ;  /* 0x00000007240c7209 */ /* 0x000fe20007810000 */
[----:B------:R-:W-:-:S01]  /*2890*/  FFMA.FTZ R21, R43, UR43, -R15 ;  /* 0x0000002b2b157c23 */ /* 0x000fc2000801080f */
[--C-:B------:R-:W-:Y:S01]  /*28a0*/  FFMA.FTZ R43, R67, UR43, -R15.reuse ;  /* 0x0000002b432b7c23 */ /* 0x100fe2000801080f */
[----:B------:R-:W-:Y:S01]  /*28b0*/  MUFU.EX2 R5, R5 ;  /* 0x0000000500057308 */ /* 0x000fe20000000800 */
        /* <DEDUP_REMOVED lines=8> */
[----:B------:R-:W-:Y:S01]  /*2940*/  FMNMX.FTZ R7, R41, R14, !PT ;  /* 0x0000000e29077209 */ /* 0x000fe20007810000 */
[--C-:B------:R-:W-:Y:S01]  /*2950*/  FFMA.FTZ R13, R39, UR43, -R15.reuse ;  /* 0x0000002b270d7c23 */ /* 0x100fe2000801080f */
[----:B--2---:R-:W-:Y:S01]  /*2960*/  LOP3.LUT P2, RZ, R88, 0x7f, RZ, 0xc0, !PT ;  /* 0x0000007f58ff7812 */ /* 0x004fe2000784c0ff */
[--C-:B------:R-:W-:Y:S01]  /*2970*/  FFMA.FTZ R39, R59, UR43, -R15.reuse ;  /* 0x0000002b3b277c23 */ /* 0x100fe2000801080f */
[----:B------:R-:W-:Y:S01]  /*2980*/  FMNMX.FTZ R14, R44, R7, !PT ;  /* 0x000000072c0e7209 */ /* 0x000fe20007810000 */
[--C-:B------:R-:W-:Y:S01]  /*2990*/  FFMA.FTZ R59, R79, UR43, -R15.reuse ;  /* 0x0000002b4f3b7c23 */ /* 0x100fe2000801080f */
[----:B------:R-:W-:-:S01]  /*29a0*/  FFMA.FTZ R35, R55, UR43, -R15 ;  /* 0x0000002b37237c23 */ /* 0x000fc2000801080f */
        /* <DEDUP_REMOVED lines=8> */
[----:B------:R-:W0:Y:S01]  /*2a30*/  MUFU.EX2 R9, R9 ;  /* 0x0000000900097308 */ /* 0x000e220000000800 */
[----:B------:R-:W-:Y:S01]  /*2a40*/  FMNMX.FTZ R7, R49, R20, !PT ;  /* 0x0000001431077209 */ /* 0x000fe20007810000 */
[----:B------:R-:W-:Y:S01]  /*2a50*/  FFMA.FTZ R63, R83, UR43, -R15 ;  /* 0x0000002b533f7c23 */ /* 0x000fe2000801080f */
[----:B------:R-:W-:-:S02]  /*2a60*/  IMAD.MOV.U32 R88, RZ, RZ, R135 ;  /* 0x000000ffff587224 */ /* 0x000fc400078e0087 */
[----:B------:R-:W-:-:S03]  /*2a70*/  FMNMX.FTZ R20, R52, R7, !PT ;  /* 0x0000000734147209 */ /* 0x000fc60007810000 */
[----:B------:R-:W-:Y:S01]  /*2a80*/  MUFU.EX2 R10, R10 ;  /* 0x0000000a000a7308 */ /* 0x000fe20000000800 */
[----:B------:R-:W-:Y:S01]  /*2a90*/  FMNMX.FTZ R7, R53, R20, !PT ;  /* 0x0000001435077209 */ /* 0x000fe20007810000 */
[--C-:B------:R-:W-:Y:S01]  /*2aa0*/  FFMA.FTZ R20, R46, UR43, -R15.reuse ;  /* 0x0000002b2e147c23 */ /* 0x100fe2000801080f */
[----:B------:R-:W-:-:S02]  /*2ab0*/  FFMA.FTZ R46, R70, UR43, -R15 ;  /* 0x0000002b462e7c23 */ /* 0x000fc4000801080f */
[----:B------:R-:W-:-:S03]  /*2ac0*/  FMNMX.FTZ R26, R56, R7, !PT ;  /* 0x00000007381a7209 */ /* 0x000fc60007810000 */
[----:B------:R-:W-:Y:S01]  /*2ad0*/  MUFU.EX2 R11, R11 ;  /* 0x0000000b000b7308 */ /* 0x000fe20000000800 */
[----:B------:R-:W-:Y:S02]  /*2ae0*/  FMNMX.FTZ R7, R57, R26, !PT ;  /* 0x0000001a39077209 */ /* 0x000fe40007810000 */
[----:B0-----:R-:W-:Y:S02]  /*2af0*/  F2FP.SATFINITE.E4M3.F32.PACK_AB_MERGE_C R137, R9, R8, RZ ;  /* 0x000000080989723e */ /* 0x001fe400048070ff */
[----:B------:R-:W-:Y:S02]  /*2b00*/  FMNMX.FTZ R26, R60, R7, !PT ;  /* 0x000000073c1a7209 */ /* 0x000fe40007810000 */
[----:B------:R-:W-:Y:S01]  /*2b10*/  F2FP.SATFINITE.E4M3.F32.PACK_AB_MERGE_C R137, R6, R5, R137 ;  /* 0x000000050689723e */ /* 0x000fe20004807089 */
[----:B------:R-:W-:Y:S01]  /*2b20*/  MUFU.EX2 R12, R12 ;  /* 0x0000000c000c7308 */ /* 0x000fe20000000800 */
[----:B------:R-:W-:Y:S01]  /*2b30*/  FMNMX.FTZ R7, R61, R26, !PT ;  /* 0x0000001a3d077209 */ /* 0x000fe20007810000 */
[----:B------:R-:W-:-:S03]  /*2b40*/  FFMA.FTZ R26, R50, UR43, -R15 ;  /* 0x0000002b321a7c23 */ /* 0x000fc6000801080f */
[----:B------:R-:W-:-:S03]  /*2b50*/  FMNMX.FTZ R30, R64, R7, !PT ;  /* 0x00000007401e7209 */ /* 0x000fc60007810000 */
[----:B------:R-:W0:Y:S01]  /*2b60*/  MUFU.EX2 R13, R13 ;  /* 0x0000000d000d7308 */ /* 0x000e220000000800 */
[----:B------:R-:W-:-:S04]  /*2b70*/  FMNMX.FTZ R7, R65, R30, !PT ;  /* 0x0000001e41077209 */ /* 0x000fc80007810000 */
        /* <DEDUP_REMOVED lines=13> */
[--C-:B------:R-:W-:Y:S01]  /*2c50*/  FFMA.FTZ R34, R58, UR43, -R15.reuse ;  /* 0x0000002b3a227c23 */ /* 0x100fe2000801080f */
[----:B------:R-:W-:-:S02]  /*2c60*/  FFMA.FTZ R58, R82, UR43, -R15 ;  /* 0x0000002b523a7c23 */ /* 0x000fc4000801080f */
[----:B------:R-:W-:-:S03]  /*2c70*/  FMNMX.FTZ R38, R80, R7, !PT ;  /* 0x0000000750267209 */ /* 0x000fc60007810000 */
[----:B------:R-:W0:Y:S01]  /*2c80*/  MUFU.EX2 R27, R27 ;  /* 0x0000001b001b7308 */ /* 0x000e220000000800 */
[----:B------:R-:W-:-:S04]  /*2c90*/  FMNMX.FTZ R7, R81, R38, !PT ;  /* 0x0000002651077209 */ /* 0x000fc80007810000 */
[----:B------:R-:W-:-:S03]  /*2ca0*/  FMNMX.FTZ R38, R84, R7, !PT ;  /* 0x0000000754267209 */ /* 0x000fc60007810000 */
[----:B------:R-:W-:Y:S01]  /*2cb0*/  MUFU.EX2 R26, R26 ;  /* 0x0000001a001a7308 */ /* 0x000fe20000000800 */
[----:B------:R-:W-:Y:S01]  /*2cc0*/  FMNMX.FTZ R7, R85, R38, !PT ;  /* 0x0000002655077209 */ /* 0x000fe20007810000 */
[----:B------:R-:W-:Y:S01]  /*2cd0*/  FFMA.FTZ R38, R66, UR43, -R15 ;  /* 0x0000002b42267c23 */ /* 0x000fe2000801080f */
[----:B------:R-:W-:-:S03]  /*2ce0*/  IMAD.U32 R66, RZ, RZ, UR43 ;  /* 0x0000002bff427e24 */ /* 0x000fc6000f8e00ff */
[----:B------:R-:W1:Y:S02]  /*2cf0*/  SHFL.BFLY PT, R50, R7, 0x2, 0x1f ;  /* 0x0c401f0007327f89 */ /* 0x000e6400000e0000 */
[----:B------:R-:W-:Y:S01]  /*2d00*/  MUFU.EX2 R31, R31 ;  /* 0x0000001f001f7308 */ /* 0x000fe20000000800 */
[----:B0-----:R-:W-:-:S04]  /*2d10*/  F2FP.SATFINITE.E4M3.F32.PACK_AB_MERGE_C R141, R27, R20, RZ ;  /* 0x000000141b8d723e */ /* 0x001fc800048070ff */
[----:B------:R-:W-:-:S03]  /*2d20*/  F2FP.SATFINITE.E4M3.F32.PACK_AB_MERGE_C R141, R21, R14, R141 ;  /* 0x0000000e158d723e */ /* 0x000fc6000480708d */
[----:B------:R-:W-:Y:S08]  /*2d30*/  MUFU.EX2 R30, R30 ;  /* 0x0000001e001e7308 */ /* 0x000ff00000000800 */
[----:B------:R-:W0:Y:S01]  /*2d40*/  MUFU.EX2 R35, R35 ;  /* 0x0000002300237308 */ /* 0x000e220000000800 */
[----:B-1----:R-:W-:Y:S01]  /*2d50*/  FMNMX.FTZ R62, R7, R50, !PT ;  /* 0x00000032073e7209 */ /* 0x002fe20007810000 */
[----:B------:R-:W-:-:S06]  /*2d60*/  FFMA.FTZ R50, R74, UR43, -R15 ;  /* 0x0000002b4a327c23 */ /* 0x000fcc000801080f */
[----:B------:R-:W-:Y:S01]  /*2d70*/  MUFU.EX2 R34, R34 ;  /* 0x0000002200227308 */ /* 0x000fe20000000800 */
[----:B------:R-:W1:Y:S07]  /*2d80*/  SHFL.BFLY PT, R7, R62, 0x1, 0x1f ;  /* 0x0c201f003e077f89 */ /* 0x000e6e00000e0000 */
[----:B------:R-:W-:Y:S01]  /*2d90*/  MUFU.EX2 R39, R39 ;  /* 0x0000002700277308 */ /* 0x000fe20000000800 */
[----:B0-----:R-:W-:-:S04]  /*2da0*/  F2FP.SATFINITE.E4M3.F32.PACK_AB_MERGE_C R143, R35, R30, RZ ;  /* 0x0000001e238f723e */ /* 0x001fc800048070ff */
[----:B------:R-:W-:-:S03]  /*2db0*/  F2FP.SATFINITE.E4M3.F32.PACK_AB_MERGE_C R143, R31, R26, R143 ;  /* 0x0000001a1f8f723e */ /* 0x000fc6000480708f */
[----:B------:R-:W-:Y:S08]  /*2dc0*/  MUFU.EX2 R42, R42 ;  /* 0x0000002a002a7308 */ /* 0x000ff00000000800 */
[----:B------:R-:W-:Y:S01]  /*2dd0*/  MUFU.EX2 R47, R47 ;  /* 0x0000002f002f7308 */ /* 0x000fe20000000800 */
[----:B-1----:R-:W-:Y:S01]  /*2de0*/  FMNMX.FTZ R7, R62, R7, !PT ;  /* 0x000000073e077209 */ /* 0x002fe20007810000 */
[--C-:B------:R-:W-:Y:S01]  /*2df0*/  FFMA.FTZ R62, R86, UR43, -R15.reuse ;  /* 0x0000002b563e7c23 */ /* 0x100fe2000801080f */
[----:B------:R-:W-:-:S02]  /*2e00*/  FFMA.FTZ R15, R87, UR43, -R15 ;  /* 0x0000002b570f7c23 */ /* 0x000fc4000801080f */
[C---:B------:R-:W-:Y:S01]  /*2e10*/  FSETP.NEU.FTZ.AND P1, PT, R7.reuse, -INF , PT ;  /* 0xff8000000700780b */ /* 0x040fe20003f3d000 */
[----:B------:R-:W-:-:S02]  /*2e20*/  FFMA.FTZ R66, R7, R66, -8 ;  /* 0xc100000007427423 */ /* 0x000fc40000010042 */
[----:B------:R-:W-:Y:S03]  /*2e30*/  MUFU.EX2 R38, R38 ;  /* 0x0000002600267308 */ /* 0x000fe60000000800 */
[----:B------:R-:W-:Y:S02]  /*2e40*/  FSEL R66, R66, RZ, P1 ;  /* 0x000000ff42427208 */ /* 0x000fe40000800000 */
        /* <DEDUP_REMOVED lines=13> */
[--C-:B------:R-:W-:Y:S01]  /*2f20*/  FFMA.FTZ R48, R57, UR43, -R66.reuse ;  /* 0x0000002b39307c23 */ /* 0x100fe20008010842 */
[----:B------:R-:W-:-:S01]  /*2f30*/  FFMA.FTZ R45, R56, UR43, -R66 ;  /* 0x0000002b382d7c23 */ /* 0x000fc20008010842 */
[----:B------:R-:W-:Y:S01]  /*2f40*/  FADD.FTZ R57, R5, R6 ;  /* 0x0000000605397221 */ /* 0x000fe20000010000 */
[----:B------:R-:W-:-:S01]  /*2f50*/  FFMA.FTZ R37, R37, UR43, -R66 ;  /* 0x0000002b25257c23 */ /* 0x000fc20008010842 */
[----:B------:R-:W0:Y:S01]  /*2f60*/  MUFU.EX2 R25, R25 ;  /* 0x0000001900197308 */ /* 0x000e220000000800 */
[----:B------:R-:W-:-:S01]  /*2f70*/  FFMA.FTZ R33, R41, UR43, -R66 ;  /* 0x0000002b29217c23 */ /* 0x000fc20008010842 */
[----:B------:R-:W-:Y:S01]  /*2f80*/  FADD.FTZ R74, R8, R57 ;  /* 0x00000039084a7221 */ /* 0x000fe20000010000 */
[----:B------:R-:W-:-:S01]  /*2f90*/  FFMA.FTZ R61, R61, UR43, -R66 ;  /* 0x0000002b3d3d7c23 */ /* 0x000fc20008010842 */
[--C-:B------:R-:W-:Y:S01]  /*2fa0*/  FFMA.FTZ R41, R49, UR43, -R66.reuse ;  /* 0x0000002b31297c23 */ /* 0x100fe20008010842 */
[----:B------:R-:W-:-:S01]  /*2fb0*/  FFMA.FTZ R44, R44, UR43, -R66 ;  /* 0x0000002b2c2c7c23 */ /* 0x000fc20008010842 */
[----:B------:R-:W-:Y:S01]  /*2fc0*/  FADD.FTZ R79, R9, R74 ;  /* 0x0000004a094f7221 */ /* 0x000fe20000010000 */
[----:B------:R-:W-:-:S01]  /*2fd0*/  FFMA.FTZ R49, R53, UR43, -R66 ;  /* 0x0000002b35317c23 */ /* 0x000fc20008010842 */
[----:B------:R-:W1:Y:S01]  /*2fe0*/  MUFU.EX2 R67, R67 ;  /* 0x0000004300437308 */ /* 0x000e620000000800 */
[----:B------:R-:W-:-:S01]  /*2ff0*/  FFMA.FTZ R53, R60, UR43, -R66 ;  /* 0x0000002b3c357c23 */ /* 0x000fc20008010842 */
[----:B------:R-:W-:Y:S01]  /*3000*/  FADD.FTZ R74, R10, R79 ;  /* 0x0000004f0a4a7221 */ /* 0x000fe20000010000 */
[----:B------:R-:W-:-:S01]  /*3010*/  FFMA.FTZ R64, R64, UR43, -R66 ;  /* 0x0000002b40407c23 */ /* 0x000fc20008010842 */
[--C-:B------:R-:W-:Y:S01]  /*3020*/  FFMA.FTZ R52, R52, UR43, -R66.reuse ;  /* 0x0000002b34347c23 */ /* 0x100fe20008010842 */
[----:B------:R-:W-:-:S01]  /*3030*/  FFMA.FTZ R65, R65, UR43, -R66 ;  /* 0x0000002b41417c23 */ /* 0x000fc20008010842 */
[--C-:B------:R-:W-:Y:S01]  /*3040*/  FFMA.FTZ R68, R68, UR43, -R66.reuse ;  /* 0x0000002b44447c23 */ /* 0x100fe20008010842 */
[----:B------:R-:W-:-:S01]  /*3050*/  FFMA.FTZ R69, R69, UR43, -R66 ;  /* 0x0000002b45457c23 */ /* 0x000fc20008010842 */
[----:B------:R-:W2:Y:S01]  /*3060*/  MUFU.EX2 R70, R70 ;  /* 0x0000004600467308 */ /* 0x000ea20000000800 */
[----:B0-----:R-:W-:-:S01]  /*3070*/  FADD.FTZ R56, R24, R25 ;  /* 0x0000001918387221 */ /* 0x001fc20000010000 */
[--C-:B------:R-:W-:Y:S01]  /*3080*/  FFMA.FTZ R73, R73, UR43, -R66.reuse ;  /* 0x0000002b49497c23 */ /* 0x100fe20008010842 */
[----:B------:R-:W-:-:S01]  /*3090*/  FFMA.FTZ R76, R76, UR43, -R66 ;  /* 0x0000002b4c4c7c23 */ /* 0x000fc20008010842 */
[--C-:B------:R-:W-:Y:S01]  /*30a0*/  FFMA.FTZ R77, R77, UR43, -R66.reuse ;  /* 0x0000002b4d4d7c23 */ /* 0x100fe20008010842 */
[----:B------:R-:W-:-:S01]  /*30b0*/  FFMA.FTZ R80, R80, UR43, -R66 ;  /* 0x0000002b50507c23 */ /* 0x000fc20008010842 */
[--C-:B------:R-:W-:Y:S01]  /*30c0*/  FFMA.FTZ R81, R81, UR43, -R66.reuse ;  /* 0x0000002b51517c23 */ /* 0x100fe20008010842 */
[----:B------:R-:W-:-:S01]  /*30d0*/  FFMA.FTZ R84, R84, UR43, -R66 ;  /* 0x0000002b54547c23 */ /* 0x000fc20008010842 */
[----:B------:R-:W0:Y:S01]  /*30e0*/  MUFU.EX2 R28, R28 ;  /* 0x0000001c001c7308 */ /* 0x000e220000000800 */
[----:B-1----:R-:W-:-:S07]  /*30f0*/  FADD.FTZ R57, R67, R56 ;  /* 0x0000003843397221 */ /* 0x002fce0000010000 */
[----:B------:R-:W1:Y:S01]  /*3100*/  MUFU.EX2 R29, R29 ;  /* 0x0000001d001d7308 */ /* 0x000e620000000800 */
[----:B--2---:R-:W-:-:S01]  /*3110*/  FADD.FTZ R57, R70, R57 ;  /* 0x0000003946397221 */ /* 0x004fc20000010000 */
[----:B------:R-:W-:-:S04]  /*3120*/  F2FP.SATFINITE.E4M3.F32.PACK_AB_MERGE_C R67, R70, R67, RZ ;  /* 0x000000434643723e */ /* 0x000fc800048070ff */
[----:B------:R-:W-:Y:S02]  /*3130*/  F2FP.SATFINITE.E4M3.F32.PACK_AB_MERGE_C R136, R25, R24, R67 ;  /* 0x000000181988723e */ /* 0x000fe40004807043 */
[----:B------:R-:W2:Y:S01]  /*3140*/  MUFU.EX2 R36, R36 ;  /* 0x0000002400247308 */ /* 0x000ea20000000800 */
[----:B0-----:R-:W-:-:S07]  /*3150*/  FADD.FTZ R56, R28, R57 ;  /* 0x000000391c387221 */ /* 0x001fce0000010000 */
[----:B------:R-:W0:Y:S01]  /*3160*/  MUFU.EX2 R37, R37 ;  /* 0x0000002500257308 */ /* 0x000e220000000800 */
[----:B-1----:R-:W-:-:S07]  /*3170*/  FADD.FTZ R57, R29, R56 ;  /* 0x000000381d397221 */ /* 0x002fce0000010000 */
[----:B------:R-:W1:Y:S08]  /*3180*/  MUFU.EX2 R32, R32 ;  /* 0x0000002000207308 */ /* 0x000e700000000800 */
[----:B------:R-:W3:Y:S08]  /*3190*/  MUFU.EX2 R33, R33 ;  /* 0x0000002100217308 */ /* 0x000ef00000000800 */
[----:B------:R4:W-:Y:S08]  /*31a0*/  MUFU.EX2 R60, R61 ;  /* 0x0000003d003c7308 */ /* 0x0009f00000000800 */
[----:B------:R5:W-:Y:S01]  /*31b0*/  MUFU.EX2 R75, R49 ;  /* 0x00000031004b7308 */ /* 0x000be20000000800 */
[----:B----4-:R-:W-:-:S04]  /*31c0*/  FADD.FTZ R61, R11, R74 ;  /* 0x0000004a0b3d7221 */ /* 0x010fc80000010000 */
[----:B------:R-:W-:-:S03]  /*31d0*/  FADD.FTZ R56, R12, R61 ;  /* 0x0000003d0c387221 */ /* 0x000fc60000010000 */
[----:B------:R-:W4:Y:S01]  /*31e0*/  MUFU.EX2 R44, R44 ;  /* 0x0000002c002c7308 */ /* 0x000f220000000800 */
[----:B-----5:R-:W-:Y:S02]  /*31f0*/  @!P2 VIADD R49, R4, 0x19c40 ;  /* 0x00019c400431a836 */ /* 0x020fe40000000000 */
[----:B------:R-:W-:Y:S01]  /*3200*/  FADD.FTZ R61, R13, R56 ;  /* 0x000000380d3d7221 */ /* 0x000fe20000010000 */
[----:B------:R-:W-:-:S01]  /*3210*/  FFMA.FTZ R56, R72, UR43, -R66 ;  /* 0x0000002b48387c23 */ /* 0x000fc20008010842 */
[----:B------:R-:W-:Y:S02]  /*3220*/  FFMA.FTZ R66, R85, UR43, -R66 ;  /* 0x0000002b55427c23 */ /* 0x000fe40008010842 */
[----:B------:R-:W-:-:S01]  /*3230*/  FADD.FTZ R72, R14, R61 ;  /* 0x0000003d0e487221 */ /* 0x000fc20000010000 */
[----:B------:R-:W-:Y:S01]  /*3240*/  @!P2 PRMT R49, RZ, 0x654, R49 ;  /* 0x00000654ff31a816 */ /* 0x000fe20000000031 */
[----:B------:R2:W-:Y:S02]  /*3250*/  MUFU.EX2 R4, R64 ;  /* 0x0000004000047308 */ /* 0x0005e40000000800 */
[----:B------:R-:W-:-:S01]  /*3260*/  FADD.FTZ R61, R21, R72 ;  /* 0x00000048153d7221 */ /* 0x000fc20000010000 */
[----:B------:R5:W-:Y:S03]  /*3270*/  @!P2 SYNCS.ARRIVE.TRANS64.RED.A1T0 RZ, [R49+URZ], RZ ;  /* 0x000000ff31ffa9a7 */ /* 0x000be6000810043f */
[----:B------:R-:W-:-:S02]  /*3280*/  FADD.FTZ R72, R20, R61 ;  /* 0x0000003d14487221 */ /* 0x000fc40000010000 */
[----:B------:R-:W5:Y:S01]  /*3290*/  MUFU.EX2 R71, R71 ;  /* 0x0000004700477308 */ /* 0x000f620000000800 */
[----:B--2---:R-:W-:-:S01]  /*32a0*/  FADD.FTZ R64, R36, R57 ;  /* 0x0000003924407221 */ /* 0x004fc20000010000 */
[----:B------:R-:W-:Y:S01]  /*32b0*/  FADD.FTZ R61, R27, R72 ;  /* 0x000000481b3d7221 */ /* 0x000fe20000010000 */
[C---:B0-----:R-:W-:Y:S02]  /*32c0*/  F2FP.SATFINITE.E4M3.F32.PACK_AB_MERGE_C R36, R37.reuse, R36, RZ ;  /* 0x000000242524723e */ /* 0x041fe400048070ff */
[----:B------:R-:W-:Y:S01]  /*32d0*/  FADD.FTZ R57, R37, R64 ;  /* 0x0000004025397221 */ /* 0x000fe20000010000 */
[----:B------:R-:W-:-:S01]  /*32e0*/  FADD.FTZ R72, R26, R61 ;  /* 0x0000003d1a487221 */ /* 0x000fc20000010000 */
[----:B------:R-:W-:Y:S01]  /*32f0*/  F2FP.SATFINITE.E4M3.F32.PACK_AB_MERGE_C R138, R29, R28, R36 ;  /* 0x0000001c1d8a723e */ /* 0x000fe20004807024 */
[----:B------:R-:W0:Y:S01]  /*3300*/  MUFU.EX2 R40, R40 ;  /* 0x0000002800287308 */ /* 0x000e220000000800 */
[----:B-1----:R-:W-:-:S04]  /*3310*/  FADD.FTZ R64, R32, R57 ;  /* 0x0000003920407221 */ /* 0x002fc80000010000 */
[----:B---3--:R-:W-:-:S03]  /*3320*/  FADD.FTZ R57, R33, R64 ;  /* 0x0000004021397221 */ /* 0x008fc60000010000 */
[----:B------:R-:W1:Y:S01]  /*3330*/  MUFU.EX2 R41, R41 ;  /* 0x0000002900297308 */ /* 0x000e620000000800 */
[----:B----4-:R-:W-:-:S01]  /*3340*/  FADD.FTZ R64, R44, R57 ;  /* 0x000000392c407221 */ /* 0x010fc20000010000 */
[----:B-----5:R-:W-:-:S03]  /*3350*/  F2FP.SATFINITE.E4M3.F32.PACK_AB_MERGE_C R44, R71, R44, RZ ;  /* 0x0000002c472c723e */ /* 0x020fc600048070ff */
[----:B------:R-:W-:Y:S01]  /*3360*/  FADD.FTZ R57, R71, R64 ;  /* 0x0000004047397221 */ /* 0x000fe20000010000 */
[----:B------:R-:W-:Y:S02]  /*3370*/  F2FP.SATFINITE.E4M3.F32.PACK_AB_MERGE_C R140, R33, R32, R44 ;  /* 0x00000020218c723e */ /* 0x000fe4000480702c */
[----:B------:R-:W2:Y:S01]  /*3380*/  MUFU.EX2 R52, R52 ;  /* 0x0000003400347308 */ /* 0x000ea20000000800 */
[----:B0-----:R-:W-:-:S01]  /*3390*/  FADD.FTZ R64, R40, R57 ;  /* 0x0000003928407221 */ /* 0x001fc20000010000 */
[----:B------:R-:W-:-:S04]  /*33a0*/  FADD.FTZ R57, R31, R72 ;  /* 0x000000481f397221 */ /* 0x000fc80000010000 */
[----:B------:R-:W-:Y:S02]  /*33b0*/  FADD.FTZ R12, R30, R57 ;  /* 0x000000391e0c7221 */ /* 0x000fe40000010000 */
[----:B------:R-:W0:Y:S01]  /*33c0*/  MUFU.EX2 R45, R45 ;  /* 0x0000002d002d7308 */ /* 0x000e220000000800 */
[----:B-1----:R-:W-:-:S01]  /*33d0*/  FADD.FTZ R9, R41, R64 ;  /* 0x0000004029097221 */ /* 0x002fc20000010000 */
[----:B------:R-:W-:-:S04]  /*33e0*/  FADD.FTZ R35, R35, R12 ;  /* 0x0000000c23237221 */ /* 0x000fc80000010000 */
[----:B------:R-:W-:Y:S02]  /*33f0*/  FADD.FTZ R12, R34, R35 ;  /* 0x00000023220c7221 */ /* 0x000fe40000010000 */
[----:B------:R-:W1:Y:S01]  /*3400*/  MUFU.EX2 R48, R48 ;  /* 0x0000003000307308 */ /* 0x000e620000000800 */
[----:B--2---:R-:W-:-:S01]  /*3410*/  FADD.FTZ R8, R52, R9 ;  /* 0x0000000934087221 */ /* 0x004fc20000010000 */
[----:B------:R-:W-:Y:S01]  /*3420*/  FADD.FTZ R13, R39, R12 ;  /* 0x0000000c270d7221 */ /* 0x000fe20000010000 */
[C---:B------:R-:W-:Y:S02]  /*3430*/  F2FP.SATFINITE.E4M3.F32.PACK_AB_MERGE_C R52, R75.reuse, R52, RZ ;  /* 0x000000344b34723e */ /* 0x040fe400048070ff */
[----:B------:R-:W-:Y:S01]  /*3440*/  FADD.FTZ R8, R75, R8 ;  /* 0x000000084b087221 */ /* 0x000fe20000010000 */
[----:B------:R-:W-:-:S01]  /*3450*/  FADD.FTZ R12, R42, R13 ;  /* 0x0000000d2a0c7221 */ /* 0x000fc20000010000 */
[----:B------:R-:W-:Y:S01]  /*3460*/  F2FP.SATFINITE.E4M3.F32.PACK_AB_MERGE_C R42, R47, R42, RZ ;  /* 0x0000002a2f2a723e */ /* 0x000fe200048070ff */
[----:B------:R-:W2:Y:S01]  /*3470*/  MUFU.EX2 R53, R53 ;  /* 0x0000003500357308 */ /* 0x000ea20000000800 */
[----:B0-----:R-:W-:-:S01]  /*3480*/  FADD.FTZ R9, R45, R8 ;  /* 0x000000082d097221 */ /* 0x001fc20000010000 */
[----:B------:R-:W-:Y:S01]  /*3490*/  FADD.FTZ R47, R47, R12 ;  /* 0x0000000c2f2f7221 */ /* 0x000fe20000010000 */
[----:B------:R-:W-:-:S02]  /*34a0*/  F2FP.SATFINITE.E4M3.F32.PACK_AB_MERGE_C R145, R39, R34, R42 ;  /* 0x000000222791723e */ /* 0x000fc4000480702a */
[----:B------:R-:W-:-:S03]  /*34b0*/  F2FP.SATFINITE.E4M3.F32.PACK_AB_MERGE_C R142, R41, R40, R52 ;  /* 0x00000028298e723e */ /* 0x000fc60004807034 */
[----:B------:R-:W0:Y:S01]  /*34c0*/  MUFU.EX2 R49, R65 ;  /* 0x0000004100317308 */ /* 0x000e220000000800 */
[----:B-1----:R-:W-:-:S07]  /*34d0*/  FADD.FTZ R8, R48, R9 ;  /* 0x0000000930087221 */ /* 0x002fce0000010000 */
[----:B------:R-:W1:Y:S01]  /*34e0*/  MUFU.EX2 R46, R46 ;  /* 0x0000002e002e7308 */ /* 0x000e620000000800 */
[----:B--2---:R-:W-:-:S01]  /*34f0*/  FADD.FTZ R5, R53, R8 ;  /* 0x0000000835057221 */ /* 0x004fc20000010000 */
[----:B------:R-:W-:Y:S01]  /*3500*/  FADD.FTZ R8, R38, R47 ;  /* 0x0000002f26087221 */ /* 0x000fe20000010000 */
[C---:B------:R-:W-:Y:S02]  /*3510*/  F2FP.SATFINITE.E4M3.F32.PACK_AB_MERGE_C R53, R60.reuse, R53, RZ ;  /* 0x000000353c35723e */ /* 0x040fe400048070ff */
[----:B------:R-:W-:Y:S01]  /*3520*/  FADD.FTZ R5, R60, R5 ;  /* 0x000000053c057221 */ /* 0x000fe20000010000 */
[----:B------:R-:W-:-:S01]  /*3530*/  FADD.FTZ R9, R43, R8 ;  /* 0x000000082b097221 */ /* 0x000fc20000010000 */
[----:B------:R-:W-:Y:S01]  /*3540*/  F2FP.SATFINITE.E4M3.F32.PACK_AB_MERGE_C R144, R48, R45, R53 ;  /* 0x0000002d3090723e */ /* 0x000fe20004807035 */
[----:B------:R-:W2:Y:S01]  /*3550*/  MUFU.EX2 R68, R68 ;  /* 0x0000004400447308 */ /* 0x000ea20000000800 */
[----:B------:R-:W-:-:S04]  /*3560*/  FADD.FTZ R6, R4, R5 ;  /* 0x0000000504067221 */ /* 0x000fc80000010000 */
[----:B0-----:R-:W-:-:S03]  /*3570*/  FADD.FTZ R5, R49, R6 ;  /* 0x0000000631057221 */ /* 0x001fc60000010000 */
[----:B------:R-:W0:Y:S01]  /*3580*/  MUFU.EX2 R51, R51 ;  /* 0x0000003300337308 */ /* 0x000e220000000800 */
[----:B-1----:R-:W-:-:S07]  /*3590*/  FADD.FTZ R8, R46, R9 ;  /* 0x000000092e087221 */ /* 0x002fce0000010000 */
[----:B------:R-:W1:Y:S01]  /*35a0*/  MUFU.EX2 R69, R69 ;  /* 0x0000004500457308 */ /* 0x000e620000000800 */
[----:B--2---:R-:W-:-:S07]  /*35b0*/  FADD.FTZ R6, R68, R5 ;  /* 0x0000000544067221 */ /* 0x004fce0000010000 */
[----:B------:R-:W-:Y:S01]  /*35c0*/  MUFU.EX2 R54, R54 ;  /* 0x0000003600367308 */ /* 0x000fe20000000800 */
[C---:B0-----:R-:W-:Y:S01]  /*35d0*/  F2FP.SATFINITE.E4M3.F32.PACK_AB_MERGE_C R46, R51.reuse, R46, RZ ;  /* 0x0000002e332e723e */ /* 0x041fe200048070ff */
[----:B------:R-:W-:-:S03]  /*35e0*/  FADD.FTZ R51, R51, R8 ;  /* 0x0000000833337221 */ /* 0x000fc60000010000 */
[----:B------:R-:W-:-:S03]  /*35f0*/  F2FP.SATFINITE.E4M3.F32.PACK_AB_MERGE_C R147, R43, R38, R46 ;  /* 0x000000262b93723e */ /* 0x000fc6000480702e */
        /* <DEDUP_REMOVED lines=11> */
[----:B------:R-:W2:Y:S01]  /*36b0*/  MUFU.EX2 R76, R76 ;  /* 0x0000004c004c7308 */ /* 0x000ea20000000800 */
[C---:B0-----:R-:W-:Y:S01]  /*36c0*/  F2FP.SATFINITE.E4M3.F32.PACK_AB_MERGE_C R149, R55.reuse, R50, R5 ;  /* 0x000000323795723e */ /* 0x041fe20004807005 */
[----:B------:R-:W-:-:S04]  /*36d0*/  FADD.FTZ R55, R55, R8 ;  /* 0x0000000837377221 */ /* 0x000fc80000010000 */
[----:B------:R-:W-:Y:S02]  /*36e0*/  FADD.FTZ R54, R54, R55 ;  /* 0x0000003736367221 */ /* 0x000fe40000010000 */
[----:B------:R-:W0:Y:S01]  /*36f0*/  MUFU.EX2 R77, R77 ;  /* 0x0000004d004d7308 */ /* 0x000e220000000800 */
[----:B-1----:R-:W-:-:S01]  /*3700*/  FADD.FTZ R9, R73, R6 ;  /* 0x0000000649097221 */ /* 0x002fc20000010000 */
[----:B------:R-:W-:-:S06]  /*3710*/  FADD.FTZ R59, R59, R54 ;  /* 0x000000363b3b7221 */ /* 0x000fcc0000010000 */
[----:B------:R-:W-:Y:S01]  /*3720*/  MUFU.EX2 R62, R62 ;  /* 0x0000003e003e7308 */ /* 0x000fe20000000800 */
[----:B--2---:R-:W-:-:S07]  /*3730*/  FADD.FTZ R6, R76, R9 ;  /* 0x000000094c067221 */ /* 0x004fce0000010000 */
[----:B------:R-:W1:Y:S01]  /*3740*/  MUFU.EX2 R15, R15 ;  /* 0x0000000f000f7308 */ /* 0x000e620000000800 */
[C---:B0-----:R-:W-:Y:S01]  /*3750*/  F2FP.SATFINITE.E4M3.F32.PACK_AB_MERGE_C R76, R77.reuse, R76, RZ ;  /* 0x0000004c4d4c723e */ /* 0x041fe200048070ff */
[----:B------:R-:W-:-:S03]  /*3760*/  FADD.FTZ R77, R77, R6 ;  /* 0x000000064d4d7221 */ /* 0x000fc60000010000 */
[----:B------:R-:W-:-:S03]  /*3770*/  F2FP.SATFINITE.E4M3.F32.PACK_AB_MERGE_C R148, R73, R56, R76 ;  /* 0x000000384994723e */ /* 0x000fc6000480704c */
[----:B------:R-:W0:Y:S08]  /*3780*/  MUFU.EX2 R58, R58 ;  /* 0x0000003a003a7308 */ /* 0x000e300000000800 */
[----:B------:R-:W2:Y:S01]  /*3790*/  MUFU.EX2 R80, R80 ;  /* 0x0000005000507308 */ /* 0x000ea20000000800 */
[----:B-1----:R-:W-:-:S07]  /*37a0*/  F2FP.SATFINITE.E4M3.F32.PACK_AB_MERGE_C R9, R15, R62, RZ ;  /* 0x0000003e0f09723e */ /* 0x002fce00048070ff */
[----:B------:R-:W1:Y:S01]  /*37b0*/  MUFU.EX2 R63, R63 ;  /* 0x0000003f003f7308 */ /* 0x000e620000000800 */
[----:B0-----:R-:W-:-:S07]  /*37c0*/  FADD.FTZ R8, R58, R59 ;  /* 0x0000003b3a087221 */ /* 0x001fce0000010000 */
[----:B------:R-:W0:Y:S01]  /*37d0*/  MUFU.EX2 R81, R81 ;  /* 0x0000005100517308 */ /* 0x000e220000000800 */
[----:B--2---:R-:W-:-:S07]  /*37e0*/  FADD.FTZ R6, R80, R77 ;  /* 0x0000004d50067221 */ /* 0x004fce0000010000 */
[----:B------:R-:W-:Y:S01]  /*37f0*/  MUFU.EX2 R84, R84 ;  /* 0x0000005400547308 */ /* 0x000fe20000000800 */
[C---:B-1----:R-:W-:Y:S01]  /*3800*/  F2FP.SATFINITE.E4M3.F32.PACK_AB_MERGE_C R151, R63.reuse, R58, R9 ;  /* 0x0000003a3f97723e */ /* 0x042fe20004807009 */
[----:B------:R-:W-:-:S06]  /*3810*/  FADD.FTZ R63, R63, R8 ;  /* 0x000000083f3f7221 */ /* 0x000fcc0000010000 */
[----:B------:R-:W1:Y:S01]  /*3820*/  MUFU.EX2 R5, R66 ;  /* 0x0000004200057308 */ /* 0x000e620000000800 */
[----:B0-----:R-:W-:-:S01]  /*3830*/  FADD.FTZ R9, R81, R6 ;  /* 0x0000000651097221 */ /* 0x001fc20000010000 */
[----:B------:R-:W-:-:S04]  /*3840*/  FADD.FTZ R6, R62, R63 ;  /* 0x0000003f3e067221 */ /* 0x000fc80000010000 */
[----:B------:R-:W-:Y:S01]  /*3850*/  FADD.FTZ R6, R15, R6 ;  /* 0x000000060f067221 */ /* 0x000fe20000010000 */
[----:B-1----:R-:W-:Y:S01]  /*3860*/  F2FP.SATFINITE.E4M3.F32.PACK_AB_MERGE_C R4, R5, R84, RZ ;  /* 0x000000540504723e */ /* 0x002fe200048070ff */
        /* <DEDUP_REMOVED lines=33> */
.L_x_154:
[----:B------:R-:W-:-:S04]  /*3a80*/  UISETP.NE.AND UP0, UPT, UR18, 0x1, UPT ;  /* 0x000000011200788c */ /* 0x000fc8000bf05270 */
[----:B------:R-:W-:-:S04]  /*3a90*/  USEL UR37, URZ, 0x1, UP0 ;  /* 0x000000013f257887 */ /* 0x000fc80008000000 */
[----:B------:R-:W-:Y:S01]  /*3aa0*/  ULOP3.LUT UR37, UR17, UR37, URZ, 0x3c, !UPT ;  /* 0x0000002511257292 */ /* 0x000fe2000f8e3c3f */
[----:B------:R-:W-:Y:S11]  /*3ab0*/  @!P0 BRA `(.L_x_145) ;  /* 0x0000000000048947 */ /* 0x000ff60003800000 */
[----:B------:R-:W-:Y:S01]  /*3ac0*/  BPT.TRAP 0x1 ;  /* 0x000000040000795c */ /* 0x000fe20000300000 */
.L_x_145:
[----:B------:R-:W0:Y:S01]  /*3ad0*/  S2UR UR6, SR_CgaCtaId ;  /* 0x00000000000679c3 */ /* 0x000e220000008800 */
[----:B------:R-:W-:Y:S01]  /*3ae0*/  UIADD3 UR38, UR18, 0x1, URZ ;  /* 0x0000000112267890 */ /* 0x000fe2000fffe03f */
[----:B------:R-:W-:Y:S01]  /*3af0*/  MOV R3, 0x400 ;  /* 0x0000040000037802 */ /* 0x000fe20000000f00 */
[----:B------:R-:W-:Y:S02]  /*3b00*/  IMAD.U32 R4, RZ, RZ, UR37 ;  /* 0x00000025ff047e24 */ /* 0x000fe4000f8e00ff */
[----:B------:R-:W-:-:S04]  /*3b10*/  UISETP.NE.AND UP0, UPT, UR38, 0x2, UPT ;  /* 0x000000022600788c */ /* 0x000fc8000bf05270 */
[----:B------:R-:W-:-:S06]  /*3b20*/  USEL UR38, UR38, URZ, UP0 ;  /* 0x0000003f26267287 */ /* 0x000fcc0008000000 */
[----:B------:R-:W-:Y:S02]  /*3b30*/  IMAD.U32 R7, RZ, RZ, UR38 ;  /* 0x00000026ff077e24 */ /* 0x000fe4000f8e00ff */
[----:B0-----:R-:W-:-:S05]  /*3b40*/  IMAD.U32 R2, RZ, RZ, UR6 ;  /* 0x00000006ff027e24 */ /* 0x001fca000f8e00ff */
[----:B------:R-:W-:Y:S02]  /*3b50*/  LEA R0, R2, R3, 0x18 ;  /* 0x0000000302007211 */ /* 0x000fe400078ec0ff */
[----:B------:R-:W-:-:S03]  /*3b60*/  SHF.L.U32 R3, R4, 0x1f, RZ ;  /* 0x0000001f04037819 */ /* 0x000fc600000006ff */
[----:B------:R-:W-:-:S04]  /*3b70*/  IMAD R4, R7, 0x8, R0 ;  /* 0x0000000807047824 */ /* 0x000fc800078e0200 */
[----:B------:R0:W1:Y:S01]  /*3b80*/  SYNCS.PHASECHK.TRANS64.TRYWAIT P1, [R4+URZ+0x19c30], R3 ;  /* 0x019c3003040075a7 */ /* 0x000062000802017f */
[----:B------:R-:W-:Y:S05]  /*3b90*/  @!P0 BRA `(.L_x_146) ;  /* 0x0000000000048947 */ /* 0x000fea0003800000 */
[----:B------:R-:W-:Y:S01]  /*3ba0*/  BPT.TRAP 0x1 ;  /* 0x000000040000795c */ /* 0x000fe20000300000 */
.L_x_146:
[----:B-1----:R-:W-:Y:S05]  /*3bb0*/  @P1 BRA `(.L_x_147) ;  /* 0x0000000000081947 */ /* 0x002fea0003800000 */
[----:B------:R-:W1:Y:S02]  /*3bc0*/  SYNCS.PHASECHK.TRANS64.TRYWAIT P1, [R4+URZ+0x19c30], R3 ;  /* 0x019c3003040075a7 */ /* 0x000e64000802017f */
[----:B-1----:R-:W-:Y:S05]  /*3bd0*/  @!P1 BRA `(.L_x_148) ;  /* 0x0000009400f09947 */ /* 0x002fea0003800000 */
.L_x_147:
        /* <DEDUP_REMOVED lines=17> */
.L_x_149:
[----:B------:R-:W-:Y:S01]  /*3cf0*/  R2UR UR11, R0 ;  /* 0x00000000000b72ca */ /* 0x000fe200000e0000 */
[----:B01----:R-:W-:-:S05]  /*3d00*/  IMAD.U32 R3, RZ, RZ, UR17 ;  /* 0x00000011ff037e24 */ /* 0x003fca000f8e00ff */
[----:B------:R-:W-:-:S07]  /*3d10*/  SHF.L.U32 R3, R3, 0x1f, RZ ;  /* 0x0000001f03037819 */ /* 0x000fce00000006ff */
[----:B------:R-:W-:-:S09]  /*3d20*/  ULEA UR11, UR18, UR11, 0x3 ;  /* 0x0000000b120b7291 */ /* 0x000fd2000f8e183f */
[----:B------:R0:W1:Y:S01]  /*3d30*/  SYNCS.PHASECHK.TRANS64.TRYWAIT P1, [UR11+0x19c50], R3 ;  /* 0x019c5003ff0075a7 */ /* 0x000062000802014b */
[----:B------:R-:W-:Y:S05]  /*3d40*/  @!P0 BRA `(.L_x_150) ;  /* 0x0000000000048947 */ /* 0x000fea0003800000 */
[----:B------:R-:W-:Y:S01]  /*3d50*/  BPT.TRAP 0x1 ;  /* 0x000000040000795c */ /* 0x000fe20000300000 */
.L_x_150:
[----:B-1----:R-:W-:Y:S05]  /*3d60*/  @P1 BRA `(.L_x_151) ;  /* 0x0000000000081947 */ /* 0x002fea0003800000 */
[----:B------:R-:W1:Y:S02]  /*3d70*/  SYNCS.PHASECHK.TRANS64.TRYWAIT P1, [UR11+0x19c50], R3 ;  /* 0x019c5003ff0075a7 */ /* 0x000e64000802014b */
[----:B-1----:R-:W-:Y:S05]  /*3d80*/  @!P1 BRA `(.L_x_152) ;  /* 0x0000009400989947 */ /* 0x002fea0003800000 */
.L_x_151:
[----:B------:R-:W-:Y:S01]  /*3d90*/  R2UR UR6, R0 ;  /* 0x00000000000672ca */ /* 0x000fe200000e0000 */
[----:B------:R-:W-:Y:S01]  /*3da0*/  WARPGROUP.ARRIVE ;  /* 0x00000000000079c5 */ /* 0x000fe20000000000 */
[----:B------:R-:W-:Y:S01]  /*3db0*/  UMOV UR7, 0x40000040 ;  /* 0x4000004000077882 */ /* 0x000fe20000000000 */
[----:B-1----:R-:W-:-:S04]  /*3dc0*/  FMNMX.FTZ R10, R24, R8, !PT ;  /* 0x00000008180a7209 */ /* 0x002fc80007810000 */
[----:B0-----:R-:W-:Y:S02]  /*3dd0*/  FMNMX.FTZ R3, R25, R10, !PT ;  /* 0x0000000a19037209 */ /* 0x001fe40007810000 */
[----:B------:R-:W-:-:S04]  /*3de0*/  FMNMX.FTZ R10, R26, R9, !PT ;  /* 0x000000091a0a7209 */ /* 0x000fc80007810000 */
[----:B------:R-:W-:Y:S01]  /*3df0*/  UIADD3 UR6, UR6, 0x3000, URZ ;  /* 0x0000300006067890 */ /* 0x000fe2000fffe03f */
[----:B------:R-:W-:Y:S02]  /*3e00*/  FMNMX.FTZ R7, R27, R10, !PT ;  /* 0x0000000a1b077209 */ /* 0x000fe40007810000 */
[----:B------:R-:W-:Y:S01]  /*3e10*/  FMNMX.FTZ R10, R28, R3, !PT ;  /* 0x000000031c0a7209 */ /* 0x000fe20007810000 */
        /* <DEDUP_REMOVED lines=66> */
[----:B------:R-:W-:-:S03]  /*4240*/  FMNMX.FTZ R12, R87, R12, !PT ;  /* 0x0000000c570c7209 */ /* 0x000fc60007810000 */
[----:B------:R-:W0:Y:S04]  /*4250*/  SHFL.BFLY PT, R3, R10, 0x2, 0x1f ;  /* 0x0c401f000a037f89 */ /* 0x000e2800000e0000 */
[----:B------:R-:W1:Y:S01]  /*4260*/  SHFL.BFLY PT, R7, R12, 0x2, 0x1f ;  /* 0x0c401f000c077f89 */ /* 0x000e6200000e0000 */
[----:B------:R-:W-:Y:S02]  /*4270*/  WARPGROUP.DEPBAR.LE gsb0, 0x0 ;  /* 0x00008000000079c5 */ /* 0x000fe40000010000 */
[----:B------:R-:W-:-:S06]  /*4280*/  WARPGROUP.ARRIVE ;  /* 0x00000000000079c5 */ /* 0x000fcc0000000000 */
[----:B------:R-:W2:Y:S01]  /*4290*/  S2R R139, SR_TID.X ;  /* 0x00000000008b7919 */ /* 0x000ea20000002100 */
[----:B------:R-:W-:Y:S01]  /*42a0*/  QGMMA.64x96x32.F32.E4M3.E4M3 R88, R140, gdesc[UR4], R88, gsb0 ;  /* 0x016000048c587df3 */ /* 0x000fe20008000858 */
[----:B------:R-:W-:Y:S01]  /*42b0*/  UIADD3 UR6, UR10, 0x4, URZ ;  /* 0x000000040a067890 */ /* 0x000fe2000fffe03f */
[----:B------:R-:W-:Y:S01]  /*42c0*/  UMOV UR7, 0x40000040 ;  /* 0x4000004000077882 */ /* 0x000fe20000000000 */
[----:B0-----:R-:W-:Y:S01]  /*42d0*/  FMNMX.FTZ R11, R10, R3, !PT ;  /* 0x000000030a0b7209 */ /* 0x001fe20007810000 */
[----:B------:R-:W-:Y:S01]  /*42e0*/  IMAD.U32 R10, RZ, RZ, UR43 ;  /* 0x0000002bff0a7e24 */ /* 0x000fe2000f8e00ff */
[----:B-1----:R-:W-:-:S03]  /*42f0*/  FMNMX.FTZ R13, R12, R7, !PT ;  /* 0x000000070c0d7209 */ /* 0x002fc60007810000 */
[----:B------:R-:W0:Y:S04]  /*4300*/  SHFL.BFLY PT, R14, R11, 0x1, 0x1f ;  /* 0x0c201f000b0e7f89 */ /* 0x000e2800000e0000 */
[----:B------:R-:W1:Y:S01]  /*4310*/  SHFL.BFLY PT, R20, R13, 0x1, 0x1f ;  /* 0x0c201f000d147f89 */ /* 0x000e6200000e0000 */
[----:B--2---:R-:W-:Y:S02]  /*4320*/  LOP3.LUT P1, RZ, R139, 0x7f, RZ, 0xc0, !PT ;  /* 0x0000007f8bff7812 */ /* 0x004fe4000782c0ff */
[----:B0-----:R-:W-:Y:S02]  /*4330*/  FMNMX.FTZ R7, R11, R14, !PT ;  /* 0x0000000e0b077209 */ /* 0x001fe40007810000 */
[----:B-1----:R-:W-:-:S03]  /*4340*/  FMNMX.FTZ R3, R13, R20, !PT ;  /* 0x000000140d037209 */ /* 0x002fc60007810000 */
[C---:B------:R-:W-:Y:S01]  /*4350*/  FFMA.FTZ R10, R7.reuse, R10, -8 ;  /* 0xc1000000070a7423 */ /* 0x040fe2000001000a */
[----:B------:R-:W-:-:S03]  /*4360*/  FADD.FTZ R8, -R7, R8 ;  /* 0x0000000807087221 */ /* 0x000fc60000010100 */
[--C-:B------:R-:W-:Y:S01]  /*4370*/  FFMA.FTZ R14, R29, UR43, -R10.reuse ;  /* 0x0000002b1d0e7c23 */ /* 0x100fe2000801080a */
[----:B------:R-:W-:-:S01]  /*4380*/  FFMA.FTZ R29, R44, UR43, -R10 ;  /* 0x0000002b2c1d7c23 */ /* 0x000fc2000801080a */
[--C-:B------:R-:W-:Y:S01]  /*4390*/  FFMA.FTZ R44, R57, UR43, -R10.reuse ;  /* 0x0000002b392c7c23 */ /* 0x100fe2000801080a */
[----:B------:R-:W-:-:S01]  /*43a0*/  FFMA.FTZ R57, R72, UR43, -R10 ;  /* 0x0000002b48397c23 */ /* 0x000fc2000801080a */
[----:B------:R-:W-:Y:S02]  /*43b0*/  IMAD.U32 R72, RZ, RZ, UR43 ;  /* 0x0000002bff487e24 */ /* 0x000fe4000f8e00ff */
[----:B------:R-:W-:-:S01]  /*43c0*/  FADD.FTZ R9, -R3, R9 ;  /* 0x0000000903097221 */ /* 0x000fc20000010100 */
[----:B------:R-:W-:Y:S01]  /*43d0*/  FMUL.FTZ R8, R8, UR43 ;  /* 0x0000002b08087c20 */ /* 0x000fe20008410000 */
[----:B------:R-:W-:-:S01]  /*43e0*/  FFMA.FTZ R11, R24, UR43, -R10 ;  /* 0x0000002b180b7c23 */ /* 0x000fc2000801080a */
[----:B------:R-:W-:Y:S01]  /*43f0*/  FFMA.FTZ R72, R3, R72, -8 ;  /* 0xc100000003487423 */ /* 0x000fe20000010048 */
[----:B------:R-:W-:Y:S01]  /*4400*/  FMUL.FTZ R9, R9, UR43 ;  /* 0x0000002b09097c20 */ /* 0x000fe20008410000 */
[--C-:B------:R-:W-:Y:S01]  /*4410*/  FFMA.FTZ R12, R25, UR43, -R10.reuse ;  /* 0x0000002b190c7c23 */ /* 0x100fe2000801080a */
[----:B------:R-:W-:-:S01]  /*4420*/  FFMA.FTZ R13, R28, UR43, -R10 ;  /* 0x0000002b1c0d7c23 */ /* 0x000fc2000801080a */
[--C-:B------:R-:W-:Y:S01]  /*4430*/  FFMA.FTZ R26, R26, UR43, -R72.reuse ;  /* 0x0000002b1a1a7c23 */ /* 0x100fe20008010848 */
        /* <DEDUP_REMOVED lines=9> */
[----:B------:R-:W0:Y:S01]  /*44d0*/  MUFU.EX2 R11, R11 ;  /* 0x0000000b000b7308 */ /* 0x000e220000000800 */
[----:B------:R-:W-:-:S01]  /*44e0*/  FFMA.FTZ R33, R48, UR43, -R10 ;  /* 0x0000002b30217c23 */ /* 0x000fc2000801080a */
[----:B------:R-:W-:Y:S01]  /*44f0*/  FFMA.FTZ R48, R61, UR43, -R10 ;  /* 0x0000002b3d307c23 */ /* 0x000fe2000801080a */
        /* <DEDUP_REMOVED lines=10> */
[----:B------:R-:W-:-:S01]  /*45a0*/  FFMA.FTZ R28, R41, UR43, -R10 ;  /* 0x0000002b291c7c23 */ /* 0x000fc2000801080a */
[--C-:B------:R-:W-:Y:S01]  /*45b0*/  FFMA.FTZ R43, R43, UR43, -R72.reuse ;  /* 0x0000002b2b2b7c23 */ /* 0x100fe20008010848 */
[----:B------:R-:W-:-:S01]  /*45c0*/  FFMA.FTZ R46, R46, UR43, -R72 ;  /* 0x0000002b2e2e7c23 */ /* 0x000fc20008010848 */
[----:B------:R-:W1:Y:S01]  /*45d0*/  MUFU.EX2 R26, R26 ;  /* 0x0000001a001a7308 */ /* 0x000e620000000800 */
[----:B0-----:R-:W-:-:S01]  /*45e0*/  FFMA.FTZ R5, R8, R5, R11 ;  /* 0x0000000508057223 */ /* 0x001fc2000001000b */
[--C-:B------:R-:W-:Y:S01]  /*45f0*/  FFMA.FTZ R47, R47, UR43, -R72.reuse ;  /* 0x0000002b2f2f7c23 */ /* 0x100fe20008010848 */
        /* <DEDUP_REMOVED lines=15> */
[--C-:B------:R-:W-:Y:S01]  /*46f0*/  FFMA.FTZ R62, R62, UR43, -R72.reuse ;  /* 0x0000002b3e3e7c23 */ /* 0x100fe20008010848 */
[----:B------:R-:W-:-:S01]  /*4700*/  FFMA.FTZ R63, R63, UR43, -R72 ;  /* 0x0000002b3f3f7c23 */ /* 0x000fc20008010848 */
[----:B------:R-:W-:Y:S01]  /*4710*/  FFMA.FTZ R66, R66, UR43, -R72 ;  /* 0x0000002b42427c23 */ /* 0x000fe20008010848 */
[----:B------:R-:W-:-:S01]  /*4720*/  FFMA.FTZ R52, R65, UR43, -R10 ;  /* 0x0000002b41347c23 */ /* 0x000fc2000801080a */
[----:B------:R-:W-:Y:S01]  /*4730*/  FFMA.FTZ R67, R67, UR43, -R72 ;  /* 0x0000002b43437c23 */ /* 0x000fe20008010848 */
[----:B------:R-:W-:-:S01]  /*4740*/  FFMA.FTZ R53, R68, UR43, -R10 ;  /* 0x0000002b44357c23 */ /* 0x000fc2000801080a */
[----:B------:R-:W1:Y:S01]  /*4750*/  MUFU.EX2 R13, R13 ;  /* 0x0000000d000d7308 */ /* 0x000e620000000800 */
[----:B0-----:R-:W-:-:S01]  /*4760*/  FADD.FTZ R76, R12, R5 ;  /* 0x000000050c4c7221 */ /* 0x001fc20000010000 */
[----:B------:R-:W-:Y:S01]  /*4770*/  FFMA.FTZ R70, R70, UR43, -R72 ;  /* 0x0000002b46467c23 */ /* 0x000fe20008010848 */
[----:B------:R-:W-:-:S01]  /*4780*/  FFMA.FTZ R56, R69, UR43, -R10 ;  /* 0x0000002b45387c23 */ /* 0x000fc2000801080a */
[----:B------:R-:W-:-:S02]  /*4790*/  WARPGROUP.DEPBAR.LE gsb0, 0x0 ;  /* 0x00008000000079c5 */ /* 0x000fc40000010000 */
[----:B------:R-:W-:Y:S01]  /*47a0*/  WARPGROUP.ARRIVE ;  /* 0x00000000000079c5 */ /* 0x000fe20000000000 */
[----:B------:R-:W-:Y:S01]  /*47b0*/  FFMA.FTZ R71, R71, UR43, -R72 ;  /* 0x0000002b47477c23 */ /* 0x000fe20008010848 */
[----:B------:R-:W0:Y:S01]  /*47c0*/  MUFU.EX2 R30, R30 ;  /* 0x0000001e001e7308 */ /* 0x000e220000000800 */
[----:B--2---:R-:W-:-:S01]  /*47d0*/  FADD.FTZ R5, R27, R6 ;  /* 0x000000061b057221 */ /* 0x004fc20000010000 */
[--C-:B------:R-:W-:Y:S01]  /*47e0*/  FFMA.FTZ R65, R80, UR43, -R10.reuse ;  /* 0x0000002b50417c23 */ /* 0x100fe2000801080a */
[----:B------:R-:W-:-:S01]  /*47f0*/  FFMA.FTZ R68, R81, UR43, -R10 ;  /* 0x0000002b51447c23 */ /* 0x000fc2000801080a */
[----:B------:R-:W-:Y:S01]  /*4800*/  QGMMA.64x96x32.F32.E4M3.E4M3 R88, R144, gdesc[UR4], R88, gsb0 ;  /* 0x0160000490587df3 */ /* 0x000fe20008000858 */
[----:B------:R-:W-:Y:S01]  /*4810*/  UIADD3 UR6, UR10, 0x6, URZ ;  /* 0x000000060a067890 */ /* 0x000fe2000fffe03f */
[----:B------:R-:W-:Y:S01]  /*4820*/  FFMA.FTZ R69, R84, UR43, -R10 ;  /* 0x0000002b54457c23 */ /* 0x000fe2000801080a */
[----:B------:R-:W-:Y:S01]  /*4830*/  UMOV UR7, 0x40000040 ;  /* 0x4000004000077882 */ /* 0x000fe20000000000 */
[----:B------:R-:W2:Y:S01]  /*4840*/  MUFU.EX2 R14, R14 ;  /* 0x0000000e000e7308 */ /* 0x000ea20000000800 */
[----:B-1----:R-:W-:-:S01]  /*4850*/  FADD.FTZ R73, R13, R76 ;  /* 0x0000004c0d497221 */ /* 0x002fc20000010000 */
[----:B------:R-:W-:Y:S01]  /*4860*/  FFMA.FTZ R86, R86, UR43, -R72 ;  /* 0x0000002b56567c23 */ /* 0x000fe20008010848 */
[----:B------:R-:W-:-:S05]  /*4870*/  FFMA.FTZ R10, R85, UR43, -R10 ;  /* 0x0000002b550a7c23 */ /* 0x000fca000801080a */
        /* <DEDUP_REMOVED lines=26> */
[----:B------:R-:W-:Y:S02]  /*4a20*/  WARPGROUP.DEPBAR.LE gsb0, 0x0 ;  /* 0x00008000000079c5 */ /* 0x000fe40000010000 */
[----:B------:R-:W-:-:S04]  /*4a30*/  WARPGROUP.ARRIVE ;  /* 0x00000000000079c5 */ /* 0x000fc80000000000 */
[----:B------:R-:W0:Y:S01]  /*4a40*/  MUFU.EX2 R29, R29 ;  /* 0x0000001d001d7308 */ /* 0x000e220000000800 */
[----:B--2---:R-:W-:-:S01]  /*4a50*/  FADD.FTZ R76, R28, R73 ;  /* 0x000000491c4c7221 */ /* 0x004fc20000010000 */
[----:B------:R-:W-:Y:S06]  /*4a60*/  QGMMA.64x96x32.F32.E4M3.E4M3 R88, R148, gdesc[UR4], R88, gsb0 ;  /* 0x0160000494587df3 */ /* 0x000fec0008000858 */
        /* <DEDUP_REMOVED lines=8> */
[--C-:B------:R-:W-:Y:S01]  /*4af0*/  FFMA.FTZ R73, R74, UR43, -R72.reuse ;  /* 0x0000002b4a497c23 */ /* 0x100fe20008010848 */
        /* <DEDUP_REMOVED lines=21> */
[----:B0-----:R-:W-:-:S01]  /*4c50*/  FADD.FTZ R77, R41, R76 ;  /* 0x0000004c294d7221 */ /* 0x001fc20000010000 */
[----:B------:R-:W-:Y:S01]  /*4c60*/  FFMA.FTZ R76, R79, UR43, -R72 ;  /* 0x0000002b4f4c7c23 */ /* 0x000fe20008010848 */
[----:B------:R-:W-:-:S05]  /*4c70*/  WARPGROUP.DEPBAR.LE gsb0, 0x0 ;  /* 0x00008000000079c5 */ /* 0x000fca0000010000 */
        /* <DEDUP_REMOVED lines=28> */
[----:B------:R-:W-:-:S05]  /*4e40*/  @!P1 VIADD R5, R4, 0x19c40 ;  /* 0x00019c4004059836 */ /* 0x000fca0000000000 */
[----:B------:R-:W-:Y:S01]  /*4e50*/  @!P1 PRMT R5, RZ, 0x654, R5 ;  /* 0x00000654ff059816 */ /* 0x000fe20000000005 */
[----:B------:R-:W2:Y:S01]  /*4e60*/  MUFU.EX2 R57, R57 ;  /* 0x0000003900397308 */ /* 0x000ea20000000800 */
[----:B-1----:R-:W-:-:S02]  /*4e70*/  FADD.FTZ R80, R56, R79 ;  /* 0x0000004f38507221 */ /* 0x002fc40000010000 */
[----:B------:R1:W-:Y:S05]  /*4e80*/  @!P1 SYNCS.ARRIVE.TRANS64.RED.A1T0 RZ, [R5+URZ], RZ ;  /* 0x000000ff05ff99a7 */ /* 0x0003ea000810043f */
[----:B------:R-:W3:Y:S01]  /*4e90*/  MUFU.EX2 R73, R73 ;  /* 0x0000004900497308 */ /* 0x000ee20000000800 */
[----:B0-----:R-:W-:-:S07]  /*4ea0*/  FADD.FTZ R6, R71, R6 ;  /* 0x0000000647067221 */ /* 0x001fce0000010000 */
[----:B------:R-:W0:Y:S01]  /*4eb0*/  MUFU.EX2 R60, R60 ;  /* 0x0000003c003c7308 */ /* 0x000e220000000800 */
[----:B--2---:R-:W-:-:S07]  /*4ec0*/  FADD.FTZ R79, R57, R80 ;  /* 0x00000050394f7221 */ /* 0x004fce0000010000 */
[----:B------:R-:W2:Y:S01]  /*4ed0*/  MUFU.EX2 R74, R74 ;  /* 0x0000004a004a7308 */ /* 0x000ea20000000800 */
[----:B---3--:R-:W-:-:S07]  /*4ee0*/  FADD.FTZ R81, R73, R6 ;  /* 0x0000000649517221 */ /* 0x008fce0000010000 */
[----:B------:R-:W3:Y:S01]  /*4ef0*/  MUFU.EX2 R61, R61 ;  /* 0x0000003d003d7308 */ /* 0x000ee20000000800 */
[----:B0-----:R-:W-:-:S01]  /*4f00*/  FADD.FTZ R6, R60, R79 ;  /* 0x0000004f3c067221 */ /* 0x001fc20000010000 */
[----:B------:R-:W-:-:S06]  /*4f10*/  FFMA.FTZ R79, R87, UR43, -R72 ;  /* 0x0000002b574f7c23 */ /* 0x000fcc0008010848 */
[----:B------:R-:W0:Y:S01]  /*4f20*/  MUFU.EX2 R75, R75 ;  /* 0x0000004b004b7308 */ /* 0x000e220000000800 */
[----:B--2---:R-:W-:-:S07]  /*4f30*/  FADD.FTZ R80, R74, R81 ;  /* 0x000000514a507221 */ /* 0x004fce0000010000 */
[----:B------:R-:W2:Y:S01]  /*4f40*/  MUFU.EX2 R64, R64 ;  /* 0x0000004000407308 */ /* 0x000ea20000000800 */
[----:B---3--:R-:W-:-:S07]  /*4f50*/  FADD.FTZ R81, R61, R6 ;  /* 0x000000063d517221 */ /* 0x008fce0000010000 */
[----:B------:R-:W3:Y:S01]  /*4f60*/  MUFU.EX2 R76, R76 ;  /* 0x0000004c004c7308 */ /* 0x000ee20000000800 */
[----:B0-----:R-:W-:-:S07]  /*4f70*/  FADD.FTZ R83, R75, R80 ;  /* 0x000000504b537221 */ /* 0x001fce0000010000 */
[----:B------:R-:W1:Y:S01]  /*4f80*/  MUFU.EX2 R65, R65 ;  /* 0x0000004100417308 */ /* 0x000e620000000800 */
[----:B--2---:R-:W-:-:S07]  /*4f90*/  FADD.FTZ R6, R64, R81 ;  /* 0x0000005140067221 */ /* 0x004fce0000010000 */
[----:B------:R-:W0:Y:S01]  /*4fa0*/  MUFU.EX2 R77, R77 ;  /* 0x0000004d004d7308 */ /* 0x000e220000000800 */
[----:B---3--:R-:W-:-:S07]  /*4fb0*/  FADD.FTZ R72, R76, R83 ;  /* 0x000000534c487221 */ /* 0x008fce0000010000 */
        /* <DEDUP_REMOVED lines=12> */
[----:B-1----:R-:W-:-:S03]  /*5080*/  FADD.FTZ R5, R10, R5 ;  /* 0x000000050a057221 */ /* 0x002fc60000010000 */
[----:B0-----:R-:W-:Y:S01]  /*5090*/  FADD.FTZ R6, R79, R6 ;  /* 0x000000064f067221 */ /* 0x001fe20000010000 */
[----:B------:R-:W-:Y:S06]  /*50a0*/  @!P0 BRA `(.L_x_153) ;  /* 0x0000000000048947 */ /* 0x000fec0003800000 */
[----:B------:R-:W-:Y:S01]  /*50b0*/  BPT.TRAP 0x1 ;  /* 0x000000040000795c */ /* 0x000fe20000300000 */
.L_x_153:
[----:B------:R-:W-:Y:S01]  /*50c0*/  R2UR UR7, R2 ;  /* 0x00000000020772ca */ /* 0x000fe200000e0000 */
[----:B------:R-:W-:Y:S01]  /*50d0*/  UIADD3 UR6, UR11, 0x19c60, URZ ;  /* 0x00019c600b067890 */ /* 0x000fe2000fffe03f */
[----:B------:R-:W-:Y:S01]  /*50e0*/  ISETP.LT.AND P1, PT, RZ, UR47, PT ;  /* 0x0000002fff007c0c */ /* 0x000fe2000bf21270 */
[----:B------:R-:W-:Y:S01]  /*50f0*/  UMOV UR17, UR37 ;  /* 0x0000002500117c82 */ /* 0x000fe20008000000 */
[----:B------:R-:W-:Y:S01]  /*5100*/  F2FP.SATFINITE.E4M3.F32.PACK_AB_MERGE_C R13, R14, R13, RZ ;  /* 0x0000000d0e0d723e */ /* 0x000fe200048070ff */
[----:B------:R-:W-:Y:S01]  /*5110*/  UMOV UR18, UR38 ;  /* 0x0000002600127c82 */ /* 0x000fe20008000000 */
[----:B------:R-:W-:Y:S01]  /*5120*/  F2FP.SATFINITE.E4M3.F32.PACK_AB_MERGE_C R30, R31, R30, RZ ;  /* 0x0000001e1f1e723e */ /* 0x000fe200048070ff */
[-C--:B------:R-:W-:Y:S01]  /*5130*/  FMUL.FTZ R88, R88, R8.reuse ;  /* 0x0000000858587220 */ /* 0x080fe20000410000 */
[----:B------:R-:W-:Y:S01]  /*5140*/  F2FP.SATFINITE.E4M3.F32.PACK_AB_MERGE_C R21, R24, R21, RZ ;  /* 0x000000151815723e */ /* 0x000fe200048070ff */
[----:B------:R-:W-:Y:S01]  /*5150*/  FMUL.FTZ R89, R89, R8 ;  /* 0x0000000859597220 */ /* 0x000fe20000410000 */
[----:B------:R-:W-:Y:S01]  /*5160*/  F2FP.SATFINITE.E4M3.F32.PACK_AB_MERGE_C R38, R39, R38, RZ ;  /* 0x000000262726723e */ /* 0x000fe200048070ff */
[----:B------:R-:W-:Y:S01]  /*5170*/  FMUL.FTZ R92, R92, R8 ;  /* 0x000000085c5c7220 */ /* 0x000fe20000410000 */
[----:B------:R-:W-:Y:S01]  /*5180*/  F2FP.SATFINITE.E4M3.F32.PACK_AB_MERGE_C R29, R32, R29, RZ ;  /* 0x0000001d201d723e */ /* 0x000fe200048070ff */
[----:B------:R-:W-:Y:S01]  /*5190*/  UPRMT UR6, UR7, 0x654, UR6 ;  /* 0x0000065407067896 */ /* 0x000fe20008000006 */
[----:B------:R-:W-:Y:S01]  /*51a0*/  F2FP.SATFINITE.E4M3.F32.PACK_AB_MERGE_C R46, R47, R46, RZ ;  /* 0x0000002e2f2e723e */ /* 0x000fe200048070ff */
[----:B------:R-:W-:Y:S01]  /*51b0*/  UIADD3 UR7, UR47, -0x1, URZ ;  /* 0xffffffff2f077890 */ /* 0x000fe2000fffe03f */
[----:B------:R-:W-:Y:S01]  /*51c0*/  F2FP.SATFINITE.E4M3.F32.PACK_AB_MERGE_C R37, R40, R37, RZ ;  /* 0x000000252825723e */ /* 0x000fe200048070ff */
[----:B------:R-:W-:Y:S01]  /*51d0*/  FMUL.FTZ R93, R93, R8 ;  /* 0x000000085d5d7220 */ /* 0x000fe20000410000 */
[----:B------:R-:W-:Y:S01]  /*51e0*/  F2FP.SATFINITE.E4M3.F32.PACK_AB_MERGE_C R54, R55, R54, RZ ;  /* 0x000000363736723e */ /* 0x000fe200048070ff */
[-C--:B------:R-:W-:Y:S01]  /*51f0*/  FMUL.FTZ R96, R96, R8.reuse ;  /* 0x0000000860607220 */ /* 0x080fe20000410000 */
[----:B------:R-:W-:Y:S01]  /*5200*/  F2FP.SATFINITE.E4M3.F32.PACK_AB_MERGE_C R45, R48, R45, RZ ;  /* 0x0000002d302d723e */ /* 0x000fe200048070ff */
[----:B------:R-:W-:Y:S01]  /*5210*/  FMUL.FTZ R97, R97, R8 ;  /* 0x0000000861617220 */ /* 0x000fe20000410000 */
[----:B------:R-:W-:Y:S01]  /*5220*/  F2FP.SATFINITE.E4M3.F32.PACK_AB_MERGE_C R62, R63, R62, RZ ;  /* 0x0000003e3f3e723e */ /* 0x000fe200048070ff */
[----:B------:R-:W-:Y:S01]  /*5230*/  SYNCS.ARRIVE.TRANS64.RED.A1T0 RZ, [UR6], RZ ;  /* 0x000000ffffff79a7 */ /* 0x000fe20008100406 */
[----:B------:R-:W-:Y:S01]  /*5240*/  F2FP.SATFINITE.E4M3.F32.PACK_AB_MERGE_C R53, R56, R53, RZ ;  /* 0x000000353835723e */ /* 0x000fe200048070ff */
[----:B------:R-:W-:Y:S01]  /*5250*/  UMOV UR47, UR7 ;  /* 0x00000007002f7c82 */ /* 0x000fe20008000000 */
[----:B------:R-:W-:Y:S01]  /*5260*/  F2FP.SATFINITE.E4M3.F32.PACK_AB_MERGE_C R70, R71, R70, RZ ;  /* 0x000000464746723e */ /* 0x000fe200048070ff */
[-C--:B------:R-:W-:Y:S01]  /*5270*/  FMUL.FTZ R100, R100, R8.reuse ;  /* 0x0000000864647220 */ /* 0x080fe20000410000 */
[----:B------:R-:W-:Y:S01]  /*5280*/  F2FP.SATFINITE.E4M3.F32.PACK_AB_MERGE_C R61, R64, R61, RZ ;  /* 0x0000003d403d723e */ /* 0x000fe200048070ff */
[-C--:B------:R-:W-:Y:S01]  /*5290*/  FMUL.FTZ R101, R101, R8.reuse ;  /* 0x0000000865657220 */ /* 0x080fe20000410000 */
[----:B------:R-:W-:Y:S01]  /*52a0*/  F2FP.SATFINITE.E4M3.F32.PACK_AB_MERGE_C R75, R76, R75, RZ ;  /* 0x0000004b4c4b723e */ /* 0x000fe200048070ff */
[-C--:B------:R-:W-:Y:S01]  /*52b0*/  FMUL.FTZ R104, R104, R8.reuse ;  /* 0x0000000868687220 */ /* 0x080fe20000410000 */
[----:B------:R-:W-:Y:S01]  /*52c0*/  F2FP.SATFINITE.E4M3.F32.PACK_AB_MERGE_C R10, R10, R69, RZ ;  /* 0x000000450a0a723e */ /* 0x000fe200048070ff */
[----:B------:R-:W-:Y:S01]  /*52d0*/  FMUL.FTZ R105, R105, R8 ;  /* 0x0000000869697220 */ /* 0x000fe20000410000 */
        /* <DEDUP_REMOVED lines=58> */
.L_x_144:
[----:B------:R-:W-:Y:S06]  /*5680*/  BAR.ARV 0x8, 0x200 ;  /* 0x0208000000007b1d */ /* 0x000fec0000002000 */
[----:B------:R-:W-:Y:S05]  /*5690*/  @!P0 BRA `(.L_x_155) ;  /* 0x0000000000048947 */ /* 0x000fea0003800000 */
[----:B------:R-:W-:Y:S01]  /*56a0*/  BPT.TRAP 0x1 ;  /* 0x000000040000795c */ /* 0x000fe20000300000 */
.L_x_155:
[----:B------:R-:W-:Y:S02]  /*56b0*/  IMAD.U32 R4, RZ, RZ, UR37 ;  /* 0x00000025ff047e24 */ /* 0x000fe4000f8e00ff */
[----:B------:R-:W-:-:S03]  /*56c0*/  IMAD.U32 R15, RZ, RZ, UR38 ;  /* 0x00000026ff0f7e24 */ /* 0x000fc6000f8e00ff */
[----:B------:R-:W-:Y:S01]  /*56d0*/  SHF.L.U32 R4, R4, 0x1f, RZ ;  /* 0x0000001f04047819 */ /* 0x000fe200000006ff */
[----:B------:R-:W-:-:S04]  /*56e0*/  IMAD R15, R15, 0x8, R0 ;  /* 0x000000080f0f7824 */ /* 0x000fc800078e0200 */
[----:B------:R0:W1:Y:S01]  /*56f0*/  SYNCS.PHASECHK.TRANS64.TRYWAIT P1, [R15+URZ+0x19c50], R4 ;  /* 0x019c50040f0075a7 */ /* 0x000062000802017f */
[----:B------:R-:W-:Y:S05]  /*5700*/  @!P0 BRA `(.L_x_156) ;  /* 0x0000000000048947 */ /* 0x000fea0003800000 */
[----:B------:R-:W-:Y:S01]  /*5710*/  BPT.TRAP 0x1 ;  /* 0x000000040000795c */ /* 0x000fe20000300000 */
.L_x_156:
[----:B------:R-:W-:Y:S01]  /*5720*/  VIADD R0, R0, 0x3000 ;  /* 0x0000300000007836 */ /* 0x000fe20000000000 */
[----:B-1----:R-:W-:Y:S06]  /*5730*/  @P1 BRA `(.L_x_157) ;  /* 0x0000000000081947 */ /* 0x002fec0003800000 */
[----:B------:R-:W1:Y:S02]  /*5740*/  SYNCS.PHASECHK.TRANS64.TRYWAIT P1, [R15+URZ+0x19c50], R4 ;  /* 0x019c50040f0075a7 */ /* 0x000e64000802017f */
[----:B-1----:R-:W-:Y:S05]  /*5750*/  @!P1 BRA `(.L_x_158) ;  /* 0x0000007c003c9947 */ /* 0x002fea0003800000 */
.L_x_157:
[----:B------:R-:W-:Y:S05]  /*5760*/  WARPSYNC.ALL ;  /* 0x0000000000007948 */ /* 0x000fea0003800000 */
[----:B------:R-:W-:Y:S01]  /*5770*/  ULDC.64 UR10, c[0x0][0x9a0] ;  /* 0x00026800000a7ab9 */ /* 0x000fe20000000a00 */
[----:B------:R-:W-:Y:S01]  /*5780*/  SHF.R.U32.HI R0, RZ, 0x4, R0 ;  /* 0x00000004ff007819 */ /* 0x000fe20000011600 */
[----:B------:R-:W-:Y:S01]  /*5790*/  UISETP.NE.U32.AND UP0, UPT, UR10, URZ, UPT ;  /* 0x0000003f0a00728c */ /* 0x000fe2000bf05070 */
[----:B------:R-:W-:Y:S01]  /*57a0*/  IMAD.U32 R9, RZ, RZ, UR38 ;  /* 0x00000026ff097e24 */ /* 0x000fe2000f8e00ff */
[----:B------:R-:W-:Y:S01]  /*57b0*/  WARPGROUP.ARRIVE ;  /* 0x00000000000079c5 */ /* 0x000fe20000000000 */
[----:B------:R-:W-:Y:S01]  /*57c0*/  LOP3.LUT R0, R0, 0x3fff, RZ, 0xc0, !PT ;  /* 0x00003fff00007812 */ /* 0x000fe200078ec0ff */
[----:B------:R-:W-:Y:S01]  /*57d0*/  UISETP.NE.AND.EX UP0, UPT, UR11, URZ, UPT, UP0 ;  /* 0x0000003f0b00728c */ /* 0x000fe2000bf05300 */
[----:B01----:R-:W-:-:S02]  /*57e0*/  IMAD.MOV.U32 R4, RZ, RZ, 0x3f800000 ;  /* 0x3f800000ff047424 */ /* 0x003fc400078e00ff */
[----:B------:R-:W-:-:S03]  /*57f0*/  LOP3.LUT R0, R0, 0x10000, RZ, 0xfc, !PT ;  /* 0x0001000000007812 */ /* 0x000fc600078efcff */
[----:B------:R-:W-:Y:S02]  /*5800*/  PLOP3.LUT P1, PT, PT, PT, UP0, 0x80, 0x0 ;  /* 0x000000000000781c */ /* 0x000fe40003f2f008 */
[----:B------:R-:W-:Y:S02]  /*5810*/  IMAD R8, R9, 0x300, R0 ;  /* 0x0000030009087824 */ /* 0x000fe400078e0200 */
[----:B------:R-:W-:Y:S01]  /*5820*/  IMAD.MOV.U32 R9, RZ, RZ, 0x40000040 ;  /* 0x40000040ff097424 */ /* 0x000fe200078e00ff */
[----:B------:R-:W-:Y:S01]  /*5830*/  @UP0 ULDC.64 UR8, c[0x0][0x9c8] ;  /* 0x0002720000080ab9 */ /* 0x000fe20000000a00 */
[----:B------:R-:W-:Y:S01]  /*5840*/  @UP0 ULDC.64 UR12, c[0x0][0x9d0] ;  /* 0x00027400000c0ab9 */ /* 0x000fe20000000a00 */
[----:B------:R-:W-:Y:S02]  /*5850*/  @UP0 UIMAD UR6, UR41, UR8, URZ ;  /* 0x00000008290602a4 */ /* 0x000fe4000f8e023f */
[----:B------:R-:W-:Y:S01]  /*5860*/  @UP0 UIMAD.WIDE.U32 UR4, UR40, UR8, URZ ;  /* 0x00000008280402a5 */ /* 0x000fe2000f8e003f */
[----:B------:R-:W-:Y:S01]  /*5870*/  R2UR UR7, R9 ;  /* 0x00000000090772ca */ /* 0x000fe200000e0000 */
[----:B------:R-:W-:-:S02]  /*5880*/  @UP0 UIMAD UR8, UR40, UR9, UR6 ;  /* 0x00000009280802a4 */ /* 0x000fc4000f8e0206 */
[----:B------:R-:W-:Y:S01]  /*5890*/  @UP0 USHF.R.S32.HI UR9, URZ, 0x1f, UR46 ;  /* 0x0000001f3f090899 */ /* 0x000fe2000801142e */
[----:B------:R-:W-:Y:S01]  /*58a0*/  R2UR UR6, R8 ;  /* 0x00000000080672ca */ /* 0x000fe200000e0000 */
[----:B------:R-:W-:Y:S02]  /*58b0*/  @UP0 UIADD3 UR5, UR5, UR8, URZ ;  /* 0x0000000805050290 */ /* 0x000fe4000fffe03f */
[----:B------:R-:W-:Y:S02]  /*58c0*/  @UP0 UIMAD UR8, UR9, UR12, URZ ;  /* 0x0000000c090802a4 */ /* 0x000fe4000f8e023f */
[----:B------:R-:W-:Y:S02]  /*58d0*/  @UP0 UIMAD.WIDE.U32 UR4, UR46, UR12, UR4 ;  /* 0x0000000c2e0402a5 */ /* 0x000fe4000f8e0004 */
[----:B------:R-:W-:-:S04]  /*58e0*/  @UP0 UIMAD UR8, UR46, UR13, UR8 ;  /* 0x0000000d2e0802a4 */ /* 0x000fc8000f8e0208 */
[----:B------:R-:W-:-:S09]  /*58f0*/  @UP0 UIADD3 UR5, UR5, UR8, URZ ;  /* 0x0000000805050290 */ /* 0x000fd2000fffe03f */
[----:B------:R-:W-:Y:S01]  /*5900*/  QGMMA.64x96x32.F32.E4M3.E4M3 R88, R136, gdesc[UR4], R88, gsb0 ;  /* 0x0160000488587df3 */ /* 0x000fe20008000858 */
[----:B------:R-:W-:-:S04]  /*5910*/  @UP0 ULEA UR6, UP1, UR4, UR10, 0x2 ;  /* 0x0000000a04060291 */ /* 0x000fc8000f82103f */
[----:B------:R-:W-:-:S03]  /*5920*/  @UP0 ULEA.HI.X UR5, UR4, UR11, UR5, 0x2, UP1 ;  /* 0x0000000b04050291 */ /* 0x000fc600088f1405 */
[----:B------:R-:W-:Y:S02]  /*5930*/  @UP0 UMOV UR4, UR6 ;  /* 0x0000000600040c82 */ /* 0x000fe40008000000 */
[----:B------:R-:W-:Y:S02]  /*5940*/  IMAD.U32 R12, RZ, RZ, UR4 ;  /* 0x00000004ff0c7e24 */ /* 0x000fe4000f8e00ff */
[----:B------:R-:W-:-:S05]  /*5950*/  IMAD.U32 R13, RZ, RZ, UR5 ;  /* 0x00000005ff0d7e24 */ /* 0x000fca000f8e00ff */
[----:B------:R0:W2:Y:S01]  /*5960*/  @P1 LDG.E R4, desc[UR52][R12.64] ;  /* 0x000000340c041981 */ /* 0x0000a2000c1e1900 */
[----:B------:R-:W-:Y:S02]  /*5970*/  VIADD R10, R8, 0x2 ;  /* 0x00000002080a7836 */ /* 0x000fe40000000000 */
[----:B------:R-:W-:-:S03]  /*5980*/  IMAD.MOV.U32 R11, RZ, RZ, 0x40000040 ;  /* 0x40000040ff0b7424 */ /* 0x000fc600078e00ff */
[----:B------:R-:W-:Y:S02]  /*5990*/  R2UR UR6, R10 ;  /* 0x000000000a0672ca */ /* 0x000fe400000e0000 */
[----:B------:R-:W-:Y:S01]  /*59a0*/  R2UR UR7, R11 ;  /* 0x000000000b0772ca */ /* 0x000fe200000e0000 */
[----:B------:R-:W-:Y:S02]  /*59b0*/  VIADD R10, R8, 0x4 ;  /* 0x00000004080a7836 */ /* 0x000fe40000000000 */
[----:B------:R-:W-:Y:S01]  /*59c0*/  IMAD.MOV.U32 R11, RZ, RZ, 0x40000040 ;  /* 0x40000040ff0b7424 */ /* 0x000fe200078e00ff */
[----:B------:R-:W-:Y:S02]  /*59d0*/  WARPGROUP.DEPBAR.LE gsb0, 0x0 ;  /* 0x00008000000079c5 */ /* 0x000fe40000010000 */
[----:B------:R-:W-:-:S07]  /*59e0*/  WARPGROUP.ARRIVE ;  /* 0x00000000000079c5 */ /* 0x000fce0000000000 */
[----:B------:R-:W-:Y:S01]  /*59f0*/  QGMMA.64x96x32.F32.E4M3.E4M3 R88, R140, gdesc[UR4], R88, gsb0 ;  /* 0x016000048c587df3 */ /* 0x000fe20008000858 */
[----:B------:R-:W-:Y:S02]  /*5a00*/  R2UR UR6, R10 ;  /* 0x000000000a0672ca */ /* 0x000fe400000e0000 */
[----:B------:R-:W-:Y:S01]  /*5a10*/  R2UR UR7, R11 ;  /* 0x000000000b0772ca */ /* 0x000fe200000e0000 */
[----:B------:R-:W-:Y:S01]  /*5a20*/  VIADD R8, R8, 0x6 ;  /* 0x0000000608087836 */ /* 0x000fe20000000000 */
[----:B------:R-:W1:Y:S01]  /*5a30*/  SHFL.BFLY PT, R0, R5, 0x2, 0x1f ;  /* 0x0c401f0005007f89 */ /* 0x000e6200000e0000 */
[----:B------:R-:W-:-:S03]  /*5a40*/  IMAD.MOV.U32 R9, RZ, RZ, 0x40000040 ;  /* 0x40000040ff097424 */ /* 0x000fc600078e00ff */
[----:B------:R-:W3:Y:S01]  /*5a50*/  SHFL.BFLY PT, R11, R6, 0x2, 0x1f ;  /* 0x0c401f00060b7f89 */ /* 0x000ee200000e0000 */
[----:B------:R-:W-:Y:S02]  /*5a60*/  WARPGROUP.DEPBAR.LE gsb0, 0x0 ;  /* 0x00008000000079c5 */ /* 0x000fe40000010000 */
[----:B------:R-:W-:-:S06]  /*5a70*/  WARPGROUP.ARRIVE ;  /* 0x00000000000079c5 */ /* 0x000fcc0000000000 */
[----:B------:R-:W-:Y:S01]  /*5a80*/  QGMMA.64x96x32.F32.E4M3.E4M3 R88, R144, gdesc[UR4], R88, gsb0 ;  /* 0x0160000490587df3 */ /* 0x000fe20008000858 */
[----:B------:R-:W-:Y:S02]  /*5a90*/  R2UR UR6, R8 ;  /* 0x00000000080672ca */ /* 0x000fe400000e0000 */
[----:B------:R-:W-:Y:S01]  /*5aa0*/  R2UR UR7, R9 ;  /* 0x00000000090772ca */ /* 0x000fe200000e0000 */
[----:B-1----:R-:W-:-:S01]  /*5ab0*/  FADD.FTZ R0, R0, R5 ;  /* 0x0000000500007221 */ /* 0x002fc20000010000 */
[----:B---3--:R-:W-:-:S04]  /*5ac0*/  FADD.FTZ R11, R11, R6 ;  /* 0x000000060b0b7221 */ /* 0x008fc80000010000 */
[----:B------:R-:W0:Y:S04]  /*5ad0*/  SHFL.BFLY PT, R9, R0, 0x1, 0x1f ;  /* 0x0c201f0000097f89 */ /* 0x000e2800000e0000 */
        /* <DEDUP_REMOVED lines=25> */
[----:B--2---:R-:W-:Y:S01]  /*5c70*/  FMUL.FTZ R5, R5, R4 ;  /* 0x0000000405057220 */ /* 0x004fe20000410000 */
[----:B------:R-:W-:Y:S02]  /*5c80*/  IMAD.MOV.U32 R8, RZ, RZ, -0x800000 ;  /* 0xff800000ff087424 */ /* 0x000fe400078e00ff */
[----:B------:R-:W-:Y:S01]  /*5c90*/  @P2 FFMA.FTZ R0, R6, R7, R9 ;  /* 0x0000000706002223 */ /* 0x000fe20000010009 */
[----:B------:R-:W-:-:S01]  /*5ca0*/  @P3 FFMA.FTZ R8, R21, R3, R10 ;  /* 0x0000000315083223 */ /* 0x000fc2000001000a */
[----:B---3--:R-:W-:Y:S01]  /*5cb0*/  FMUL.FTZ R4, R11, R4 ;  /* 0x000000040b047220 */ /* 0x008fe20000410000 */
[----:B------:R-:W-:-:S02]  /*5cc0*/  WARPGROUP.DEPBAR.LE gsb0, 0x0 ;  /* 0x00008000000079c5 */ /* 0x000fc40000010000 */
[----:B------:R-:W-:Y:S05]  /*5cd0*/  @!P0 BRA `(.L_x_159) ;  /* 0x0000000000048947 */ /* 0x000fea0003800000 */
[----:B------:R-:W-:Y:S01]  /*5ce0*/  BPT.TRAP 0x1 ;  /* 0x000000040000795c */ /* 0x000fe20000300000 */
.L_x_159:
[----:B------:R-:W-:Y:S01]  /*5cf0*/  VIADD R3, R15, 0x19c60 ;  /* 0x00019c600f037836 */ /* 0x000fe20000000000 */
[----:B------:R-:W-:Y:S01]  /*5d00*/  UIADD3 UR38, UR38, 0x1, URZ ;  /* 0x0000000126267890 */ /* 0x000fe2000fffe03f */
[-C--:B------:R-:W-:Y:S01]  /*5d10*/  FMUL.FTZ R64, R88, R5.reuse ;  /* 0x0000000558407220 */ /* 0x080fe20000410000 */
[-C--:B------:R-:W-:Y:S01]  /*5d20*/  FMUL.FTZ R60, R89, R5.reuse ;  /* 0x00000005593c7220 */ /* 0x080fe20000410000 */
[-C--:B------:R-:W-:Y:S01]  /*5d30*/  FMUL.FTZ R61, R92, R5.reuse ;  /* 0x000000055c3d7220 */ /* 0x080fe20000410000 */
[----:B------:R-:W-:Y:S01]  /*5d40*/  PRMT R3, R2, 0x654, R3 ;  /* 0x0000065402037816 */ /* 0x000fe20000000003 */
[----:B------:R-:W-:Y:S01]  /*5d50*/  UISETP.NE.AND UP0, UPT, UR38, 0x2, UPT ;  /* 0x000000022600788c */ /* 0x000fe2000bf05270 */
[-C--:B------:R-:W-:Y:S01]  /*5d60*/  FMUL.FTZ R57, R93, R5.reuse ;  /* 0x000000055d397220 */ /* 0x080fe20000410000 */
[-C--:B------:R-:W-:Y:S01]  /*5d70*/  FMUL.FTZ R56, R96, R5.reuse ;  /* 0x0000000560387220 */ /* 0x080fe20000410000 */
[----:B------:R0:W-:Y:S01]  /*5d80*/  SYNCS.ARRIVE.TRANS64.RED.A1T0 RZ, [R3+URZ], RZ ;  /* 0x000000ff03ff79a7 */ /* 0x0001e2000810043f */
[----:B------:R-:W-:Y:S01]  /*5d90*/  USEL UR4, URZ, 0x1, UP0 ;  /* 0x000000013f047887 */ /* 0x000fe20008000000 */
        /* <DEDUP_REMOVED lines=38> */
[----:B------:R-:W-:Y:S01]  /*6000*/  PLOP3.LUT P0, PT, PT, PT, PT, 0x8, 0x0 ;  /* 0x000000000000781c */ /* 0x000fe20003f0e170 */
[-C--:B------:R-:W-:Y:S01]  /*6010*/  FMUL.FTZ R13, R127, R4.reuse ;  /* 0x000000047f0d7220 */ /* 0x080fe20000410000 */
[-C--:B------:R-:W-:Y:S01]  /*6020*/  FMUL.FTZ R12, R130, R4.reuse ;  /* 0x00000004820c7220 */ /* 0x080fe20000410000 */
[-C--:B------:R-:W-:Y:S01]  /*6030*/  FMUL.FTZ R6, R131, R4.reuse ;  /* 0x0000000483067220 */ /* 0x080fe20000410000 */
[-C--:B------:R-:W-:Y:S01]  /*6040*/  FMUL.FTZ R9, R134, R4.reuse ;  /* 0x0000000486097220 */ /* 0x080fe20000410000 */
[----:B------:R-:W-:Y:S01]  /*6050*/  FMUL.FTZ R135, R135, R4 ;  /* 0x0000000487877220 */ /* 0x000fe20000410000 */
[----:B------:R-:W-:-:S02]  /*6060*/  UIADD3 UR36, UR36, 0x1, URZ ;  /* 0x0000000124247890 */ /* 0x000fc4000fffe03f */
[----:B------:R-:W-:Y:S02]  /*6070*/  USEL UR38, UR38, URZ, UP0 ;  /* 0x0000003f26267287 */ /* 0x000fe40008000000 */
[----:B0-----:R-:W-:-:S12]  /*6080*/  ULOP3.LUT UR37, UR37, UR4, URZ, 0x3c, !UPT ;  /* 0x0000000425257292 */ /* 0x001fd8000f8e3c3f */
.L_x_137:
[----:B------:R-:W0:Y:S01]  /*6090*/  S2R R3, SR_CgaCtaId ;  /* 0x0000000000037919 */ /* 0x000e220000008800 */
[----:B------:R-:W-:Y:S01]  /*60a0*/  MOV R2, 0x400 ;  /* 0x0000040000027802 */ /* 0x000fe20000000f00 */
[----:B------:R-:W-:Y:S01]  /*60b0*/  BSSY B0, `(.L_x_160) ;  /* 0x0000214000007945 */ /* 0x000fe20003800000 */
[----:B------:R-:W-:Y:S02]  /*60c0*/  BAR.SYNC.DEFER_BLOCKING 0x5, 0x200 ;  /* 0x0148000000007b1d */ /* 0x000fe40000010000 */
[----:B0-----:R-:W-:-:S05]  /*60d0*/  LEA R2, R3, R2, 0x18 ;  /* 0x0000000203027211 */ /* 0x001fca00078ec0ff */
[----:B------:R-:W0:Y:S02]  /*60e0*/  LDS.128 R44, [R2+0x19cd0] ;  /* 0x019cd000022c7984 */ /* 0x000e240000000c00 */
[----:B0-----:R-:W-:Y:S02]  /*60f0*/  R2UR UR5, R45 ;  /* 0x000000002d0572ca */ /* 0x001fe400000e0000 */
[----:B------:R-:W-:Y:S01]  /*6100*/  R2UR UR46, R46 ;  /* 0x000000002e2e72ca */ /* 0x000fe200000e0000 */
[----:B------:R-:W-:Y:S06]  /*6110*/  BAR.ARV 0x4, 0x200 ;  /* 0x0108000000007b1d */ /* 0x000fec0000002000 */
[----:B------:R-:W-:Y:S08]  /*6120*/  @P0 BRA `(.L_x_161) ;  /* 0x0000001400a40947 */ /* 0x000ff00003800000 */
[----:B------:R-:W0:Y:S01]  /*6130*/  S2R R63, SR_TID.X ;  /* 0x00000000003f7919 */ /* 0x000e220000002100 */
[----:B------:R-:W-:Y:S01]  /*6140*/  ULDC.64 UR6, c[0x4][0x38] ;  /* 0x01000e0000067ab9 */ /* 0x000fe20000000a00 */
[----:B0-----:R-:W-:-:S05]  /*6150*/  IMAD.SHL.U32 R3, R63, 0x4, RZ ;  /* 0x000000043f037824 */ /* 0x001fca00078e00ff */
[----:B------:R-:W-:-:S04]  /*6160*/  LOP3.LUT R3, R3, 0xc, RZ, 0xc0, !PT ;  /* 0x0000000c03037812 */ /* 0x000fc800078ec0ff */
[----:B------:R-:W-:-:S05]  /*6170*/  IADD3 R4, P0, R3, UR6, RZ ;  /* 0x0000000603047c10 */ /* 0x000fca000ff1e0ff */
[----:B------:R-:W-:Y:S01]  /*6180*/  IMAD.X R5, RZ, RZ, UR7, P0 ;  /* 0x00000007ff057e24 */ /* 0x000fe200080e06ff */
[----:B------:R-:W-:Y:S01]  /*6190*/  F2FP.BF16.F32.PACK_AB R40, R37, R40 ;  /* 0x000000282528723e */ /* 0x000fe200000010ff */
[----:B------:R-:W-:-:S03]  /*61a0*/  ULDC.64 UR6, c[0x0][0xc00] ;  /* 0x0003000000067ab9 */ /* 0x000fc60000000a00 */
[----:B------:R0:W2:Y:S01]  /*61b0*/  LDG.E.CONSTANT R3, desc[UR52][R4.64] ;  /* 0x0000003404037981 */ /* 0x0000a2000c1e9900 */
[----:B------:R-:W-:Y:S01]  /*61c0*/  F2FP.BF16.F32.PACK_AB R53, R53, R56 ;  /* 0x000000383535723e */ /* 0x000fe200000010ff */
[----:B------:R-:W-:Y:S01]  /*61d0*/  UISETP.NE.U32.AND UP0, UPT, UR6, URZ, UPT ;  /* 0x0000003f0600728c */ /* 0x000fe2000bf05070 */
[----:B------:R-:W-:Y:S01]  /*61e0*/  F2FP.BF16.F32.PACK_AB R52, R49, R52 ;  /* 0x000000343134723e */ /* 0x000fe200000010ff */
[----:B------:R-:W1:Y:S01]  /*61f0*/  S2R R37, SR_SWINHI ;  /* 0x0000000000257919 */ /* 0x000e620000002f00 */
[----:B------:R-:W-:Y:S01]  /*6200*/  F2FP.BF16.F32.PACK_AB R9, R9, R12 ;  /* 0x0000000c0909723e */ /* 0x000fe200000010ff */
[----:B------:R-:W-:Y:S01]  /*6210*/  USHF.L.U32 UR8, UR40, 0x2, URZ ;  /* 0x0000000228087899 */ /* 0x000fe2000800063f */
[----:B------:R-:W-:Y:S01]  /*6220*/  F2FP.BF16.F32.PACK_AB R10, R7, R10 ;  /* 0x0000000a070a723e */ /* 0x000fe200000010ff */
[----:B------:R-:W-:Y:S01]  /*6230*/  UISETP.NE.AND.EX UP0, UPT, UR7, URZ, UPT, UP0 ;  /* 0x0000003f0700728c */ /* 0x000fe2000bf05300 */
[----:B------:R-:W-:Y:S01]  /*6240*/  F2FP.BF16.F32.PACK_AB R12, R135, R6 ;  /* 0x00000006870c723e */ /* 0x000fe200000010ff */
[----:B------:R-:W-:Y:S01]  /*6250*/  USHF.L.U64.HI UR9, UR40, 0x2, UR41 ;  /* 0x0000000228097899 */ /* 0x000fe20008010229 */
[----:B0-----:R-:W-:Y:S01]  /*6260*/  LOP3.LUT P0, R4, R63, 0x3, RZ, 0xc0, !PT ;  /* 0x000000033f047812 */ /* 0x001fe2000780c0ff */
[----:B------:R-:W-:Y:S01]  /*6270*/  UIADD3 UR4, UP1, UR8, UR6, URZ ;  /* 0x0000000608047290 */ /* 0x000fe2000ff3e03f */
[----:B------:R-:W-:-:S02]  /*6280*/  F2FP.BF16.F32.PACK_AB R25, R25, R28 ;  /* 0x0000001c1919723e */ /* 0x000fc400000010ff */
[----:B------:R-:W-:Y:S01]  /*6290*/  ISETP.EQ.OR P0, PT, R4, 0x3, !P0 ;  /* 0x000000030400780c */ /* 0x000fe20004702670 */
[----:B------:R-:W-:Y:S01]  /*62a0*/  UIADD3.X UR6, UR9, UR7, URZ, UP1, !UPT ;  /* 0x0000000709067290 */ /* 0x000fe20008ffe43f */
[----:B------:R-:W-:Y:S02]  /*62b0*/  F2FP.BF16.F32.PACK_AB R50, R43, R50 ;  /* 0x000000322b32723e */ /* 0x000fe400000010ff */
[----:B------:R-:W-:Y:S02]  /*62c0*/  SEL R28, R53, R52, P0 ;  /* 0x00000034351c7207 */ /* 0x000fe40000000000 */
[----:B------:R-:W-:Y:S02]  /*62d0*/  F2FP.BF16.F32.PACK_AB R41, R41, R48 ;  /* 0x000000302929723e */ /* 0x000fe400000010ff */
[----:B------:R-:W-:Y:S02]  /*62e0*/  SEL R53, R52, R53, P0 ;  /* 0x0000003534357207 */ /* 0x000fe40000000000 */
[----:B------:R-:W-:-:S02]  /*62f0*/  SEL R52, R9, R12, P0 ;  /* 0x0000000c09347207 */ /* 0x000fc40000000000 */
[----:B------:R-:W-:Y:S02]  /*6300*/  SEL R43, R12, R9, P0 ;  /* 0x000000090c2b7207 */ /* 0x000fe40000000000 */
[----:B------:R-:W-:Y:S02]  /*6310*/  F2FP.BF16.F32.PACK_AB R11, R11, R14 ;  /* 0x0000000e0b0b723e */ /* 0x000fe400000010ff */
[----:B------:R-:W-:Y:S02]  /*6320*/  F2FP.BF16.F32.PACK_AB R31, R31, R34 ;  /* 0x000000221f1f723e */ /* 0x000fe400000010ff */
[----:B------:R-:W-:Y:S02]  /*6330*/  SEL R34, R41, R40, P0 ;  /* 0x0000002829227207 */ /* 0x000fe40000000000 */
[----:B------:R-:W-:Y:S02]  /*6340*/  F2FP.BF16.F32.PACK_AB R32, R29, R32 ;  /* 0x000000201d20723e */ /* 0x000fe400000010ff */
[----:B------:R-:W-:-:S02]  /*6350*/  MOV R4, R2 ;  /* 0x0000000200047202 */ /* 0x000fc40000000f00 */
[----:B-1----:R-:W-:Y:S02]  /*6360*/  MOV R5, R37 ;  /* 0x0000002500057202 */ /* 0x002fe40000000f00 */
[----:B------:R-:W-:Y:S02]  /*6370*/  SEL R41, R40, R41, P0 ;  /* 0x0000002928297207 */ /* 0x000fe40000000000 */
[----:B------:R-:W-:Y:S01]  /*6380*/  SEL R40, R11, R10, P0 ;  /* 0x0000000a0b287207 */ /* 0x000fe20000000000 */
[----:B------:R-:W-:Y:S01]  /*6390*/  IMAD.WIDE R6, R156, 0x2, R4 ;  /* 0x000000029c067825 */ /* 0x000fe200078e0204 */
[----:B------:R-:W-:Y:S02]  /*63a0*/  SEL R29, R10, R11, P0 ;  /* 0x0000000b0a1d7207 */ /* 0x000fe40000000000 */
[----:B------:R-:W-:Y:S02]  /*63b0*/  F2FP.BF16.F32.PACK_AB R38, R35, R38 ;  /* 0x000000262326723e */ /* 0x000fe400000010ff */
[----:B------:R-:W-:-:S02]  /*63c0*/  LOP3.LUT R9, R6, 0x180, RZ, 0xc0, !PT ;  /* 0x0000018006097812 */ /* 0x000fc400078ec0ff */
[----:B------:R-:W-:Y:S02]  /*63d0*/  IADD3 R12, P5, R6, 0x20, RZ ;  /* 0x00000020060c7810 */ /* 0x000fe40007fbe0ff */
[----:B------:R-:W-:Y:S02]  /*63e0*/  SHF.R.U64 R9, R9, 0x3, RZ ;  /* 0x0000000309097819 */ /* 0x000fe400000012ff */
[----:B------:R-:W-:Y:S02]  /*63f0*/  LOP3.LUT R10, R12, 0x180, RZ, 0xc0, !PT ;  /* 0x000001800c0a7812 */ /* 0x000fe400078ec0ff */
[----:B------:R-:W-:Y:S02]  /*6400*/  F2FP.BF16.F32.PACK_AB R33, R33, R36 ;  /* 0x000000242121723e */ /* 0x000fe400000010ff */
[C---:B------:R-:W-:Y:S02]  /*6410*/  IADD3 R14, P4, R6.reuse, 0x3000, RZ ;  /* 0x00003000060e7810 */ /* 0x040fe40007f9e0ff */
[----:B------:R-:W-:-:S02]  /*6420*/  IADD3 R35, P3, R6, 0x3020, RZ ;  /* 0x0000302006237810 */ /* 0x000fc40007f7e0ff */
[C---:B------:R-:W-:Y:S02]  /*6430*/  IADD3 R45, P2, R6.reuse, 0x6000, RZ ;  /* 0x00006000062d7810 */ /* 0x040fe40007f5e0ff */
[----:B------:R-:W-:Y:S02]  /*6440*/  IADD3 R49, P1, R6, 0x6020, RZ ;  /* 0x0000602006317810 */ /* 0x000fe40007f3e0ff */
[----:B------:R-:W-:Y:S01]  /*6450*/  F2FP.BF16.F32.PACK_AB R24, R15, R24 ;  /* 0x000000180f18723e */ /* 0x000fe200000010ff */
[--C-:B------:R-:W-:Y:S01]  /*6460*/  IMAD.X R15, RZ, RZ, R7.reuse, P3 ;  /* 0x000000ffff0f7224 */ /* 0x100fe200018e0607 */
[----:B------:R-:W-:Y:S01]  /*6470*/  LOP3.LUT R6, R9, R6, RZ, 0x3c, !PT ;  /* 0x0000000609067212 */ /* 0x000fe200078e3cff */
[----:B------:R-:W-:Y:S01]  /*6480*/  IMAD.X R11, RZ, RZ, R7, P1 ;  /* 0x000000ffff0b7224 */ /* 0x000fe200008e0607 */
[----:B------:R-:W-:Y:S02]  /*6490*/  SHF.R.U64 R9, R10, 0x3, RZ ;  /* 0x000000030a097819 */ /* 0x000fe400000012ff */
[----:B------:R-:W-:-:S02]  /*64a0*/  F2FP.BF16.F32.PACK_AB R39, R39, R42 ;  /* 0x0000002a2727723e */ /* 0x000fc400000010ff */
[----:B------:R-:W-:Y:S02]  /*64b0*/  SEL R36, R33, R32, P0 ;  /* 0x0000002021247207 */ /* 0x000fe40000000000 */
[----:B------:R-:W-:Y:S02]  /*64c0*/  F2FP.BF16.F32.PACK_AB R30, R27, R30 ;  /* 0x0000001e1b1e723e */ /* 0x000fe400000010ff */
[----:B------:R-:W-:Y:S02]  /*64d0*/  SEL R33, R32, R33, P0 ;  /* 0x0000002120217207 */ /* 0x000fe40000000000 */
[----:B------:R-:W-:Y:S02]  /*64e0*/  SEL R32, R25, R24, P0 ;  /* 0x0000001819207207 */ /* 0x000fe40000000000 */
[----:B------:R-:W-:Y:S01]  /*64f0*/  SEL R27, R24, R25, P0 ;  /* 0x00000019181b7207 */ /* 0x000fe20000000000 */
[----:B------:R-:W-:Y:S01]  /*6500*/  IMAD.X R25, RZ, RZ, R7, P5 ;  /* 0x000000ffff197224 */ /* 0x000fe200028e0607 */
[----:B------:R-:W-:-:S02]  /*6510*/  F2FP.BF16.F32.PACK_AB R61, R61, R64 ;  /* 0x000000403d3d723e */ /* 0x000fc400000010ff */
[----:B------:R-:W-:Y:S02]  /*6520*/  F2FP.BF16.F32.PACK_AB R60, R57, R60 ;  /* 0x0000003c393c723e */ /* 0x000fe400000010ff */
[----:B------:R-:W-:Y:S02]  /*6530*/  F2FP.BF16.F32.PACK_AB R51, R51, R54 ;  /* 0x000000363333723e */ /* 0x000fe400000010ff */
[----:B------:R-:W-:Y:S02]  /*6540*/  LOP3.LUT R24, R9, R12, RZ, 0x3c, !PT ;  /* 0x0000000c09187212 */ /* 0x000fe400078e3cff */
[----:B------:R-:W-:Y:S02]  /*6550*/  SEL R48, R39, R38, P0 ;  /* 0x0000002627307207 */ /* 0x000fe40000000000 */
[----:B------:R-:W-:Y:S02]  /*6560*/  LOP3.LUT R9, R14, 0x180, RZ, 0xc0, !PT ;  /* 0x000001800e097812 */ /* 0x000fe400078ec0ff */
[----:B------:R-:W-:-:S02]  /*6570*/  F2FP.BF16.F32.PACK_AB R59, R59, R62 ;  /* 0x0000003e3b3b723e */ /* 0x000fc400000010ff */
[----:B------:R-:W-:Y:S02]  /*6580*/  F2FP.BF16.F32.PACK_AB R58, R55, R58 ;  /* 0x0000003a373a723e */ /* 0x000fe400000010ff */
[----:B------:R-:W-:Y:S02]  /*6590*/  SEL R39, R38, R39, P0 ;  /* 0x0000002726277207 */ /* 0x000fe40000000000 */
[----:B------:R-:W-:Y:S02]  /*65a0*/  LOP3.LUT R10, R35, 0x180, RZ, 0xc0, !PT ;  /* 0x00000180230a7812 */ /* 0x000fe400078ec0ff */
[----:B------:R-:W-:Y:S02]  /*65b0*/  F2FP.BF16.F32.PACK_AB R21, R21, R26 ;  /* 0x0000001a1515723e */ /* 0x000fe400000010ff */
[----:B------:R-:W-:Y:S02]  /*65c0*/  LOP3.LUT R38, R49, 0x180, RZ, 0xc0, !PT ;  /* 0x0000018031267812 */ /* 0x000fe400078ec0ff */
[----:B------:R-:W-:Y:S01]  /*65d0*/  F2FP.BF16.F32.PACK_AB R20, R13, R20 ;  /* 0x000000140d14723e */ /* 0x000fe200000010ff */
[----:B------:R-:W-:Y:S01]  /*65e0*/  IMAD.X R13, RZ, RZ, R7, P2 ;  /* 0x000000ffff0d7224 */ /* 0x000fe200010e0607 */
[----:B------:R-:W-:-:S02]  /*65f0*/  SEL R26, R61, R60, P0 ;  /* 0x0000003c3d1a7207 */ /* 0x000fc40000000000 */
[----:B------:R-:W-:Y:S02]  /*6600*/  SEL R46, R51, R50, P0 ;  /* 0x00000032332e7207 */ /* 0x000fe40000000000 */
[----:B------:R-:W-:Y:S02]  /*6610*/  SEL R61, R60, R61, P0 ;  /* 0x0000003d3c3d7207 */ /* 0x000fe40000000000 */
[----:B------:R-:W-:Y:S02]  /*6620*/  SEL R51, R50, R51, P0 ;  /* 0x0000003332337207 */ /* 0x000fe40000000000 */
[----:B------:R-:W-:Y:S02]  /*6630*/  SHF.R.U64 R9, R9, 0x3, RZ ;  /* 0x0000000309097819 */ /* 0x000fe400000012ff */
[----:B------:R-:W-:Y:S02]  /*6640*/  MOV R54, R6 ;  /* 0x0000000600367202 */ /* 0x000fe40000000f00 */
[----:B------:R-:W-:-:S02]  /*6650*/  SEL R44, R59, R58, P0 ;  /* 0x0000003a3b2c7207 */ /* 0x000fc40000000000 */
[----:B------:R-:W-:Y:S02]  /*6660*/  SEL R50, R31, R30, P0 ;  /* 0x0000001e1f327207 */ /* 0x000fe40000000000 */
[----:B------:R-:W-:Y:S02]  /*6670*/  SHF.R.U64 R10, R10, 0x3, RZ ;  /* 0x000000030a0a7819 */ /* 0x000fe400000012ff */
[----:B------:R-:W-:Y:S02]  /*6680*/  SEL R59, R58, R59, P0 ;  /* 0x0000003b3a3b7207 */ /* 0x000fe40000000000 */
[----:B------:R-:W-:Y:S02]  /*6690*/  SEL R31, R30, R31, P0 ;  /* 0x0000001f1e1f7207 */ /* 0x000fe40000000000 */
[----:B------:R-:W-:Y:S02]  /*66a0*/  SHF.R.U64 R38, R38, 0x3, RZ ;  /* 0x0000000326267819 */ /* 0x000fe400000012ff */
[----:B------:R-:W-:-:S02]  /*66b0*/  SEL R30, R21, R20, P0 ;  /* 0x00000014151e7207 */ /* 0x000fc40000000000 */
[----:B------:R-:W-:Y:S01]  /*66c0*/  SEL R37, R20, R21, P0 ;  /* 0x0000001514257207 */ /* 0x000fe20000000000 */
[----:B------:R-:W-:Y:S01]  /*66d0*/  IMAD.X R21, RZ, RZ, R7, P4 ;  /* 0x000000ffff157224 */ /* 0x000fe200020e0607 */
[----:B------:R-:W-:Y:S02]  /*66e0*/  LOP3.LUT R20, R9, R14, RZ, 0x3c, !PT ;  /* 0x0000000e09147212 */ /* 0x000fe400078e3cff */
[----:B------:R-:W-:Y:S02]  /*66f0*/  LOP3.LUT R14, R10, R35, RZ, 0x3c, !PT ;  /* 0x000000230a0e7212 */ /* 0x000fe400078e3cff */
[----:B------:R-:W-:Y:S02]  /*6700*/  LOP3.LUT R10, R38, R49, RZ, 0x3c, !PT ;  /* 0x00000031260a7212 */ /* 0x000fe400078e3cff */
[----:B------:R-:W-:Y:S02]  /*6710*/  LOP3.LUT R12, R45, 0x180, RZ, 0xc0, !PT ;  /* 0x000001802d0c7812 */ /* 0x000fe400078ec0ff */
[----:B------:R-:W-:-:S02]  /*6720*/  MOV R11, R10 ;  /* 0x0000000a000b7202 */ /* 0x000fc40000000f00 */
[----:B------:R-:W-:Y:S02]  /*6730*/  SHF.R.U64 R12, R12, 0x3, RZ ;  /* 0x000000030c0c7819 */ /* 0x000fe400000012ff */
[----:B------:R-:W-:Y:S02]  /*6740*/  MOV R49, R24 ;  /* 0x0000001800317202 */ /* 0x000fe40000000f00 */
[----:B------:R-:W-:Y:S02]  /*6750*/  LOP3.LUT R12, R12, R45, RZ, 0x3c, !PT ;  /* 0x0000002d0c0c7212 */ /* 0x000fe400078e3cff */
[----:B------:R-:W-:Y:S02]  /*6760*/  MOV R45, R20 ;  /* 0x00000014002d7202 */ /* 0x000fe40000000f00 */
[----:B------:R-:W-:Y:S02]  /*6770*/  MOV R21, R14 ;  /* 0x0000000e00157202 */ /* 0x000fe40000000f00 */
[----:B------:R-:W-:-:S02]  /*6780*/  MOV R20, R12 ;  /* 0x0000000c00147202 */ /* 0x000fc40000000f00 */
[----:B------:R-:W-:Y:S02]  /*6790*/  PLOP3.LUT P2, PT, PT, PT, UP0, 0x80, 0x0 ;  /* 0x000000000000781c */ /* 0x000fe40003f4f008 */
[----:B--2---:R-:W-:Y:S01]  /*67a0*/  LOP3.LUT R6, R3, 0x2, RZ, 0x3c, !PT ;  /* 0x0000000203067812 */ /* 0x004fe200078e3cff */
[----:B------:R-:W-:Y:S04]  /*67b0*/  SHFL.IDX PT, R26, R26, R3, 0x1c1f ;  /* 0x001c1f031a1a7589 */ /* 0x000fe800000e0000 */
[----:B------:R-:W0:Y:S04]  /*67c0*/  SHFL.IDX PT, R61, R61, R6, 0x1c1f ;  /* 0x001c1f063d3d7589 */ /* 0x000e2800000e0000 */
[----:B------:R-:W-:Y:S04]  /*67d0*/  SHFL.IDX PT, R28, R28, R3, 0x1c1f ;  /* 0x001c1f031c1c7589 */ /* 0x000fe800000e0000 */
[----:B------:R-:W1:Y:S04]  /*67e0*/  SHFL.IDX PT, R53, R53, R6, 0x1c1f ;  /* 0x001c1f0635357589 */ /* 0x000e6800000e0000 */
[----:B------:R-:W-:Y:S04]  /*67f0*/  SHFL.IDX PT, R44, R44, R3, 0x1c1f ;  /* 0x001c1f032c2c7589 */ /* 0x000fe800000e0000 */
[----:B------:R-:W2:Y:S04]  /*6800*/  SHFL.IDX PT, R59, R59, R6, 0x1c1f ;  /* 0x001c1f063b3b7589 */ /* 0x000ea800000e0000 */
[----:B------:R-:W-:Y:S04]  /*6810*/  SHFL.IDX PT, R34, R34, R3, 0x1c1f ;  /* 0x001c1f0322227589 */ /* 0x000fe800000e0000 */
[----:B------:R-:W-:Y:S01]  /*6820*/  SHFL.IDX PT, R42, R40, R3, 0x1c1f ;  /* 0x001c1f03282a7589 */ /* 0x000fe200000e0000 */
[----:B0-----:R-:W-:-:S02]  /*6830*/  SEL R12, R26, R61, P0 ;  /* 0x0000003d1a0c7207 */ /* 0x001fc40000000000 */
[----:B------:R-:W-:Y:S01]  /*6840*/  SEL R14, R61, R26, P0 ;  /* 0x0000001a3d0e7207 */ /* 0x000fe20000000000 */
[----:B------:R-:W0:Y:S04]  /*6850*/  SHFL.IDX PT, R41, R41, R6, 0x1c1f ;  /* 0x001c1f0629297589 */ /* 0x000e2800000e0000 */
[----:B------:R-:W3:Y:S01]  /*6860*/  SHFL.IDX PT, R29, R29, R6, 0x1c1f ;  /* 0x001c1f061d1d7589 */ /* 0x000ee200000e0000 */
[----:B-1----:R-:W-:Y:S02]  /*6870*/  SEL R24, R28, R53, P0 ;  /* 0x000000351c187207 */ /* 0x002fe40000000000 */
[----:B------:R-:W-:Y:S01]  /*6880*/  SEL R26, R53, R28, P0 ;  /* 0x0000001c351a7207 */ /* 0x000fe20000000000 */
[----:B------:R-:W-:Y:S04]  /*6890*/  SHFL.IDX PT, R36, R36, R3, 0x1c1f ;  /* 0x001c1f0324247589 */ /* 0x000fe800000e0000 */
[----:B------:R-:W-:Y:S01]  /*68a0*/  SHFL.IDX PT, R46, R46, R3, 0x1c1f ;  /* 0x001c1f032e2e7589 */ /* 0x000fe200000e0000 */
[----:B--2---:R-:W-:-:S02]  /*68b0*/  SEL R13, R44, R59, P0 ;  /* 0x0000003b2c0d7207 */ /* 0x004fc40000000000 */
[----:B------:R-:W-:Y:S01]  /*68c0*/  SEL R15, R59, R44, P0 ;  /* 0x0000002c3b0f7207 */ /* 0x000fe20000000000 */
[----:B------:R-:W1:Y:S01]  /*68d0*/  SHFL.IDX PT, R51, R51, R6, 0x1c1f ;  /* 0x001c1f0633337589 */ /* 0x000e6200000e0000 */
[----:B------:R-:W2:Y:S03]  /*68e0*/  LDC R44, c[0x0][0xbe8] ;  /* 0x0002fa00ff2c7b82 */ /* 0x000ea60000000800 */
[----:B------:R-:W4:Y:S04]  /*68f0*/  SHFL.IDX PT, R33, R33, R6, 0x1c1f ;  /* 0x001c1f0621217589 */ /* 0x000f2800000e0000 */
[----:B------:R-:W-:Y:S01]  /*6900*/  SHFL.IDX PT, R48, R48, R3, 0x1c1f ;  /* 0x001c1f0330307589 */ /* 0x000fe200000e0000 */
[----:B0-----:R-:W-:-:S03]  /*6910*/  SEL R28, R34, R41, P0 ;  /* 0x00000029221c7207 */ /* 0x001fc60000000000 */
[----:B------:R-:W-:Y:S01]  /*6920*/  SHFL.IDX PT, R50, R50, R3, 0x1c1f ;  /* 0x001c1f0332327589 */ /* 0x000fe200000e0000 */
[----:B---3--:R-:W-:Y:S02]  /*6930*/  SEL R40, R42, R29, P0 ;  /* 0x0000001d2a287207 */ /* 0x008fe40000000000 */
[----:B------:R-:W-:Y:S01]  /*6940*/  SEL R42, R29, R42, P0 ;  /* 0x0000002a1d2a7207 */ /* 0x000fe20000000000 */
[----:B------:R-:W0:Y:S04]  /*6950*/  SHFL.IDX PT, R39, R39, R6, 0x1c1f ;  /* 0x001c1f0627277589 */ /* 0x000e2800000e0000 */
[----:B------:R-:W3:Y:S04]  /*6960*/  SHFL.IDX PT, R35, R31, R6, 0x1c1f ;  /* 0x001c1f061f237589 */ /* 0x000ee800000e0000 */
[----:B------:R4:W-:Y:S01]  /*6970*/  SHFL.IDX PT, R38, R32, R3, 0x1c1f ;  /* 0x001c1f0320267589 */ /* 0x0009e200000e0000 */
[----:B-1----:R-:W-:-:S03]  /*6980*/  SEL R25, R46, R51, P0 ;  /* 0x000000332e197207 */ /* 0x002fc60000000000 */
[----:B------:R1:W2:Y:S04]  /*6990*/  SHFL.IDX PT, R7, R27, R6, 0x1c1f ;  /* 0x001c1f061b077589 */ /* 0x0002a800000e0000 */
[----:B------:R0:W-:Y:S01]  /*69a0*/  SHFL.IDX PT, R9, R30, R3, 0x1c1f ;  /* 0x001c1f031e097589 */ /* 0x0001e200000e0000 */
[----:B----4-:R-:W-:-:S03]  /*69b0*/  SEL R32, R36, R33, P0 ;  /* 0x0000002124207207 */ /* 0x010fc60000000000 */
[----:B------:R-:W-:Y:S01]  /*69c0*/  SHFL.IDX PT, R52, R52, R3, 0x1c1f ;  /* 0x001c1f0334347589 */ /* 0x000fe200000e0000 */
[----:B-1----:R-:W-:-:S03]  /*69d0*/  SEL R27, R51, R46, P0 ;  /* 0x0000002e331b7207 */ /* 0x002fc60000000000 */
[----:B------:R-:W1:Y:S01]  /*69e0*/  SHFL.IDX PT, R10, R37, R6, 0x1c1f ;  /* 0x001c1f06250a7589 */ /* 0x000e6200000e0000 */
[----:B0-----:R-:W-:Y:S02]  /*69f0*/  SEL R29, R48, R39, P0 ;  /* 0x00000027301d7207 */ /* 0x001fe40000000000 */
[----:B------:R-:W-:Y:S01]  /*6a00*/  SEL R30, R41, R34, P0 ;  /* 0x00000022291e7207 */ /* 0x000fe20000000000 */
[----:B------:R0:W4:Y:S01]  /*6a10*/  SHFL.IDX PT, R43, R43, R6, 0x1c1f ;  /* 0x001c1f062b2b7589 */ /* 0x00012200000e0000 */
[----:B------:R-:W-:Y:S02]  /*6a20*/  SEL R34, R33, R36, P0 ;  /* 0x0000002421227207 */ /* 0x000fe40000000000 */
[----:B------:R-:W-:Y:S01]  /*6a30*/  SEL R31, R39, R48, P0 ;  /* 0x00000030271f7207 */ /* 0x000fe20000000000 */
[----:B------:R-:W-:Y:S01]  /*6a40*/  BAR.SYNC.DEFER_BLOCKING 0x1, 0x180 ;  /* 0x0046000000007b1d */ /* 0x000fe20000010000 */
[----:B---3--:R-:W-:Y:S02]  /*6a50*/  SEL R33, R50, R35, P0 ;  /* 0x0000002332217207 */ /* 0x008fe40000000000 */
[----:B------:R-:W-:-:S02]  /*6a60*/  SEL R35, R35, R50, P0 ;  /* 0x0000003223237207 */ /* 0x000fc40000000000 */
[----:B--2---:R-:W-:Y:S01]  /*6a70*/  SEL R36, R38, R7, P0 ;  /* 0x0000000726247207 */ /* 0x004fe20000000000 */
[----:B0-----:R-:W-:Y:S01]  /*6a80*/  IMAD.U32 R6, RZ, RZ, UR4 ;  /* 0x00000004ff067e24 */ /* 0x001fe2000f8e00ff */
[----:B------:R-:W-:Y:S01]  /*6a90*/  SEL R38, R7, R38, P0 ;  /* 0x0000002607267207 */ /* 0x000fe20000000000 */
[----:B------:R-:W-:Y:S01]  /*6aa0*/  IMAD.U32 R7, RZ, RZ, UR6 ;  /* 0x00000006ff077e24 */ /* 0x000fe2000f8e00ff */
[----:B------:R-:W-:Y:S01]  /*6ab0*/  ULDC.64 UR6, c[0x0][0xc08] ;  /* 0x0003020000067ab9 */ /* 0x000fe20000000a00 */
[----:B-1----:R-:W-:Y:S02]  /*6ac0*/  SEL R37, R9, R10, P0 ;  /* 0x0000000a09257207 */ /* 0x002fe40000000000 */
[----:B------:R-:W-:Y:S02]  /*6ad0*/  SEL R39, R10, R9, P0 ;  /* 0x000000090a277207 */ /* 0x000fe40000000000 */
[----:B----4-:R-:W-:Y:S02]  /*6ae0*/  SEL R41, R52, R43, P0 ;  /* 0x0000002b34297207 */ /* 0x010fe40000000000 */
[----:B------:R-:W-:Y:S01]  /*6af0*/  SEL R43, R43, R52, P0 ;  /* 0x000000342b2b7207 */ /* 0x000fe20000000000 */
[----:B------:R0:W-:Y:S04]  /*6b00*/  STSM.16.M88.4 [R54], R12 ;  /* 0x0000000c36007844 */ /* 0x0001e80000000200 */
[----:B------:R1:W-:Y:S04]  /*6b10*/  STSM.16.M88.4 [R49], R24 ;  /* 0x0000001831007844 */ /* 0x0003e80000000200 */
[----:B------:R1:W-:Y:S04]  /*6b20*/  STSM.16.M88.4 [R45], R28 ;  /* 0x0000001c2d007844 */ /* 0x0003e80000000200 */
[----:B------:R1:W-:Y:S04]  /*6b30*/  STSM.16.M88.4 [R21], R32 ;  /* 0x0000002015007844 */ /* 0x0003e80000000200 */
[----:B------:R1:W-:Y:S04]  /*6b40*/  STSM.16.M88.4 [R20], R36 ;  /* 0x0000002414007844 */ /* 0x0003e80000000200 */
[----:B------:R1:W-:Y:S01]  /*6b50*/  STSM.16.M88.4 [R11], R40 ;  /* 0x000000280b007844 */ /* 0x0003e20000000200 */
[----:B------:R-:W-:Y:S06]  /*6b60*/  BAR.SYNC.DEFER_BLOCKING 0x1, 0x180 ;  /* 0x0046000000007b1d */ /* 0x000fec0000010000 */
[----:B------:R-:W2:Y:S01]  /*6b70*/  @P2 LDG.E R3, desc[UR52][R6.64] ;  /* 0x0000003406032981 */ /* 0x000ea2000c1e1900 */
[----:B------:R-:W-:Y:S01]  /*6b80*/  UISETP.NE.U32.AND UP1, UPT, UR6, URZ, UPT ;  /* 0x0000003f0600728c */ /* 0x000fe2000bf25070 */
[----:B------:R-:W-:Y:S01]  /*6b90*/  ISETP.NE.AND P1, PT, R44, 0x1, PT ;  /* 0x000000012c00780c */ /* 0x000fe20003f25270 */
[----:B------:R-:W-:-:S02]  /*6ba0*/  UMOV UR4, URZ ;  /* 0x0000003f00047c82 */ /* 0x000fc40008000000 */
[----:B------:R-:W-:-:S06]  /*6bb0*/  UISETP.NE.AND.EX UP1, UPT, UR7, URZ, UPT, UP1 ;  /* 0x0000003f0700728c */ /* 0x000fcc000bf25310 */
[----:B------:R-:W-:-:S04]  /*6bc0*/  PLOP3.LUT P0, PT, PT, PT, UP1, 0x80, 0x0 ;  /* 0x000000000000781c */ /* 0x000fc80003f0f018 */
[----:B------:R-:W3:Y:S01]  /*6bd0*/  @P1 LDC R10, c[0x0][0xbec] ;  /* 0x0002fb00ff0a1b82 */ /* 0x000ee20000000800 */
[----:B------:R-:W-:-:S03]  /*6be0*/  @UP1 UIADD3 UR6, UP2, UR8, UR6, URZ ;  /* 0x0000000608061290 */ /* 0x000fc6000ff5e03f */
[----:B------:R-:W-:Y:S01]  /*6bf0*/  ULDC UR8, c[0x0][0xa88] ;  /* 0x0002a20000087ab9 */ /* 0x000fe20000000800 */
[----:B------:R-:W-:Y:S02]  /*6c00*/  @UP1 UIADD3.X UR7, UR9, UR7, URZ, UP2, !UPT ;  /* 0x0000000709071290 */ /* 0x000fe400097fe43f */
[----:B0-----:R-:W-:Y:S01]  /*6c10*/  IMAD.U32 R14, RZ, RZ, UR6 ;  /* 0x00000006ff0e7e24 */ /* 0x001fe2000f8e00ff */
[----:B------:R-:W0:Y:S03]  /*6c20*/  @P1 LDC R12, c[0x0][0xbf0] ;  /* 0x0002fc00ff0c1b82 */ /* 0x000e260000000800 */
[----:B------:R-:W-:Y:S01]  /*6c30*/  IMAD.U32 R15, RZ, RZ, UR7 ;  /* 0x00000007ff0f7e24 */ /* 0x000fe2000f8e00ff */
[----:B--2---:R-:W-:Y:S01]  /*6c40*/  @P2 R2UR UR4, R3 ;  /* 0x00000000030422ca */ /* 0x004fe200000e0000 */
[----:B------:R-:W-:-:S06]  /*6c50*/  IMAD.U32 R3, RZ, RZ, UR8 ;  /* 0x00000008ff037e24 */ /* 0x000fcc000f8e00ff */
[----:B------:R1:W5:Y:S01]  /*6c60*/  @P0 LDG.E R3, desc[UR52][R14.64] ;  /* 0x000000340e030981 */ /* 0x000362000c1e1900 */
[----:B0--3--:R-:W-:Y:S07]  /*6c70*/  @P0 BRA `(.L_x_162) ;  /* 0x0000000000100947 */ /* 0x009fee0003800000 */
[----:B------:R-:W-:Y:S05]  /*6c80*/  @!P2 BRA `(.L_x_162) ;  /* 0x00000000000ca947 */ /* 0x000fea0003800000 */
[----:B-1----:R-:W2:Y:S04]  /*6c90*/  LDG.E R14, desc[UR52][R6.64] ;  /* 0x00000034060e7981 */ /* 0x002ea8000c1e1900 */
[----:B-----5:R-:W2:Y:S02]  /*6ca0*/  LDG.E R3, desc[UR52][R6.64+0x4] ;  /* 0x0000043406037981 */ /* 0x020ea4000c1e1900 */
[----:B--2---:R-:W-:-:S07]  /*6cb0*/  IMAD.IADD R3, R3, 0x1, -R14 ;  /* 0x0000000103037824 */ /* 0x004fce00078e0a0e */
.L_x_162:
[----:B------:R-:W-:Y:S01]  /*6cc0*/  IMAD.U32 R6, RZ, RZ, UR44 ;  /* 0x0000002cff067e24 */ /* 0x000fe2000f8e00ff */
[----:B------:R-:W-:Y:S01]  /*6cd0*/  USHF.R.S32.HI UR14, URZ, 0x1f, UR45 ;  /* 0x0000001f3f0e7899 */ /* 0x000fe2000801142d */
[----:B------:R-:W-:Y:S01]  /*6ce0*/  IMAD R9, R22, 0x20, R16 ;  /* 0x0000002016097824 */ /* 0x000fe200078e0210 */
[----:B------:R-:W-:Y:S01]  /*6cf0*/  ULDC.64 UR12, c[0x0][0xb90] ;  /* 0x0002e400000c7ab9 */ /* 0x000fe20000000a00 */
[----:B-1----:R-:W-:Y:S01]  /*6d00*/  IMAD R11, R6, 0xc0, R155 ;  /* 0x000000c0060b7824 */ /* 0x002fe200078e029b */
[----:B------:R-:W-:Y:S01]  /*6d10*/  USHF.R.S32.HI UR9, URZ, 0x1f, UR4 ;  /* 0x0000001f3f097899 */ /* 0x000fe20008011404 */
[----:B------:R-:W-:Y:S01]  /*6d20*/  IMAD.WIDE R4, R9, 0x2, R4 ;  /* 0x0000000209047825 */ /* 0x000fe200078e0204 */
[----:B------:R-:W-:Y:S01]  /*6d30*/  UIMAD UR10, UR14, UR12, URZ ;  /* 0x0000000c0e0a72a4 */ /* 0x000fe2000f8e023f */
[----:B------:R-:W-:Y:S02]  /*6d40*/  UMOV UR8, UR4 ;  /* 0x0000000400087c82 */ /* 0x000fe40008000000 */
[----:B------:R-:W-:Y:S01]  /*6d50*/  @P1 IMAD.HI.U32 R7, R11, R10, RZ ;  /* 0x0000000a0b071227 */ /* 0x000fe200078e00ff */
[----:B------:R-:W-:Y:S01]  /*6d60*/  USEL UR41, UR41, URZ, !UP0 ;  /* 0x0000003f29297287 */ /* 0x000fe2000c000000 */
[C---:B------:R-:W-:Y:S01]  /*6d70*/  IADD3 R33, P6, R4.reuse, 0x3000, RZ ;  /* 0x0000300004217810 */ /* 0x040fe20007fde0ff */
[----:B------:R-:W-:Y:S01]  /*6d80*/  UIMAD.WIDE.U32 UR6, UR45, UR12, UR8 ;  /* 0x0000000c2d0672a5 */ /* 0x000fe2000f8e0008 */
[----:B------:R-:W-:Y:S01]  /*6d90*/  IMAD.MOV.U32 R6, RZ, RZ, R11 ;  /* 0x000000ffff067224 */ /* 0x000fe200078e000b */
[----:B------:R-:W-:Y:S01]  /*6da0*/  UIMAD UR10, UR45, UR13, UR10 ;  /* 0x0000000d2d0a72a4 */ /* 0x000fe2000f8e020a */
[----:B------:R-:W-:Y:S01]  /*6db0*/  @P1 SHF.R.U32.HI R6, RZ, R12, R7 ;  /* 0x0000000cff061219 */ /* 0x000fe20000011607 */
[----:B------:R-:W-:Y:S01]  /*6dc0*/  USEL UR40, UR40, URZ, !UP0 ;  /* 0x0000003f28287287 */ /* 0x000fe2000c000000 */
[----:B------:R-:W-:Y:S01]  /*6dd0*/  IADD3 R12, P2, R4, 0x1800, RZ ;  /* 0x00001800040c7810 */ /* 0x000fe20007f5e0ff */
[----:B------:R-:W-:Y:S01]  /*6de0*/  ULDC.64 UR12, c[0x0][0xb98] ;  /* 0x0002e600000c7ab9 */ /* 0x000fe20000000a00 */
[----:B------:R-:W-:Y:S01]  /*6df0*/  UIADD3 UR7, UR7, UR10, URZ ;  /* 0x0000000a07077290 */ /* 0x000fe2000fffe03f */
[--C-:B------:R-:W-:Y:S01]  /*6e00*/  IMAD.MOV R9, RZ, RZ, -R6.reuse ;  /* 0x000000ffff097224 */ /* 0x100fe200078e0a06 */
[----:B------:R-:W-:Y:S01]  /*6e10*/  UIMAD UR8, UR41, UR12, URZ ;  /* 0x0000000c290872a4 */ /* 0x000fe2000f8e023f */
[----:B------:R-:W-:Y:S01]  /*6e20*/  SHF.R.S32.HI R7, RZ, 0x1f, R6 ;  /* 0x0000001fff077819 */ /* 0x000fe20000011406 */
[----:B------:R-:W-:Y:S01]  /*6e30*/  UIMAD.WIDE.U32 UR6, UR40, UR12, UR6 ;  /* 0x0000000c280672a5 */ /* 0x000fe2000f8e0006 */
[----:B------:R-:W-:Y:S01]  /*6e40*/  IMAD R9, R44, R9, R11 ;  /* 0x000000092c097224 */ /* 0x000fe200078e020b */
[----:B------:R-:W-:Y:S01]  /*6e50*/  UIMAD UR8, UR40, UR13, UR8 ;  /* 0x0000000d280872a4 */ /* 0x000fe2000f8e0208 */
[----:B------:R-:W-:Y:S01]  /*6e60*/  LOP3.LUT R11, R12, 0x180, RZ, 0xc0, !PT ;  /* 0x000001800c0b7812 */ /* 0x000fe200078ec0ff */
[----:B-----5:R-:W-:Y:S01]  /*6e70*/  IMAD R42, R3, R44, RZ ;  /* 0x0000002c032a7224 */ /* 0x020fe200078e02ff */
[----:B------:R-:W-:Y:S01]  /*6e80*/  IADD3 R25, P5, R4, 0x4800, RZ ;  /* 0x0000480004197810 */ /* 0x000fe20007fbe0ff */
[----:B------:R-:W-:Y:S01]  /*6e90*/  ULDC.64 UR10, c[0x0][0xaa0] ;  /* 0x0002a800000a7ab9 */ /* 0x000fe20000000a00 */
[----:B------:R-:W-:Y:S01]  /*6ea0*/  IADD3 R6, P0, R6, UR6, RZ ;  /* 0x0000000606067c10 */ /* 0x000fe2000ff1e0ff */
[----:B------:R-:W-:Y:S01]  /*6eb0*/  IMAD.U32 R14, RZ, RZ, UR8 ;  /* 0x00000008ff0e7e24 */ /* 0x000fe2000f8e00ff */
[----:B------:R-:W-:-:S02]  /*6ec0*/  SHF.R.S32.HI R10, RZ, 0x1f, R9 ;  /* 0x0000001fff0a7819 */ /* 0x000fc40000011409 */
[----:B------:R-:W-:Y:S02]  /*6ed0*/  SHF.R.U64 R11, R11, 0x3, RZ ;  /* 0x000000030b0b7819 */ /* 0x000fe400000012ff */
[----:B------:R-:W-:Y:S01]  /*6ee0*/  IADD3.X R7, R7, UR7, R14, P0, !PT ;  /* 0x0000000707077c10 */ /* 0x000fe200087fe40e */
[----:B------:R-:W-:Y:S01]  /*6ef0*/  ULDC.64 UR6, c[0x0][0xb88] ;  /* 0x0002e20000067ab9 */ /* 0x000fe20000000a00 */
[----:B------:R-:W-:Y:S01]  /*6f00*/  IADD3 R37, P4, R4, 0x6000, RZ ;  /* 0x0000600004257810 */ /* 0x000fe20007f9e0ff */
[----:B------:R-:W-:Y:S01]  /*6f10*/  IMAD R14, R10, UR6, RZ ;  /* 0x000000060a0e7c24 */ /* 0x000fe2000f8e02ff */
[----:B------:R-:W-:Y:S01]  /*6f20*/  LOP3.LUT R10, R11, R12, RZ, 0x3c, !PT ;  /* 0x0000000c0b0a7212 */ /* 0x000fe200078e3cff */
[----:B------:R-:W-:Y:S01]  /*6f30*/  IMAD.WIDE.U32 R6, R9, UR6, R6 ;  /* 0x0000000609067c25 */ /* 0x000fe2000f8e0006 */
[----:B------:R-:W-:Y:S01]  /*6f40*/  LOP3.LUT R32, R33, 0x180, RZ, 0xc0, !PT ;  /* 0x0000018021207812 */ /* 0x000fe200078ec0ff */
[----:B------:R-:W-:Y:S01]  /*6f50*/  UIMAD UR8, UR9, UR10, URZ ;  /* 0x0000000a090872a4 */ /* 0x000fe2000f8e023f */
[----:B------:R-:W-:Y:S01]  /*6f60*/  LOP3.LUT R24, R25, 0x180, RZ, 0xc0, !PT ;  /* 0x0000018019187812 */ /* 0x000fe200078ec0ff */
[----:B------:R-:W-:Y:S01]  /*6f70*/  IMAD R11, R9, UR7, R14 ;  /* 0x00000007090b7c24 */ /* 0x000fe2000f8e020e */
[----:B------:R-:W-:Y:S01]  /*6f80*/  ULDC.64 UR6, c[0x0][0xb50] ;  /* 0x0002d40000067ab9 */ /* 0x000fe20000000a00 */
[----:B------:R-:W-:-:S02]  /*6f90*/  LOP3.LUT R36, R37, 0x180, RZ, 0xc0, !PT ;  /* 0x0000018025247812 */ /* 0x000fc400078ec0ff */
[----:B------:R-:W-:Y:S01]  /*6fa0*/  IMAD.IADD R7, R7, 0x1, R11 ;  /* 0x0000000107077824 */ /* 0x000fe200078e020b */
[----:B------:R-:W-:Y:S01]  /*6fb0*/  LEA R9, P0, R6, UR6, 0x2 ;  /* 0x0000000606097c11 */ /* 0x000fe2000f8010ff */
[----:B------:R-:W-:Y:S01]  /*6fc0*/  IMAD.X R11, RZ, RZ, R5, P2 ;  /* 0x000000ffff0b7224 */ /* 0x000fe200010e0605 */
[----:B------:R-:W-:Y:S02]  /*6fd0*/  LOP3.LUT R13, R4, 0x180, RZ, 0xc0, !PT ;  /* 0x00000180040d7812 */ /* 0x000fe400078ec0ff */
[----:B------:R-:W-:Y:S01]  /*6fe0*/  LEA.HI.X R7, R6, UR7, R7, 0x2, P0 ;  /* 0x0000000706077c11 */ /* 0x000fe200080f1407 */
[----:B------:R-:W-:Y:S01]  /*6ff0*/  SHFL.IDX PT, R20, R9, RZ, 0x1c1f ;  /* 0x001c1fff09147589 */ /* 0x000fe200000e0000 */
[----:B------:R-:W-:Y:S01]  /*7000*/  IMAD.U32 R6, RZ, RZ, UR44 ;  /* 0x0000002cff067e24 */ /* 0x000fe2000f8e00ff */
[----:B------:R-:W-:Y:S02]  /*7010*/  LOP3.LUT P0, RZ, R23, 0x3, RZ, 0xc0, !PT ;  /* 0x0000000317ff7812 */ /* 0x000fe4000780c0ff */
[----:B------:R-:W0:Y:S01]  /*7020*/  SHFL.IDX PT, R21, R7, RZ, 0x1c1f ;  /* 0x001c1fff07157589 */ /* 0x000e2200000e0000 */
[----:B------:R-:W-:Y:S01]  /*7030*/  IMAD R15, R6, 0xc0, R153 ;  /* 0x000000c0060f7824 */ /* 0x000fe200078e0299 */
[----:B------:R-:W-:-:S02]  /*7040*/  IADD3 R6, P3, R4, 0x7800, RZ ;  /* 0x0000780004067810 */ /* 0x000fc40007f7e0ff */
[----:B------:R1:W-:Y:S01]  /*7050*/  SHFL.IDX PT, R40, R9, 0x1, 0x1c1f ;  /* 0x003c1f0009287f89 */ /* 0x0003e200000e0000 */
[C---:B------:R-:W-:Y:S01]  /*7060*/  VIADD R3, R15.reuse, 0x8 ;  /* 0x000000080f037836 */ /* 0x040fe20000000000 */
[-C--:B------:R-:W-:Y:S01]  /*7070*/  ISETP.GE.OR P2, PT, R15, R42.reuse, P0 ;  /* 0x0000002a0f00720c */ /* 0x080fe20000746670 */
[----:B------:R-:W-:Y:S01]  /*7080*/  UIMAD.WIDE.U32 UR6, UR4, UR10, URZ ;  /* 0x0000000a040672a5 */ /* 0x000fe2000f8e003f */
[----:B------:R-:W2:Y:S01]  /*7090*/  SHFL.IDX PT, R41, R7, 0x1, 0x1c1f ;  /* 0x003c1f0007297f89 */ /* 0x000ea200000e0000 */
[----:B------:R-:W-:Y:S01]  /*70a0*/  SHF.R.U64 R32, R32, 0x3, RZ ;  /* 0x0000000320207819 */ /* 0x000fe200000012ff */
[----:B------:R-:W-:Y:S01]  /*70b0*/  UIMAD UR8, UR4, UR11, UR8 ;  /* 0x0000000b040872a4 */ /* 0x000fe2000f8e0208 */
[----:B------:R-:W-:Y:S01]  /*70c0*/  ISETP.GE.OR P0, PT, R3, R42, P0 ;  /* 0x0000002a0300720c */ /* 0x000fe20000706670 */
[----:B-1----:R-:W1:Y:S01]  /*70d0*/  @P1 LDC R9, c[0x0][0xbec] ;  /* 0x0002fb00ff091b82 */ /* 0x002e620000000800 */
[----:B------:R-:W-:Y:S01]  /*70e0*/  LOP3.LUT R3, R6, 0x180, RZ, 0xc0, !PT ;  /* 0x0000018006037812 */ /* 0x000fe200078ec0ff */
[----:B------:R-:W-:Y:S01]  /*70f0*/  ULDC.64 UR10, c[0x0][0xae8] ;  /* 0x0002ba00000a7ab9 */ /* 0x000fe20000000a00 */
[----:B------:R-:W-:Y:S01]  /*7100*/  SHF.R.U64 R24, R24, 0x3, RZ ;  /* 0x0000000318187819 */ /* 0x000fe200000012ff */
[----:B------:R-:W-:Y:S01]  /*7110*/  IMAD.X R29, RZ, RZ, R5, P3 ;  /* 0x000000ffff1d7224 */ /* 0x000fe200018e0605 */
[----:B------:R-:W-:-:S02]  /*7120*/  SHF.R.U64 R3, R3, 0x3, RZ ;  /* 0x0000000303037819 */ /* 0x000fc400000012ff */
[----:B------:R-:W-:Y:S02]  /*7130*/  SHF.R.U64 R36, R36, 0x3, RZ ;  /* 0x0000000324247819 */ /* 0x000fe400000012ff */
[----:B------:R-:W-:Y:S02]  /*7140*/  SHF.R.U64 R13, R13, 0x3, RZ ;  /* 0x000000030d0d7819 */ /* 0x000fe400000012ff */
[----:B------:R-:W-:Y:S01]  /*7150*/  LOP3.LUT R28, R3, R6, RZ, 0x3c, !PT ;  /* 0x00000006031c7212 */ /* 0x000fe200078e3cff */
[----:B0-----:R0:W-:Y:S01]  /*7160*/  @!P2 ST.E desc[UR52][R20.64], R0 ;  /* 0x000000001400a985 */ /* 0x0011e2000c101934 */
[----:B------:R-:W-:Y:S01]  /*7170*/  IMAD.U32 R3, RZ, RZ, UR44 ;  /* 0x0000002cff037e24 */ /* 0x000fe2000f8e00ff */
[----:B------:R-:W-:Y:S01]  /*7180*/  LOP3.LUT R32, R32, R33, RZ, 0x3c, !PT ;  /* 0x0000002120207212 */ /* 0x000fe200078e3cff */
[----:B------:R-:W-:Y:S01]  /*7190*/  UIADD3 UR7, UR7, UR8, URZ ;  /* 0x0000000807077290 */ /* 0x000fe2000fffe03f */
[----:B------:R-:W-:Y:S01]  /*71a0*/  LOP3.LUT R24, R24, R25, RZ, 0x3c, !PT ;  /* 0x0000001918187212 */ /* 0x000fe200078e3cff */
[----:B------:R-:W-:Y:S01]  /*71b0*/  UIMAD UR4, UR14, UR10, URZ ;  /* 0x0000000a0e0472a4 */ /* 0x000fe2000f8e023f */
[----:B------:R-:W-:Y:S01]  /*71c0*/  LOP3.LUT R36, R36, R37, RZ, 0x3c, !PT ;  /* 0x0000002524247212 */ /* 0x000fe200078e3cff */
[--C-:B------:R-:W-:Y:S01]  /*71d0*/  IMAD.X R33, RZ, RZ, R5.reuse, P6 ;  /* 0x000000ffff217224 */ /* 0x100fe200030e0605 */
[----:B------:R-:W-:Y:S01]  /*71e0*/  LOP3.LUT R12, R13, R4, RZ, 0x3c, !PT ;  /* 0x000000040d0c7212 */ /* 0x000fe200078e3cff */
[--C-:B------:R-:W-:Y:S01]  /*71f0*/  IMAD.X R25, RZ, RZ, R5.reuse, P5 ;  /* 0x000000ffff197224 */ /* 0x100fe200028e0605 */
[----:B--2---:R2:W-:Y:S01]  /*7200*/  @!P0 ST.E desc[UR52][R40.64], R8 ;  /* 0x0000000828008985 */ /* 0x0045e2000c101934 */
[--C-:B------:R-:W-:Y:S01]  /*7210*/  IMAD.X R37, RZ, RZ, R5.reuse, P4 ;  /* 0x000000ffff257224 */ /* 0x100fe200020e0605 */
[----:B0-----:R-:W0:Y:S01]  /*7220*/  @P1 LDC R21, c[0x0][0xbf0] ;  /* 0x0002fc00ff151b82 */ /* 0x001e220000000800 */
[----:B------:R-:W-:Y:S01]  /*7230*/  IMAD R0, R19, 0x60, R22 ;  /* 0x0000006013007824 */ /* 0x000fe200078e0216 */
[----:B------:R-:W-:Y:S01]  /*7240*/  UIMAD UR4, UR45, UR11, UR4 ;  /* 0x0000000b2d0472a4 */ /* 0x000fe2000f8e0204 */
[----:B------:R-:W-:Y:S01]  /*7250*/  IMAD.MOV.U32 R13, RZ, RZ, R5 ;  /* 0x000000ffff0d7224 */ /* 0x000fe200078e0005 */
[----:B------:R-:W-:Y:S01]  /*7260*/  UIMAD.WIDE.U32 UR6, UR45, UR10, UR6 ;  /* 0x0000000a2d0672a5 */ /* 0x000fe2000f8e0006 */
[----:B------:R3:W5:Y:S01]  /*7270*/  LD.E.128 R4, desc[UR52][R10.64] ;  /* 0x000000340a047980 */ /* 0x000762000c101d00 */
[----:B------:R-:W-:-:S02]  /*7280*/  ULDC.64 UR8, c[0x0][0xaf0] ;  /* 0x0002bc0000087ab9 */ /* 0x000fc40000000a00 */
[----:B------:R-:W-:Y:S01]  /*7290*/  UIADD3 UR7, UR7, UR4, URZ ;  /* 0x0000000407077290 */ /* 0x000fe2000fffe03f */
[----:B------:R-:W5:Y:S04]  /*72a0*/  LD.E.128 R12, desc[UR52][R12.64] ;  /* 0x000000340c0c7980 */ /* 0x000f68000c101d00 */
[----:B------:R-:W5:Y:S01]  /*72b0*/  LD.E.128 R32, desc[UR52][R32.64] ;  /* 0x0000003420207980 */ /* 0x000f62000c101d00 */
[----:B---3--:R-:W-:Y:S01]  /*72c0*/  IMAD R10, R3, 0xc0, R0 ;  /* 0x000000c0030a7824 */ /* 0x008fe200078e0200 */
[----:B------:R-:W-:Y:S02]  /*72d0*/  UIMAD UR4, UR41, UR8, URZ ;  /* 0x00000008290472a4 */ /* 0x000fe4000f8e023f */
[----:B------:R-:W5:Y:S01]  /*72e0*/  LD.E.128 R24, desc[UR52][R24.64] ;  /* 0x0000003418187980 */ /* 0x000f62000c101d00 */
[----:B-1----:R-:W-:Y:S01]  /*72f0*/  @P1 IMAD.HI.U32 R0, R10, R9, RZ ;  /* 0x000000090a001227 */ /* 0x002fe200078e00ff */
[----:B------:R-:W-:-:S02]  /*7300*/  UIMAD UR4, UR40, UR9, UR4 ;  /* 0x00000009280472a4 */ /* 0x000fc4000f8e0204 */
[----:B------:R-:W5:Y:S01]  /*7310*/  LD.E.128 R36, desc[UR52][R36.64] ;  /* 0x0000003424247980 */ /* 0x000f62000c101d00 */
[----:B------:R-:W-:Y:S01]  /*7320*/  IMAD.MOV.U32 R3, RZ, RZ, R10 ;  /* 0x000000ffff037224 */ /* 0x000fe200078e000a */
[----:B0-----:R-:W-:Y:S01]  /*7330*/  @P1 SHF.R.U32.HI R3, RZ, R21, R0 ;  /* 0x00000015ff031219 */ /* 0x001fe20000011600 */
[----:B------:R-:W-:Y:S01]  /*7340*/  UIMAD.WIDE.U32 UR6, UR40, UR8, UR6 ;  /* 0x00000008280672a5 */ /* 0x000fe2000f8e0006 */
[----:B------:R-:W5:Y:S02]  /*7350*/  LD.E.128 R28, desc[UR52][R28.64] ;  /* 0x000000341c1c7980 */ /* 0x000f64000c101d00 */
[--C-:B------:R-:W-:Y:S01]  /*7360*/  SHF.R.S32.HI R0, RZ, 0x1f, R3.reuse ;  /* 0x0000001fff007819 */ /* 0x100fe20000011403 */
[----:B------:R-:W-:Y:S01]  /*7370*/  UIADD3 UR4, UR7, UR4, URZ ;  /* 0x0000000407047290 */ /* 0x000fe2000fffe03f */
[----:B------:R-:W-:Y:S01]  /*7380*/  IMAD.MOV R11, RZ, RZ, -R3 ;  /* 0x000000ffff0b7224 */ /* 0x000fe200078e0a03 */
[----:B------:R-:W-:Y:S01]  /*7390*/  ULDC.64 UR8, c[0x0][0xae0] ;  /* 0x0002b80000087ab9 */ /* 0x000fe20000000a00 */
[----:B------:R-:W-:Y:S01]  /*73a0*/  IMAD.U32 R9, RZ, RZ, UR7 ;  /* 0x00000007ff097e24 */ /* 0x000fe2000f8e00ff */
[----:B------:R-:W-:Y:S01]  /*73b0*/  @!PT LDS RZ, [RZ] ;  /* 0x00000000fffff984 */ /* 0x000fe20000000800 */
[----:B------:R-:W-:Y:S01]  /*73c0*/  @!PT LDS RZ, [RZ] ;  /* 0x00000000fffff984 */ /* 0x000fe20000000800 */
[----:B------:R-:W-:Y:S01]  /*73d0*/  @!PT LDS RZ, [RZ] ;  /* 0x00000000fffff984 */ /* 0x000fe20000000800 */
[----:B------:R-:W-:Y:S01]  /*73e0*/  @!PT LDS RZ, [RZ] ;  /* 0x00000000fffff984 */ /* 0x000fe20000000800 */
[----:B------:R0:W-:Y:S06]  /*73f0*/  MEMBAR.ALL.CTA ;  /* 0x0000000000007992 */ /* 0x0001ec0000008000 */
[----:B0-----:R-:W0:Y:S01]  /*7400*/  FENCE.VIEW.ASYNC.S ;  /* 0x00000000000073c6 */ /* 0x001e220000000000 */
[----:B------:R-:W-:-:S02]  /*7410*/  IMAD R0, R0, UR8, RZ ;  /* 0x0000000800007c24 */ /* 0x000fc4000f8e02ff */
[----:B------:R-:W-:Y:S02]  /*7420*/  IMAD R11, R44, R11, R10 ;  /* 0x0000000b2c0b7224 */ /* 0x000fe400078e020a */
[----:B--2---:R-:W-:Y:S01]  /*7430*/  IMAD.U32 R8, RZ, RZ, UR6 ;  /* 0x00000006ff087e24 */ /* 0x004fe2000f8e00ff */
[----:B------:R-:W-:Y:S01]  /*7440*/  ULDC.64 UR6, c[0x0][0xad8] ;  /* 0x0002b60000067ab9 */ /* 0x000fe20000000a00 */
[----:B------:R-:W-:Y:S02]  /*7450*/  IMAD.U32 R9, RZ, RZ, UR4 ;  /* 0x00000004ff097e24 */ /* 0x000fe4000f8e00ff */
[C---:B------:R-:W-:Y:S01]  /*7460*/  IMAD R21, R3.reuse, UR9, R0 ;  /* 0x0000000903157c24 */ /* 0x040fe2000f8e0200 */
[----:B------:R-:W-:Y:S01]  /*7470*/  SHF.R.S32.HI R0, RZ, 0x1f, R11 ;  /* 0x0000001fff007819 */ /* 0x000fe2000001140b */
[----:B------:R-:W-:-:S04]  /*7480*/  IMAD.WIDE.U32 R8, R3, UR8, R8 ;  /* 0x0000000803087c25 */ /* 0x000fc8000f8e0008 */
[----:B------:R-:W-:Y:S02]  /*7490*/  IMAD.U32 R43, RZ, RZ, UR44 ;  /* 0x0000002cff2b7e24 */ /* 0x000fe4000f8e00ff */
[----:B------:R-:W-:Y:S02]  /*74a0*/  IMAD.IADD R9, R9, 0x1, R21 ;  /* 0x0000000109097824 */ /* 0x000fe400078e0215 */
[----:B------:R-:W-:Y:S02]  /*74b0*/  IMAD R0, R0, UR6, RZ ;  /* 0x0000000600007c24 */ /* 0x000fe4000f8e02ff */
[----:B------:R-:W-:Y:S02]  /*74c0*/  IMAD R43, R43, 0xc0, R22 ;  /* 0x000000c02b2b7824 */ /* 0x000fe400078e0216 */
[C---:B------:R-:W-:Y:S02]  /*74d0*/  IMAD R3, R11.reuse, UR7, R0 ;  /* 0x000000070b037c24 */ /* 0x040fe4000f8e0200 */
[----:B------:R-:W-:Y:S01]  /*74e0*/  IMAD.WIDE.U32 R8, R11, UR6, R8 ;  /* 0x000000060b087c25 */ /* 0x000fe2000f8e0008 */
[----:B------:R-:W-:Y:S01]  /*74f0*/  ISETP.GE.AND P0, PT, R43, R42, PT ;  /* 0x0000002a2b00720c */ /* 0x000fe20003f06270 */
[----:B------:R-:W-:-:S02]  /*7500*/  ULDC.64 UR6, c[0x0][0xa80] ;  /* 0x0002a00000067ab9 */ /* 0x000fc40000000a00 */
[----:B------:R-:W-:Y:S01]  /*7510*/  IMAD.IADD R3, R9, 0x1, R3 ;  /* 0x0000000109037824 */ /* 0x000fe200078e0203 */
[----:B------:R-:W-:Y:S01]  /*7520*/  LEA R40, P1, R8, UR6, 0x1 ;  /* 0x0000000608287c11 */ /* 0x000fe2000f8208ff */
[----:B------:R-:W-:-:S03]  /*7530*/  VIADD R2, R2, 0x19c20 ;  /* 0x00019c2002027836 */ /* 0x000fc60000000000 */
[----:B------:R-:W-:Y:S02]  /*7540*/  LEA.HI.X R41, R8, UR7, R3, 0x1, P1 ;  /* 0x0000000708297c11 */ /* 0x000fe400088f0c03 */
[----:B------:R-:W-:Y:S01]  /*7550*/  PRMT R2, RZ, 0x654, R2 ;  /* 0x00000654ff027816 */ /* 0x000fe20000000002 */
[----:B0-----:R0:W1:Y:S01]  /*7560*/  SHFL.IDX PT, R8, R40, RZ, 0x1c1f ;  /* 0x001c1fff28087589 */ /* 0x00106200000e0000 */
[----:B------:R-:W-:Y:S02]  /*7570*/  BSSY B1, `(.L_x_163) ;  /* 0x0000011000017945 */ /* 0x000fe40003800000 */
[----:B------:R0:W-:Y:S01]  /*7580*/  SYNCS.ARRIVE.TRANS64.RED.A1T0 RZ, [R2+URZ], RZ ;  /* 0x000000ff02ff79a7 */ /* 0x0001e2000810043f */
[----:B------:R0:W2:Y:S01]  /*7590*/  SHFL.IDX PT, R9, R41, RZ, 0x1c1f ;  /* 0x001c1fff29097589 */ /* 0x0000a200000e0000 */
[----:B------:R-:W-:Y:S01]  /*75a0*/  SHF.R.S32.HI R45, RZ, 0x1f, R17 ;  /* 0x0000001fff2d7819 */ /* 0x000fe20000011411 */
[----:B------:R-:W-:Y:S06]  /*75b0*/  @P0 BRA `(.L_x_164) ;  /* 0x0000000000300947 */ /* 0x000fec0003800000 */
[----:B------:R-:W-:Y:S02]  /*75c0*/  ULDC UR4, c[0x0][0xac8] ;  /* 0x0002b20000047ab9 */ /* 0x000fe40000000800 */
[----:B------:R-:W-:Y:S02]  /*75d0*/  ISETP.GE.AND P1, PT, R17, UR4, PT ;  /* 0x0000000411007c0c */ /* 0x000fe4000bf26270 */
[----:B------:R-:W-:Y:S02]  /*75e0*/  ISETP.GE.AND P2, PT, R18, UR4, PT ;  /* 0x0000000412007c0c */ /* 0x000fe4000bf46270 */
[----:B------:R-:W-:-:S09]  /*75f0*/  ISETP.GE.AND P0, PT, R16, UR4, PT ;  /* 0x0000000410007c0c */ /* 0x000fd2000bf06270 */
[CC--:B-1----:R-:W-:Y:S02]  /*7600*/  @!P1 LEA R10, P3, R17.reuse, R8.reuse, 0x1 ;  /* 0x00000008110a9211 */ /* 0x0c2fe400078608ff */
[----:B------:R-:W-:Y:S02]  /*7610*/  @!P2 LEA R20, P4, R18, R8, 0x1 ;  /* 0x000000081214a211 */ /* 0x000fe400078808ff */
[----:B0-2---:R-:W-:Y:S01]  /*7620*/  @!P0 IMAD.WIDE R2, R16, 0x2, R8 ;  /* 0x0000000210028825 */ /* 0x005fe200078e0208 */
[-C--:B------:R-:W-:Y:S02]  /*7630*/  @!P1 LEA.HI.X R11, R17, R9.reuse, R45, 0x1, P3 ;  /* 0x00000009110b9211 */ /* 0x080fe400018f0c2d */
[----:B------:R-:W-:Y:S02]  /*7640*/  @!P2 LEA.HI.X R21, R18, R9, R157, 0x1, P4 ;  /* 0x000000091215a211 */ /* 0x000fe400020f0c9d */
[----:B-----5:R3:W-:Y:S04]  /*7650*/  @!P0 ST.E.128 desc[UR52][R2.64], R12 ;  /* 0x0000000c02008985 */ /* 0x0207e8000c101d34 */
[----:B------:R3:W-:Y:S04]  /*7660*/  @!P1 ST.E.128 desc[UR52][R10.64], R32 ;  /* 0x000000200a009985 */ /* 0x0007e8000c101d34 */
[----:B------:R3:W-:Y:S02]  /*7670*/  @!P2 ST.E.128 desc[UR52][R20.64], R36 ;  /* 0x000000241400a985 */ /* 0x0007e4000c101d34 */
.L_x_164:
[----:B------:R-:W-:Y:S05]  /*7680*/  BSYNC B1 ;  /* 0x0000000000017941 */ /* 0x000fea0003800000 */
.L_x_163:
[----:B------:R-:W-:Y:S01]  /*7690*/  VIADD R0, R43, 0x60 ;  /* 0x000000602b007836 */ /* 0x000fe20000000000 */
[----:B--2---:R2:W4:Y:S04]  /*76a0*/  SHFL.IDX PT, R9, R41, 0x1, 0x1c1f ;  /* 0x003c1f0029097f89 */ /* 0x00452800000e0000 */
[----:B------:R-:W-:Y:S01]  /*76b0*/  ISETP.GE.AND P0, PT, R0, R42, PT ;  /* 0x0000002a0000720c */ /* 0x000fe20003f06270 */
[----:B-1----:R2:W1:-:S12]  /*76c0*/  SHFL.IDX PT, R8, R40, 0x1, 0x1c1f ;  /* 0x003c1f0028087f89 */ /* 0x00245800000e0000 */
[----:B--2---:R-:W-:Y:S05]  /*76d0*/  @P0 BRA `(.L_x_165) ;  /* 0x0000000800c40947 */ /* 0x004fea0003800000 */
[----:B------:R-:W-:Y:S02]  /*76e0*/  ULDC UR4, c[0x0][0xac8] ;  /* 0x0002b20000047ab9 */ /* 0x000fe40000000800 */
[----:B------:R-:W-:Y:S02]  /*76f0*/  ISETP.GE.AND P2, PT, R17, UR4, PT ;  /* 0x0000000411007c0c */ /* 0x000fe4000bf46270 */
[----:B------:R-:W-:-:S11]  /*7700*/  ISETP.GE.AND P1, PT, R16, UR4, PT ;  /* 0x0000000410007c0c */ /* 0x000fd6000bf26270 */
[C---:B-1-3--:R-:W-:Y:S02]  /*7710*/  @!P2 LEA R10, P0, R17.reuse, R8, 0x1 ;  /* 0x00000008110aa211 */ /* 0x04afe400078008ff */
[----:B0---4-:R-:W-:Y:S02]  /*7720*/  @!P1 IMAD.WIDE R2, R16, 0x2, R8 ;  /* 0x0000000210029825 */ /* 0x011fe400078e0208 */
[----:B------:R-:W-:Y:S02]  /*7730*/  @!P2 LEA.HI.X R11, R17, R9, R45, 0x1, P0 ;  /* 0x00000009110ba211 */ /* 0x000fe400000f0c2d */
[----:B------:R-:W-:Y:S01]  /*7740*/  ISETP.GE.AND P0, PT, R18, UR4, PT ;  /* 0x0000000412007c0c */ /* 0x000fe2000bf06270 */
[----:B-----5:R2:W-:Y:S04]  /*7750*/  @!P1 ST.E.128 desc[UR52][R2.64], R4 ;  /* 0x0000000402009985 */ /* 0x0205e8000c101d34 */
[----:B------:R2:W-:Y:S08]  /*7760*/  @!P2 ST.E.128 desc[UR52][R10.64], R24 ;  /* 0x000000180a00a985 */ /* 0x0005f0000c101d34 */
[----:B------:R-:W-:Y:S05]  /*7770*/  @P0 BRA `(.L_x_165) ;  /* 0x00000008009c0947 */ /* 0x000fea0003800000 */
[----:B--2---:R-:W-:-:S04]  /*7780*/  LEA R2, P0, R18, R8, 0x1 ;  /* 0x0000000812027211 */ /* 0x004fc800078008ff */
[----:B------:R-:W-:-:S05]  /*7790*/  LEA.HI.X R3, R18, R9, R157, 0x1, P0 ;  /* 0x0000000912037211 */ /* 0x000fca00000f0c9d */
[----:B------:R0:W-:Y:S01]  /*77a0*/  ST.E.128 desc[UR52][R2.64], R28 ;  /* 0x0000001c02007985 */ /* 0x0001e2000c101d34 */
[----:B------:R-:W-:Y:S05]  /*77b0*/  BRA `(.L_x_165) ;  /* 0x00000008008c7947 */ /* 0x000fea0003800000 */
.L_x_161:
[----:B------:R-:W-:Y:S01]  /*77c0*/  ULDC.64 UR6, c[0x0][0xc00] ;  /* 0x0003000000067ab9 */ /* 0x000fe20000000a00 */
[----:B------:R-:W-:Y:S01]  /*77d0*/  ULDC UR4, c[0x0][0xa88] ;  /* 0x0002a20000047ab9 */ /* 0x000fe20000000800 */
[----:B------:R-:W-:Y:S01]  /*77e0*/  UISETP.NE.U32.AND UP0, UPT, UR6, URZ, UPT ;  /* 0x0000003f0600728c */ /* 0x000fe2000bf05070 */
[----:B------:R-:W0:Y:S03]  /*77f0*/  LDC R11, c[0x0][0xbe8] ;  /* 0x0002fa00ff0b7b82 */ /* 0x000e260000000800 */
[----:B------:R-:W-:-:S03]  /*7800*/  UISETP.NE.AND.EX UP0, UPT, UR7, URZ, UPT, UP0 ;  /* 0x0000003f0700728c */ /* 0x000fc6000bf05300 */
[----:B------:R-:W-:Y:S02]  /*7810*/  ULDC.64 UR6, c[0x0][0xc00] ;  /* 0x0003000000067ab9 */ /* 0x000fe40000000a00 */
[----:B------:R-:W-:Y:S01]  /*7820*/  UIMAD.WIDE UR6, UR40, 0x4, UR6 ;  /* 0x00000004280678a5 */ /* 0x000fe2000f8e0206 */
[----:B------:R-:W-:-:S05]  /*7830*/  PLOP3.LUT P2, PT, PT, PT, UP0, 0x80, 0x0 ;  /* 0x000000000000781c */ /* 0x000fca0003f4f008 */
[----:B------:R-:W-:Y:S02]  /*7840*/  IMAD.U32 R2, RZ, RZ, UR6 ;  /* 0x00000006ff027e24 */ /* 0x000fe4000f8e00ff */
[----:B------:R-:W-:Y:S01]  /*7850*/  IMAD.U32 R3, RZ, RZ, UR7 ;  /* 0x00000007ff037e24 */ /* 0x000fe2000f8e00ff */
[----:B------:R-:W-:Y:S02]  /*7860*/  ULDC.64 UR6, c[0x0][0xc08] ;  /* 0x0003020000067ab9 */ /* 0x000fe40000000a00 */
[----:B------:R-:W-:-:S03]  /*7870*/  UISETP.NE.U32.AND UP1, UPT, UR6, URZ, UPT ;  /* 0x0000003f0600728c */ /* 0x000fc6000bf25070 */
[----:B------:R-:W2:Y:S01]  /*7880*/  @P2 LDG.E R6, desc[UR52][R2.64] ;  /* 0x0000003402062981 */ /* 0x000ea2000c1e1900 */
[----:B------:R-:W-:Y:S01]  /*7890*/  UISETP.NE.AND.EX UP1, UPT, UR7, URZ, UPT, UP1 ;  /* 0x0000003f0700728c */ /* 0x000fe2000bf25310 */
[----:B------:R-:W-:-:S05]  /*78a0*/  IMAD.U32 R0, RZ, RZ, UR4 ;  /* 0x00000004ff007e24 */ /* 0x000fca000f8e00ff */
[----:B------:R-:W-:-:S05]  /*78b0*/  PLOP3.LUT P3, PT, PT, PT, UP1, 0x80, 0x0 ;  /* 0x000000000000781c */ /* 0x000fca0003f6f018 */
[----:B------:R-:W-:Y:S02]  /*78c0*/  @UP1 ULDC.64 UR6, c[0x0][0xc08] ;  /* 0x0003020000061ab9 */ /* 0x000fe40000000a00 */
[----:B------:R-:W-:-:S06]  /*78d0*/  @UP1 UIMAD.WIDE UR6, UR40, 0x4, UR6 ;  /* 0x00000004280618a5 */ /* 0x000fcc000f8e0206 */
[----:B------:R-:W-:Y:S02]  /*78e0*/  IMAD.U32 R4, RZ, RZ, UR6 ;  /* 0x00000006ff047e24 */ /* 0x000fe4000f8e00ff */
[----:B------:R-:W-:-:S05]  /*78f0*/  IMAD.U32 R5, RZ, RZ, UR7 ;  /* 0x00000007ff057e24 */ /* 0x000fca000f8e00ff */
[----:B------:R1:W5:Y:S01]  /*7900*/  @P3 LDG.E R0, desc[UR52][R4.64] ;  /* 0x0000003404003981 */ /* 0x000362000c1e1900 */
[----:B0-----:R-:W-:Y:S01]  /*7910*/  ISETP.NE.AND P0, PT, R11, 0x1, PT ;  /* 0x000000010b00780c */ /* 0x001fe20003f05270 */
[----:B------:R-:W-:Y:S01]  /*7920*/  UMOV UR4, URZ ;  /* 0x0000003f00047c82 */ /* 0x000fe20008000000 */
[----:B------:R-:W-:Y:S01]  /*7930*/  USHF.R.S32.HI UR10, URZ, 0x1f, UR45 ;  /* 0x0000001f3f0a7899 */ /* 0x000fe2000801142d */
[----:B------:R-:W0:Y:S10]  /*7940*/  S2R R7, SR_TID.X ;  /* 0x0000000000077919 */ /* 0x000e340000002100 */
[----:B------:R-:W3:Y:S01]  /*7950*/  @P0 LDC R9, c[0x0][0xbec] ;  /* 0x0002fb00ff090b82 */ /* 0x000ee20000000800 */
[----:B0-----:R-:W-:-:S05]  /*7960*/  VIADD R7, R7, 0xffffff80 ;  /* 0xffffff8007077836 */ /* 0x001fca0000000000 */
[----:B------:R-:W-:Y:S02]  /*7970*/  ISETP.GE.AND P1, PT, R7, 0xc0, PT ;  /* 0x000000c00700780c */ /* 0x000fe40003f26270 */
[----:B--2---:R-:W-:-:S13]  /*7980*/  @P2 R2UR UR4, R6 ;  /* 0x00000000060422ca */ /* 0x004fda00000e0000 */
[----:B------:R-:W-:Y:S01]  /*7990*/  USHF.R.S32.HI UR9, URZ, 0x1f, UR4 ;  /* 0x0000001f3f097899 */ /* 0x000fe20008011404 */
[----:B-1-3--:R-:W-:Y:S11]  /*79a0*/  @P3 BRA `(.L_x_166) ;  /* 0x0000000000103947 */ /* 0x00aff60003800000 */
[----:B------:R-:W-:Y:S05]  /*79b0*/  @!P2 BRA `(.L_x_166) ;  /* 0x00000000000ca947 */ /* 0x000fea0003800000 */
[----:B------:R-:W2:Y:S04]  /*79c0*/  LDG.E R5, desc[UR52][R2.64] ;  /* 0x0000003402057981 */ /* 0x000ea8000c1e1900 */
[----:B-----5:R-:W2:Y:S02]  /*79d0*/  LDG.E R0, desc[UR52][R2.64+0x4] ;  /* 0x0000043402007981 */ /* 0x020ea4000c1e1900 */
[----:B--2---:R-:W-:-:S07]  /*79e0*/  IMAD.IADD R0, R0, 0x1, -R5 ;  /* 0x0000000100007824 */ /* 0x004fce00078e0a05 */
.L_x_166:
[----:B------:R-:W-:Y:S01]  /*79f0*/  USEL UR40, UR40, URZ, !UP0 ;  /* 0x0000003f28287287 */ /* 0x000fe2000c000000 */
[----:B------:R-:W-:Y:S01]  /*7a00*/  BSSY B1, `(.L_x_167) ;  /* 0x000002d000017945 */ /* 0x000fe20003800000 */
[----:B------:R-:W-:-:S03]  /*7a10*/  USEL UR41, UR41, URZ, !UP0 ;  /* 0x0000003f29297287 */ /* 0x000fc6000c000000 */
[----:B------:R-:W-:Y:S09]  /*7a20*/  @P1 BRA `(.L_x_168) ;  /* 0x0000000000a81947 */ /* 0x000ff20003800000 */
[----:B------:R-:W0:Y:S01]  /*7a30*/  S2R R3, SR_TID.X ;  /* 0x0000000000037919 */ /* 0x000e220000002100 */
[----:B------:R-:W1:Y:S01]  /*7a40*/  LDC R7, c[0x0][0xbe8] ;  /* 0x0002fa00ff077b82 */ /* 0x000e620000000800 */
[----:B------:R-:W-:-:S04]  /*7a50*/  IMAD.U32 R2, RZ, RZ, UR44 ;  /* 0x0000002cff027e24 */ /* 0x000fc8000f8e00ff */
[----:B0-----:R-:W-:Y:S02]  /*7a60*/  IMAD R2, R2, 0xc0, R3 ;  /* 0x000000c002027824 */ /* 0x001fe400078e0203 */
[----:B-1---5:R-:W-:Y:S02]  /*7a70*/  IMAD R3, R0, R7, RZ ;  /* 0x0000000700037224 */ /* 0x022fe400078e02ff */
[----:B------:R-:W-:-:S05]  /*7a80*/  VIADD R4, R2, 0xffffff80 ;  /* 0xffffff8002047836 */ /* 0x000fca0000000000 */
[----:B------:R-:W-:-:S13]  /*7a90*/  ISETP.GE.AND P1, PT, R4, R3, PT ;  /* 0x000000030400720c */ /* 0x000fda0003f26270 */
[----:B------:R-:W-:Y:S05]  /*7aa0*/  @P1 BRA `(.L_x_168) ;  /* 0x0000000000881947 */ /* 0x000fea0003800000 */
[----:B------:R-:W-:Y:S01]  /*7ab0*/  ISETP.NE.AND P1, PT, R7, 0x1, PT ;  /* 0x000000010700780c */ /* 0x000fe20003f25270 */
[----:B------:R-:W-:Y:S01]  /*7ac0*/  ULDC.64 UR12, c[0x0][0xb90] ;  /* 0x0002e400000c7ab9 */ /* 0x000fe20000000a00 */
[----:B------:R-:W-:Y:S01]  /*7ad0*/  UMOV UR6, UR4 ;  /* 0x0000000400067c82 */ /* 0x000fe20008000000 */
[----:B------:R-:W-:Y:S01]  /*7ae0*/  UIMAD UR8, UR10, UR12, URZ ;  /* 0x0000000c0a0872a4 */ /* 0x000fe2000f8e023f */
[----:B------:R-:W-:Y:S01]  /*7af0*/  IMAD.MOV.U32 R2, RZ, RZ, R4 ;  /* 0x000000ffff027224 */ /* 0x000fe200078e0004 */
[----:B------:R-:W-:Y:S02]  /*7b00*/  UMOV UR7, UR9 ;  /* 0x0000000900077c82 */ /* 0x000fe40008000000 */
[----:B------:R-:W-:Y:S02]  /*7b10*/  UIMAD.WIDE.U32 UR6, UR45, UR12, UR6 ;  /* 0x0000000c2d0672a5 */ /* 0x000fe4000f8e0006 */
[----:B------:R-:W-:-:S03]  /*7b20*/  UIMAD UR8, UR45, UR13, UR8 ;  /* 0x0000000d2d0872a4 */ /* 0x000fc6000f8e0208 */
[----:B------:R-:W-:Y:S01]  /*7b30*/  ULDC.64 UR12, c[0x0][0xb98] ;  /* 0x0002e600000c7ab9 */ /* 0x000fe20000000a00 */
[----:B------:R-:W0:Y:S01]  /*7b40*/  @P1 LDC R3, c[0x0][0xbec] ;  /* 0x0002fb00ff031b82 */ /* 0x000e220000000800 */
[----:B------:R-:W-:Y:S02]  /*7b50*/  UIADD3 UR7, UR7, UR8, URZ ;  /* 0x0000000807077290 */ /* 0x000fe4000fffe03f */
[----:B------:R-:W-:Y:S02]  /*7b60*/  UIMAD UR8, UR41, UR12, URZ ;  /* 0x0000000c290872a4 */ /* 0x000fe4000f8e023f */
[----:B------:R-:W-:Y:S02]  /*7b70*/  UIMAD.WIDE.U32 UR6, UR40, UR12, UR6 ;  /* 0x0000000c280672a5 */ /* 0x000fe4000f8e0006 */
[----:B------:R-:W-:Y:S01]  /*7b80*/  UIMAD UR8, UR40, UR13, UR8 ;  /* 0x0000000d280872a4 */ /* 0x000fe2000f8e0208 */
[----:B------:R-:W1:Y:S02]  /*7b90*/  @P1 LDC R6, c[0x0][0xbf0] ;  /* 0x0002fc00ff061b82 */ /* 0x000e640000000800 */
[----:B------:R-:W-:Y:S01]  /*7ba0*/  ULDC.64 UR12, c[0x0][0xb88] ;  /* 0x0002e200000c7ab9 */ /* 0x000fe20000000a00 */
[----:B0-----:R-:W-:-:S05]  /*7bb0*/  @P1 IMAD.HI.U32 R3, R4, R3, RZ ;  /* 0x0000000304031227 */ /* 0x001fca00078e00ff */
[----:B-1----:R-:W-:Y:S01]  /*7bc0*/  @P1 SHF.R.U32.HI R2, RZ, R6, R3 ;  /* 0x00000006ff021219 */ /* 0x002fe20000011603 */
[----:B------:R-:W-:-:S03]  /*7bd0*/  IMAD.U32 R6, RZ, RZ, UR8 ;  /* 0x00000008ff067e24 */ /* 0x000fc6000f8e00ff */
[--C-:B------:R-:W-:Y:S01]  /*7be0*/  SHF.R.S32.HI R3, RZ, 0x1f, R2.reuse ;  /* 0x0000001fff037819 */ /* 0x100fe20000011402 */
[----:B------:R-:W-:Y:S01]  /*7bf0*/  IMAD.MOV R5, RZ, RZ, -R2 ;  /* 0x000000ffff057224 */ /* 0x000fe200078e0a02 */
[----:B------:R-:W-:-:S03]  /*7c00*/  IADD3 R2, P1, R2, UR6, RZ ;  /* 0x0000000602027c10 */ /* 0x000fc6000ff3e0ff */
[----:B------:R-:W-:Y:S01]  /*7c10*/  IMAD R5, R7, R5, R4 ;  /* 0x0000000507057224 */ /* 0x000fe200078e0204 */
[----:B------:R-:W-:Y:S01]  /*7c20*/  IADD3.X R3, R3, UR7, R6, P1, !PT ;  /* 0x0000000703037c10 */ /* 0x000fe20008ffe406 */
[----:B------:R-:W-:-:S03]  /*7c30*/  ULDC.64 UR6, c[0x0][0xb50] ;  /* 0x0002d40000067ab9 */ /* 0x000fc60000000a00 */
[----:B------:R-:W-:Y:S01]  /*7c40*/  SHF.R.S32.HI R4, RZ, 0x1f, R5 ;  /* 0x0000001fff047819 */ /* 0x000fe20000011405 */
[----:B------:R-:W-:-:S04]  /*7c50*/  IMAD.WIDE.U32 R2, R5, UR12, R2 ;  /* 0x0000000c05027c25 */ /* 0x000fc8000f8e0002 */
[----:B------:R-:W-:-:S04]  /*7c60*/  IMAD R4, R4, UR12, RZ ;  /* 0x0000000c04047c24 */ /* 0x000fc8000f8e02ff */
[----:B------:R-:W-:Y:S01]  /*7c70*/  IMAD R7, R5, UR13, R4 ;  /* 0x0000000d05077c24 */ /* 0x000fe2000f8e0204 */
[----:B------:R-:W-:-:S03]  /*7c80*/  LEA R4, P1, R2, UR6, 0x2 ;  /* 0x0000000602047c11 */ /* 0x000fc6000f8210ff */
[----:B------:R-:W-:-:S05]  /*7c90*/  IMAD.IADD R3, R3, 0x1, R7 ;  /* 0x0000000103037824 */ /* 0x000fca00078e0207 */
[----:B------:R-:W-:Y:S01]  /*7ca0*/  LEA.HI.X R5, R2, UR7, R3, 0x2, P1 ;  /* 0x0000000702057c11 */ /* 0x000fe200088f1403 */
[----:B------:R-:W-:-:S05]  /*7cb0*/  IMAD.MOV.U32 R3, RZ, RZ, -0x800000 ;  /* 0xff800000ff037424 */ /* 0x000fca00078e00ff */
[----:B------:R0:W-:Y:S02]  /*7cc0*/  STG.E desc[UR52][R4.64], R3 ;  /* 0x0000000304007986 */ /* 0x0001e4000c101934 */
.L_x_168:
[----:B------:R-:W-:Y:S05]  /*7cd0*/  BSYNC B1 ;  /* 0x0000000000017941 */ /* 0x000fea0003800000 */
.L_x_167:
[----:B0-----:R-:W0:Y:S01]  /*7ce0*/  @P0 LDC R3, c[0x0][0xbf0] ;  /* 0x0002fc00ff030b82 */ /* 0x001e220000000800 */
[----:B------:R-:W-:Y:S01]  /*7cf0*/  ULDC.64 UR12, c[0x0][0xaa0] ;  /* 0x0002a800000c7ab9 */ /* 0x000fe20000000a00 */
[----:B------:R-:W-:Y:S01]  /*7d00*/  IMAD.U32 R5, RZ, RZ, UR44 ;  /* 0x0000002cff057e24 */ /* 0x000fe2000f8e00ff */
[----:B------:R-:W-:Y:S01]  /*7d10*/  UIMAD UR8, UR9, UR12, URZ ;  /* 0x0000000c090872a4 */ /* 0x000fe2000f8e023f */
[----:B------:R-:W-:Y:S01]  /*7d20*/  IMAD R2, R19, 0x60, R22 ;  /* 0x0000006013027824 */ /* 0x000fe200078e0216 */
[----:B------:R-:W-:Y:S01]  /*7d30*/  UIMAD.WIDE.U32 UR6, UR4, UR12, URZ ;  /* 0x0000000c040672a5 */ /* 0x000fe2000f8e003f */
[----:B------:R-:W-:Y:S01]  /*7d40*/  BSSY B1, `(.L_x_169) ;  /* 0x0000039000017945 */ /* 0x000fe20003800000 */
[----:B------:R-:W-:Y:S01]  /*7d50*/  UIMAD UR8, UR4, UR13, UR8 ;  /* 0x0000000d040872a4 */ /* 0x000fe2000f8e0208 */
[----:B------:R-:W-:Y:S01]  /*7d60*/  IMAD R4, R5, 0xc0, R2 ;  /* 0x000000c005047824 */ /* 0x000fe200078e0202 */
[----:B------:R-:W-:Y:S01]  /*7d70*/  SHF.R.S32.HI R10, RZ, 0x1f, R17 ;  /* 0x0000001fff0a7819 */ /* 0x000fe20000011411 */
[----:B------:R-:W-:Y:S01]  /*7d80*/  ULDC.64 UR12, c[0x0][0xae8] ;  /* 0x0002ba00000c7ab9 */ /* 0x000fe20000000a00 */
[----:B------:R-:W-:Y:S01]  /*7d90*/  UIADD3 UR7, UR7, UR8, URZ ;  /* 0x0000000807077290 */ /* 0x000fe2000fffe03f */
[----:B------:R-:W-:Y:S01]  /*7da0*/  @P0 IMAD.HI.U32 R2, R4, R9, RZ ;  /* 0x0000000904020227 */ /* 0x000fe200078e00ff */
[----:B------:R-:W-:-:S02]  /*7db0*/  UIMAD UR4, UR10, UR12, URZ ;  /* 0x0000000c0a0472a4 */ /* 0x000fc4000f8e023f */
[----:B------:R-:W-:Y:S01]  /*7dc0*/  UIMAD.WIDE.U32 UR6, UR45, UR12, UR6 ;  /* 0x0000000c2d0672a5 */ /* 0x000fe2000f8e0006 */
[----:B------:R-:W-:Y:S01]  /*7dd0*/  IMAD.MOV.U32 R5, RZ, RZ, R4 ;  /* 0x000000ffff057224 */ /* 0x000fe200078e0004 */
[----:B------:R-:W-:Y:S01]  /*7de0*/  UIMAD UR4, UR45, UR13, UR4 ;  /* 0x0000000d2d0472a4 */ /* 0x000fe2000f8e0204 */
[----:B------:R-:W-:-:S03]  /*7df0*/  ULDC.64 UR8, c[0x0][0xaf0] ;  /* 0x0002bc0000087ab9 */ /* 0x000fc60000000a00 */
[----:B------:R-:W-:Y:S02]  /*7e00*/  UIADD3 UR7, UR7, UR4, URZ ;  /* 0x0000000407077290 */ /* 0x000fe4000fffe03f */
[----:B------:R-:W-:Y:S01]  /*7e10*/  UIMAD UR4, UR41, UR8, URZ ;  /* 0x00000008290472a4 */ /* 0x000fe2000f8e023f */
[----:B0-----:R-:W-:Y:S01]  /*7e20*/  @P0 SHF.R.U32.HI R5, RZ, R3, R2 ;  /* 0x00000003ff050219 */ /* 0x001fe20000011602 */
[----:B------:R-:W-:Y:S02]  /*7e30*/  UIMAD.WIDE.U32 UR6, UR40, UR8, UR6 ;  /* 0x00000008280672a5 */ /* 0x000fe4000f8e0006 */
[----:B------:R-:W-:Y:S01]  /*7e40*/  UIMAD UR4, UR40, UR9, UR4 ;  /* 0x00000009280472a4 */ /* 0x000fe2000f8e0204 */
[--C-:B------:R-:W-:Y:S01]  /*7e50*/  SHF.R.S32.HI R2, RZ, 0x1f, R5.reuse ;  /* 0x0000001fff027819 */ /* 0x100fe20000011405 */
[----:B------:R-:W-:Y:S01]  /*7e60*/  IMAD.MOV R7, RZ, RZ, -R5 ;  /* 0x000000ffff077224 */ /* 0x000fe200078e0a05 */
[----:B------:R-:W-:Y:S01]  /*7e70*/  ULDC.64 UR8, c[0x0][0xae0] ;  /* 0x0002b80000087ab9 */ /* 0x000fe20000000a00 */
[----:B------:R-:W-:-:S02]  /*7e80*/  UIADD3 UR4, UR7, UR4, URZ ;  /* 0x0000000407047290 */ /* 0x000fc4000fffe03f */
[----:B------:R-:W-:Y:S02]  /*7e90*/  IMAD.U32 R3, RZ, RZ, UR7 ;  /* 0x00000007ff037e24 */ /* 0x000fe4000f8e00ff */
[----:B------:R-:W-:Y:S02]  /*7ea0*/  IMAD R6, R2, UR8, RZ ;  /* 0x0000000802067c24 */ /* 0x000fe4000f8e02ff */
[----:B------:R-:W-:Y:S01]  /*7eb0*/  IMAD.U32 R2, RZ, RZ, UR6 ;  /* 0x00000006ff027e24 */ /* 0x000fe2000f8e00ff */
[----:B------:R-:W-:Y:S01]  /*7ec0*/  ULDC.64 UR6, c[0x0][0xad8] ;  /* 0x0002b60000067ab9 */ /* 0x000fe20000000a00 */
[----:B------:R-:W-:Y:S02]  /*7ed0*/  IMAD.U32 R3, RZ, RZ, UR4 ;  /* 0x00000004ff037e24 */ /* 0x000fe4000f8e00ff */
[----:B------:R-:W-:Y:S02]  /*7ee0*/  IMAD R7, R11, R7, R4 ;  /* 0x000000070b077224 */ /* 0x000fe400078e0204 */
[----:B------:R-:W-:-:S02]  /*7ef0*/  IMAD R9, R5, UR9, R6 ;  /* 0x0000000905097c24 */ /* 0x000fc4000f8e0206 */
[----:B------:R-:W-:Y:S01]  /*7f00*/  IMAD.WIDE.U32 R2, R5, UR8, R2 ;  /* 0x0000000805027c25 */ /* 0x000fe2000f8e0002 */
[----:B------:R-:W-:-:S03]  /*7f10*/  SHF.R.S32.HI R4, RZ, 0x1f, R7 ;  /* 0x0000001fff047819 */ /* 0x000fc60000011407 */
[----:B------:R-:W-:Y:S02]  /*7f20*/  IMAD.IADD R3, R3, 0x1, R9 ;  /* 0x0000000103037824 */ /* 0x000fe400078e0209 */
[----:B------:R-:W-:Y:S02]  /*7f30*/  IMAD.U32 R9, RZ, RZ, UR44 ;  /* 0x0000002cff097e24 */ /* 0x000fe4000f8e00ff */
[----:B------:R-:W-:Y:S02]  /*7f40*/  IMAD R4, R4, UR6, RZ ;  /* 0x0000000604047c24 */ /* 0x000fe4000f8e02ff */
[----:B-----5:R-:W-:Y:S02]  /*7f50*/  IMAD R11, R0, R11, RZ ;  /* 0x0000000b000b7224 */ /* 0x020fe400078e02ff */
[----:B------:R-:W-:Y:S02]  /*7f60*/  IMAD R0, R9, 0xc0, R22 ;  /* 0x000000c009007824 */ /* 0x000fe400078e0216 */
[----:B------:R-:W-:-:S02]  /*7f70*/  IMAD R5, R7, UR7, R4 ;  /* 0x0000000707057c24 */ /* 0x000fc4000f8e0204 */
[----:B------:R-:W-:Y:S01]  /*7f80*/  IMAD.WIDE.U32 R2, R7, UR6, R2 ;  /* 0x0000000607027c25 */ /* 0x000fe2000f8e0002 */
[----:B------:R-:W-:Y:S01]  /*7f90*/  ISETP.GE.AND P0, PT, R0, R11, PT ;  /* 0x0000000b0000720c */ /* 0x000fe20003f06270 */
[----:B------:R-:W-:Y:S02]  /*7fa0*/  ULDC.64 UR6, c[0x0][0xa80] ;  /* 0x0002a00000067ab9 */ /* 0x000fe40000000a00 */
[----:B------:R-:W-:Y:S01]  /*7fb0*/  IMAD.IADD R3, R3, 0x1, R5 ;  /* 0x0000000103037824 */ /* 0x000fe200078e0205 */
[----:B------:R-:W-:-:S04]  /*7fc0*/  LEA R4, P1, R2, UR6, 0x1 ;  /* 0x0000000602047c11 */ /* 0x000fc8000f8208ff */
[----:B------:R-:W-:Y:S02]  /*7fd0*/  LEA.HI.X R5, R2, UR7, R3, 0x1, P1 ;  /* 0x0000000702057c11 */ /* 0x000fe400088f0c03 */
[----:B------:R0:W1:Y:S04]  /*7fe0*/  SHFL.IDX PT, R2, R4, RZ, 0x1c1f ;  /* 0x001c1fff04027589 */ /* 0x00006800000e0000 */
[----:B------:R0:W2:Y:S01]  /*7ff0*/  SHFL.IDX PT, R3, R5, RZ, 0x1c1f ;  /* 0x001c1fff05037589 */ /* 0x0000a200000e0000 */
[----:B------:R-:W-:Y:S05]  /*8000*/  @P0 BRA `(.L_x_170) ;  /* 0x0000000000300947 */ /* 0x000fea0003800000 */
        /* <DEDUP_REMOVED lines=9> */
[----:B------:R3:W-:Y:S04]  /*80a0*/  @!P2 ST.E.128 desc[UR52][R6.64], RZ ;  /* 0x000000ff0600a985 */ /* 0x0007e8000c101d34 */
[----:B------:R3:W-:Y:S04]  /*80b0*/  @!P3 ST.E.128 desc[UR52][R8.64], RZ ;  /* 0x000000ff0800b985 */ /* 0x0007e8000c101d34 */
[----:B------:R3:W-:Y:S02]  /*80c0*/  @!P4 ST.E.128 desc[UR52][R12.64], RZ ;  /* 0x000000ff0c00c985 */ /* 0x0007e4000c101d34 */
.L_x_170:
[----:B------:R-:W-:Y:S05]  /*80d0*/  BSYNC B1 ;  /* 0x0000000000017941 */ /* 0x000fea0003800000 */
.L_x_169:
[----:B------:R-:W-:Y:S01]  /*80e0*/  VIADD R0, R0, 0x60 ;  /* 0x0000006000007836 */ /* 0x000fe20000000000 */
[----:B--2---:R2:W4:Y:S04]  /*80f0*/  SHFL.IDX PT, R3, R5, 0x1, 0x1c1f ;  /* 0x003c1f0005037f89 */ /* 0x00452800000e0000 */
        /* <DEDUP_REMOVED lines=9> */
[----:B0---4-:R-:W-:Y:S01]  /*8190*/  @!P2 IMAD.WIDE R4, R16, 0x2, R2 ;  /* 0x000000021004a825 */ /* 0x011fe200078e0202 */
[-C--:B------:R-:W-:Y:S02]  /*81a0*/  @!P3 LEA.HI.X R7, R17, R3.reuse, R10, 0x1, P0 ;  /* 0x000000031107b211 */ /* 0x080fe400000f0c0a */
[----:B------:R-:W-:Y:S02]  /*81b0*/  @!P4 LEA.HI.X R9, R18, R3, R157, 0x1, P1 ;  /* 0x000000031209c211 */ /* 0x000fe400008f0c9d */
[----:B------:R0:W-:Y:S04]  /*81c0*/  @!P2 ST.E.128 desc[UR52][R4.64], RZ ;  /* 0x000000ff0400a985 */ /* 0x0001e8000c101d34 */
[----:B------:R0:W-:Y:S04]  /*81d0*/  @!P3 ST.E.128 desc[UR52][R6.64], RZ ;  /* 0x000000ff0600b985 */ /* 0x0001e8000c101d34 */
[----:B------:R0:W-:Y:S02]  /*81e0*/  @!P4 ST.E.128 desc[UR52][R8.64], RZ ;  /* 0x000000ff0800c985 */ /* 0x0001e4000c101d34 */
.L_x_165:
[----:B------:R-:W-:Y:S05]  /*81f0*/  BSYNC B0 ;  /* 0x0000000000007941 */ /* 0x000fea0003800000 */
.L_x_160:
[----:B------:R-:W-:Y:S02]  /*8200*/  ULDC UR4, c[0x0][0xc3c] ;  /* 0x00030f0000047ab9 */ /* 0x000fe40000000800 */
[----:B------:R-:W-:-:S13]  /*8210*/  ISETP.GE.AND P0, PT, R47, UR4, PT ;  /* 0x000000042f007c0c */ /* 0x000fda000bf06270 */
[----:B------:R-:W-:Y:S05]  /*8220*/  @!P0 BRA `(.L_x_171) ;  /* 0xffffff8800e88947 */ /* 0x000fea000383ffff */
[----:B------:R-:W-:Y:S05]  /*8230*/  EXIT ;  /* 0x000000000000794d */ /* 0x000fea0003800000 */
.L_x_134:
[----:B------:R-:W-:-:S08]  /*8240*/  NOP ;  /* 0x0000000000007918 */ /* 0x000fd00000000000 */
[----:B------:R-:W0:-:S00]  /*8250*/  USETMAXREG.DEALLOC.CTAPOOL 0x20 ;  /* 0x00000020000079c8 */ /* 0x000e0000080e0500 */
[----:B0-----:R-:W2:Y:S01]  /*8260*/  LDL.LU R3, [R1] ;  /* 0x0000000001037983 */ /* 0x001ea20000300800 */
[----:B------:R-:W-:Y:S01]  /*8270*/  LOP3.LUT R2, R0, 0x3, RZ, 0xc0, !PT ;  /* 0x0000000300027812 */ /* 0x000fe200078ec0ff */
[----:B------:R-:W-:-:S05]  /*8280*/  IMAD.MOV.U32 R4, RZ, RZ, RZ ;  /* 0x000000ffff047224 */ /* 0x000fca00078e00ff */
[----:B------:R-:W0:Y:S02]  /*8290*/  SHFL.IDX PT, R2, R2, RZ, 0x1f ;  /* 0x00001fff02027589 */ /* 0x000e2400000e0000 */
[----:B0-----:R-:W-:Y:S02]  /*82a0*/  ISETP.NE.AND P0, PT, R2, RZ, PT ;  /* 0x000000ff0200720c */ /* 0x001fe40003f05270 */
[----:B--2---:R-:W-:-:S11]  /*82b0*/  LOP3.LUT R3, R3, 0xfffffffd, RZ, 0xc0, !PT ;  /* 0xfffffffd03037812 */ /* 0x004fd600078ec0ff */
[----:B------:R-:W-:-:S05]  /*82c0*/  @P0 LOP3.LUT R3, R3, 0x2, RZ, 0xfc, !PT ;  /* 0x0000000203030812 */ /* 0x000fca00078efcff */
[----:B------:R0:W-:Y:S01]  /*82d0*/  STL [R1], R3 ;  /* 0x0000000301007387 */ /* 0x0001e20000100800 */
[----:B------:R-:W-:Y:S05]  /*82e0*/  @!P0 BRA `(.L_x_172) ;  /* 0x0000000000248947 */ /* 0x000fea0003800000 */
[----:B------:R-:W1:Y:S08]  /*82f0*/  S2UR UR5, SR_CgaCtaId ;  /* 0x00000000000579c3 */ /* 0x000e700000008800 */
[----:B------:R-:W-:Y:S06]  /*8300*/  BAR.SYNC.DEFER_BLOCKING 0x5, 0x200 ;  /* 0x0148000000007b1d */ /* 0x000fec0000010000 */
[----:B------:R-:W-:-:S02]  /*8310*/  UMOV UR4, 0x400 ;  /* 0x0000040000047882 */ /* 0x000fc40000000000 */
[----:B-1----:R-:W-:-:S09]  /*8320*/  ULEA UR4, UR5, UR4, 0x18 ;  /* 0x0000000405047291 */ /* 0x002fd2000f8ec03f */
[----:B------:R-:W1:Y:S02]  /*8330*/  LDS.128 R24, [UR4+0x19cd0] ;  /* 0x019cd004ff187984 */ /* 0x000e640008000c00 */
[----:B-1----:R-:W-:Y:S02]  /*8340*/  R2UR UR45, R27 ;  /* 0x000000001b2d72ca */ /* 0x002fe400000e0000 */
[----:B------:R-:W-:Y:S01]  /*8350*/  R2UR UR36, R26 ;  /* 0x000000001a2472ca */ /* 0x000fe200000e0000 */
[----:B------:R-:W-:Y:S06]  /*8360*/  BAR.ARV 0x4, 0x200 ;  /* 0x0108000000007b1d */ /* 0x000fec0000002000 */
[----:B------:R-:W-:Y:S08]  /*8370*/  BRA `(.L_x_173) ;  /* 0x0000000800187947 */ /* 0x000ff00003800000 */
.L_x_172:
[----:B------:R-:W1:Y:S01]  /*8380*/  S2R R2, SR_TID.X ;  /* 0x0000000000027919 */ /* 0x000e620000002100 */
[----:B------:R-:W-:Y:S01]  /*8390*/  ULDC UR4, c[0x0][0xc3c] ;  /* 0x00030f0000047ab9 */ /* 0x000fe20000000800 */
[----:B------:R-:W2:Y:S01]  /*83a0*/  LDC R9, c[0x0][0xc38] ;  /* 0x00030e00ff097b82 */ /* 0x000ea20000000800 */
[----:B-1----:R-:W-:-:S04]  /*83b0*/  LOP3.LUT R5, R2, 0x1f, RZ, 0xc0, !PT ;  /* 0x0000001f02057812 */ /* 0x002fc800078ec0ff */
[----:B------:R-:W-:-:S04]  /*83c0*/  ISETP.NE.AND P0, PT, R5, 0x1f, PT ;  /* 0x0000001f0500780c */ /* 0x000fc80003f05270 */
[----:B------:R-:W-:-:S13]  /*83d0*/  ISETP.GE.OR P1, PT, R5, UR4, !P0 ;  /* 0x0000000405007c0c */ /* 0x000fda000c726670 */
[----:B0-----:R-:W0:Y:S02]  /*83e0*/  @!P1 LDC.64 R2, c[0x0][0xc80] ;  /* 0x00032000ff029b82 */ /* 0x001e240000000a00 */
[----:B0-----:R-:W-:-:S05]  /*83f0*/  @!P1 IMAD.WIDE.U32 R2, R5, 0x4, R2 ;  /* 0x0000000405029825 */ /* 0x001fca00078e0002 */
[----:B------:R-:W3:Y:S01]  /*8400*/  @!P1 LDG.E R4, desc[UR52][R2.64] ;  /* 0x0000003402049981 */ /* 0x000ee2000c1e1900 */
[C---:B------:R-:W-:Y:S01]  /*8410*/  ISETP.NE.AND P1, PT, R5.reuse, RZ, PT ;  /* 0x000000ff0500720c */ /* 0x040fe20003f25270 */
[----:B------:R-:W-:Y:S01]  /*8420*/  UMOV UR45, URZ ;  /* 0x0000003f002d7c82 */ /* 0x000fe20008000000 */
[C---:B------:R-:W-:Y:S01]  /*8430*/  ISETP.GE.U32.AND P2, PT, R5.reuse, 0x2, PT ;  /* 0x000000020500780c */ /* 0x040fe20003f46070 */
[----:B------:R-:W-:Y:S01]  /*8440*/  IMAD.MOV.U32 R24, RZ, RZ, RZ ;  /* 0x000000ffff187224 */ /* 0x000fe200078e00ff */
[C---:B------:R-:W-:Y:S02]  /*8450*/  ISETP.GE.U32.AND P3, PT, R5.reuse, 0x4, PT ;  /* 0x000000040500780c */ /* 0x040fe40003f66070 */
[C---:B------:R-:W-:Y:S02]  /*8460*/  ISETP.GE.U32.AND P4, PT, R5.reuse, 0x8, PT ;  /* 0x000000080500780c */ /* 0x040fe40003f86070 */
[----:B------:R-:W-:Y:S01]  /*8470*/  ISETP.GE.U32.AND P5, PT, R5, 0x10, PT ;  /* 0x000000100500780c */ /* 0x000fe20003fa6070 */
[----:B---3--:R-:W0:Y:S02]  /*8480*/  SHFL.UP PT, R6, R4, 0x1, RZ ;  /* 0x0420000004067989 */ /* 0x008e2400000e00ff */
[----:B0-----:R-:W-:-:S05]  /*8490*/  SEL R7, R6, RZ, P1 ;  /* 0x000000ff06077207 */ /* 0x001fca0000800000 */
[----:B------:R-:W-:-:S05]  /*84a0*/  IMAD.IADD R7, R4, 0x1, R7 ;  /* 0x0000000104077824 */ /* 0x000fca00078e0207 */
[----:B------:R-:W0:Y:S02]  /*84b0*/  SHFL.UP PT, R6, R7, 0x2, RZ ;  /* 0x0440000007067989 */ /* 0x000e2400000e00ff */
        /* <DEDUP_REMOVED lines=10> */
[----:B------:R-:W-:Y:S02]  /*8560*/  IMAD.IADD R8, R2, 0x1, R7 ;  /* 0x0000000102087824 */ /* 0x000fe400078e0207 */
[----:B------:R-:W0:Y:S03]  /*8570*/  S2R R7, SR_CTAID.X ;  /* 0x0000000000077919 */ /* 0x000e260000002500 */
[----:B------:R-:W2:Y:S02]  /*8580*/  SHFL.IDX PT, R6, R8, 0x1f, 0x1f ;  /* 0x03e01f0008067f89 */ /* 0x000ea400000e0000 */
[----:B--2---:R-:W-:-:S04]  /*8590*/  IMAD R6, R6, R9, RZ ;  /* 0x0000000906067224 */ /* 0x004fc800078e02ff */
[----:B------:R-:W-:Y:S01]  /*85a0*/  IMAD.MOV.U32 R3, RZ, RZ, R6 ;  /* 0x000000ffff037224 */ /* 0x000fe200078e0006 */
[----:B0-----:R-:W-:-:S13]  /*85b0*/  ISETP.GT.AND P6, PT, R6, R7, PT ;  /* 0x000000070600720c */ /* 0x001fda0003fc4270 */
[----:B------:R-:W-:Y:S05]  /*85c0*/  @P6 BRA `(.L_x_174) ;  /* 0x0000000000a06947 */ /* 0x000fea0003800000 */
[----:B------:R-:W-:Y:S01]  /*85d0*/  IMAD.MOV.U32 R6, RZ, RZ, R3 ;  /* 0x000000ffff067224 */ /* 0x000fe200078e0003 */
[----:B------:R-:W-:Y:S01]  /*85e0*/  UMOV UR45, URZ ;  /* 0x0000003f002d7c82 */ /* 0x000fe20008000000 */
[----:B------:R-:W-:Y:S01]  /*85f0*/  ULDC UR6, c[0x0][0xc3c] ;  /* 0x00030f0000067ab9 */ /* 0x000fe20000000800 */
[----:B------:R-:W-:-:S05]  /*8600*/  ULDC UR5, c[0x0][0xc3c] ;  /* 0x00030f0000057ab9 */ /* 0x000fca0000000800 */
.L_x_178:
[----:B------:R-:W-:-:S03]  /*8610*/  UIADD3 UR4, UR45, 0x1f, URZ ;  /* 0x0000001f2d047890 */ /* 0x000fc6000fffe03f */
[----:B------:R-:W-:Y:S01]  /*8620*/  UMOV UR45, UR5 ;  /* 0x00000005002d7c82 */ /* 0x000fe20008000000 */
[----:B------:R-:W-:-:S06]  /*8630*/  UISETP.GE.AND UP0, UPT, UR4, UR6, UPT ;  /* 0x000000060400728c */ /* 0x000fcc000bf06270 */
[----:B------:R-:W-:-:S13]  /*8640*/  PLOP3.LUT P6, PT, PT, PT, UP0, 0x40, 0x0 ;  /* 0x000000000000781c */ /* 0x000fda0003fce808 */
[----:B------:R-:W-:Y:S05]  /*8650*/  @!P6 BRA `(.L_x_175) ;  /* 0x000000040034e947 */ /* 0x000fea0003800000 */
[----:B------:R-:W-:Y:S01]  /*8660*/  UMOV UR45, UR4 ;  /* 0x00000004002d7c82 */ /* 0x000fe20008000000 */
[----:B------:R-:W-:Y:S01]  /*8670*/  BSSY B0, `(.L_x_176) ;  /* 0x0000008000007945 */ /* 0x000fe20003800000 */
[----:B------:R-:W-:Y:S02]  /*8680*/  VIADD R9, R5, UR45 ;  /* 0x0000002d05097c36 */ /* 0x000fe40008000000 */
[----:B------:R-:W-:-:S03]  /*8690*/  IMAD.MOV.U32 R4, RZ, RZ, RZ ;  /* 0x000000ffff047224 */ /* 0x000fc600078e00ff */
[----:B------:R-:W-:-:S13]  /*86a0*/  ISETP.GE.OR P6, PT, R9, UR6, !P0 ;  /* 0x0000000609007c0c */ /* 0x000fda000c7c6670 */
[----:B------:R-:W-:Y:S05]  /*86b0*/  @P6 BRA `(.L_x_177) ;  /* 0x00000000000c6947 */ /* 0x000fea0003800000 */
[----:B------:R-:W0:Y:S02]  /*86c0*/  LDC.64 R2, c[0x0][0xc80] ;  /* 0x00032000ff027b82 */ /* 0x000e240000000a00 */
[----:B0-----:R-:W-:-:S05]  /*86d0*/  IMAD.WIDE R2, R9, 0x4, R2 ;  /* 0x0000000409027825 */ /* 0x001fca00078e0202 */
[----:B------:R0:W5:Y:S02]  /*86e0*/  LDG.E R4, desc[UR52][R2.64] ;  /* 0x0000003402047981 */ /* 0x000164000c1e1900 */
.L_x_177:
[----:B------:R-:W-:Y:S05]  /*86f0*/  BSYNC B0 ;  /* 0x0000000000007941 */ /* 0x000fea0003800000 */
.L_x_176:
[----:B0----5:R-:W0:Y:S02]  /*8700*/  SHFL.UP PT, R2, R4, 0x1, RZ ;  /* 0x0420000004027989 */ /* 0x021e2400000e00ff */
        /* <DEDUP_REMOVED lines=14> */
[----:B------:R-:W0:Y:S03]  /*87f0*/  LDC R9, c[0x0][0xc38] ;  /* 0x00030e00ff097b82 */ /* 0x000e260000000800 */
[----:B------:R-:W0:Y:S02]  /*8800*/  SHFL.IDX PT, R12, R8, 0x1f, 0x1f ;  /* 0x03e01f00080c7f89 */ /* 0x000e2400000e0000 */
[----:B0-----:R-:W-:-:S04]  /*8810*/  IMAD R3, R12, R9, RZ ;  /* 0x000000090c037224 */ /* 0x001fc800078e02ff */
[----:B------:R-:W-:-:S05]  /*8820*/  IMAD.IADD R6, R3, 0x1, R6 ;  /* 0x0000000103067824 */ /* 0x000fca00078e0206 */
[----:B------:R-:W-:-:S13]  /*8830*/  ISETP.GT.AND P6, PT, R6, R7, PT ;  /* 0x000000070600720c */ /* 0x000fda0003fc4270 */
[----:B------:R-:W-:Y:S05]  /*8840*/  @!P6 BRA `(.L_x_178) ;  /* 0xfffffffc0070e947 */ /* 0x000fea000383ffff */
.L_x_174:
[----:B------:R-:W-:-:S04]  /*8850*/  IMAD.IADD R11, R6, 0x1, -R3 ;  /* 0x00000001060b7824 */ /* 0x000fc800078e0a03 */
[----:B------:R-:W-:-:S05]  /*8860*/  IMAD R2, R8, R9, R11 ;  /* 0x0000000908027224 */ /* 0x000fca00078e020b */
[----:B------:R-:W-:-:S13]  /*8870*/  ISETP.GT.AND P0, PT, R2, R7, PT ;  /* 0x000000070200720c */ /* 0x000fda0003f04270 */
[----:B------:R-:W-:Y:S02]  /*8880*/  VOTEU.ANY UR5, UPT, !P0 ;  /* 0x0000000000057886 */ /* 0x000fe400040e0100 */
[----:B------:R-:W-:Y:S02]  /*8890*/  UPOPC UR4, UR5 ;  /* 0x00000005000472bf */ /* 0x000fe40008000000 */
[----:B------:R-:W-:-:S04]  /*88a0*/  ISETP.NE.AND P0, PT, RZ, UR5, PT ;  /* 0x00000005ff007c0c */ /* 0x000fc8000bf05270 */
[----:B------:R-:W-:-:S05]  /*88b0*/  IMAD.U32 R13, RZ, RZ, UR4 ;  /* 0x00000004ff0d7e24 */ /* 0x000fca000f8e00ff */
[----:B------:R-:W0:Y:S02]  /*88c0*/  SHFL.IDX PT, R4, R4, R13, 0x1f ;  /* 0x00001f0d04047589 */ /* 0x000e2400000e0000 */
[----:B0-----:R-:W-:-:S04]  /*88d0*/  IABS R6, R4 ;  /* 0x0000000400067213 */ /* 0x001fc80000000000 */
[----:B------:R-:W0:Y:S08]  /*88e0*/  I2F.RP R10, R6 ;  /* 0x00000006000a7306 */ /* 0x000e300000209400 */
[----:B0-----:R-:W0:Y:S02]  /*88f0*/  MUFU.RCP R10, R10 ;  /* 0x0000000a000a7308 */ /* 0x001e240000001000 */
[----:B0-----:R-:W-:-:S06]  /*8900*/  VIADD R2, R10, 0xffffffe ;  /* 0x0ffffffe0a027836 */ /* 0x001fcc0000000000 */
[----:B------:R0:W1:Y:S01]  /*8910*/  F2I.FTZ.U32.TRUNC.NTZ R3, R2 ;  /* 0x0000000200037305 */ /* 0x000062000021f000 */
[----:B------:R-:W-:Y:S05]  /*8920*/  @!P0 BRA `(.L_x_179) ;  /* 0x00000000000c8947 */ /* 0x000fea0003800000 */
[----:B------:R-:W-:-:S06]  /*8930*/  UIADD3 UR5, UR4, -0x1, URZ ;  /* 0xffffffff04057890 */ /* 0x000fcc000fffe03f */
[----:B------:R-:W-:-:S05]  /*8940*/  IMAD.U32 R13, RZ, RZ, UR5 ;  /* 0x00000005ff0d7e24 */ /* 0x000fca000f8e00ff */
[----:B------:R2:W3:Y:S02]  /*8950*/  SHFL.IDX PT, R24, R8, R13, 0x1f ;  /* 0x00001f0d08187589 */ /* 0x0004e400000e0000 */
.L_x_179:
[----:B01----:R-:W-:Y:S01]  /*8960*/  IMAD.MOV R2, RZ, RZ, -R3 ;  /* 0x000000ffff027224 */ /* 0x003fe200078e0a03 */
[----:B------:R-:W-:Y:S01]  /*8970*/  UIADD3 UR45, UR4, UR45, URZ ;  /* 0x0000002d042d7290 */ /* 0x000fe2000fffe03f */
[----:B---3--:R-:W-:Y:S02]  /*8980*/  IMAD R24, R24, R9, R11 ;  /* 0x0000000918187224 */ /* 0x008fe400078e020b */
[----:B------:R-:W-:Y:S01]  /*8990*/  IMAD.MOV.U32 R11, RZ, RZ, R2 ;  /* 0x000000ffff0b7224 */ /* 0x000fe200078e0002 */
[----:B------:R-:W-:Y:S01]  /*89a0*/  IABS R2, R4 ;  /* 0x0000000400027213 */ /* 0x000fe20000000000 */
[----:B------:R-:W-:Y:S02]  /*89b0*/  IMAD.IADD R9, R7, 0x1, -R24 ;  /* 0x0000000107097824 */ /* 0x000fe400078e0a18 */
[----:B------:R-:W-:Y:S02]  /*89c0*/  IMAD R7, R11, R6, RZ ;  /* 0x000000060b077224 */ /* 0x000fe400078e02ff */
[----:B------:R-:W-:Y:S01]  /*89d0*/  IMAD.MOV R10, RZ, RZ, -R2 ;  /* 0x000000ffff0a7224 */ /* 0x000fe200078e0a02 */
[----:B--2---:R-:W-:Y:S01]  /*89e0*/  IABS R8, R9 ;  /* 0x0000000900087213 */ /* 0x004fe20000000000 */
[----:B------:R-:W-:-:S04]  /*89f0*/  IMAD.MOV.U32 R2, RZ, RZ, RZ ;  /* 0x000000ffff027224 */ /* 0x000fc800078e00ff */
[----:B------:R-:W-:-:S04]  /*8a00*/  IMAD.HI.U32 R2, R3, R7, R2 ;  /* 0x0000000703027227 */ /* 0x000fc800078e0002 */
[----:B------:R-:W-:Y:S02]  /*8a10*/  IMAD.MOV.U32 R3, RZ, RZ, R8 ;  /* 0x000000ffff037224 */ /* 0x000fe400078e0008 */
[----:B------:R-:W-:Y:S02]  /*8a20*/  IMAD.MOV.U32 R7, RZ, RZ, R10 ;  /* 0x000000ffff077224 */ /* 0x000fe400078e000a */
[----:B------:R-:W-:-:S04]  /*8a30*/  IMAD.HI.U32 R2, R2, R3, RZ ;  /* 0x0000000302027227 */ /* 0x000fc800078e00ff */
[----:B------:R-:W-:-:S05]  /*8a40*/  IMAD R3, R2, R7, R3 ;  /* 0x0000000702037224 */ /* 0x000fca00078e0203 */
[----:B------:R-:W-:-:S13]  /*8a50*/  ISETP.GT.U32.AND P1, PT, R6, R3, PT ;  /* 0x000000030600720c */ /* 0x000fda0003f24070 */
[----:B------:R-:W-:Y:S02]  /*8a60*/  @!P1 IMAD.IADD R3, R3, 0x1, -R6 ;  /* 0x0000000103039824 */ /* 0x000fe400078e0a06 */
[----:B------:R-:W-:Y:S01]  /*8a70*/  @!P1 VIADD R2, R2, 0x1 ;  /* 0x0000000102029836 */ /* 0x000fe20000000000 */
[----:B------:R-:W-:Y:S02]  /*8a80*/  ISETP.NE.AND P1, PT, R4, RZ, PT ;  /* 0x000000ff0400720c */ /* 0x000fe40003f25270 */
[----:B------:R-:W-:Y:S02]  /*8a90*/  ISETP.GE.U32.AND P0, PT, R3, R6, PT ;  /* 0x000000060300720c */ /* 0x000fe40003f06070 */
[----:B------:R-:W-:-:S04]  /*8aa0*/  LOP3.LUT R3, R9, R4, RZ, 0x3c, !PT ;  /* 0x0000000409037212 */ /* 0x000fc800078e3cff */
[----:B------:R-:W-:-:S07]  /*8ab0*/  ISETP.GE.AND P2, PT, R3, RZ, PT ;  /* 0x000000ff0300720c */ /* 0x000fce0003f46270 */
[----:B------:R-:W-:-:S06]  /*8ac0*/  @P0 VIADD R2, R2, 0x1 ;  /* 0x0000000102020836 */ /* 0x000fcc0000000000 */
[----:B------:R-:W-:Y:S01]  /*8ad0*/  @!P2 IMAD.MOV R2, RZ, RZ, -R2 ;  /* 0x000000ffff02a224 */ /* 0x000fe200078e0a02 */
[----:B------:R-:W-:-:S04]  /*8ae0*/  @!P1 LOP3.LUT R2, RZ, R4, RZ, 0x33, !PT ;  /* 0x00000004ff029212 */ /* 0x000fc800078e33ff */
[----:B------:R-:W-:Y:S01]  /*8af0*/  R2UR UR36, R2 ;  /* 0x00000000022472ca */ /* 0x000fe200000e0000 */
[----:B------:R-:W-:-:S04]  /*8b00*/  IMAD.MOV R25, RZ, RZ, -R2 ;  /* 0x000000ffff197224 */ /* 0x000fc800078e0a02 */
[----:B------:R-:W-:Y:S01]  /*8b10*/  IMAD R25, R4, R25, R9 ;  /* 0x0000001904197224 */ /* 0x000fe200078e0209 */
[----:B------:R-:W-:Y:S09]  /*8b20*/  BRA `(.L_x_180) ;  /* 0x00000000000c7947 */ /* 0x000ff20003800000 */
.L_x_175:
[----:B------:R-:W-:Y:S01]  /*8b30*/  IMAD.MOV.U32 R24, RZ, RZ, R7 ;  /* 0x000000ffff187224 */ /* 0x000fe200078e0007 */
[----:B------:R-:W-:Y:S01]  /*8b40*/  UMOV UR36, URZ ;  /* 0x0000003f00247c82 */ /* 0x000fe20008000000 */
[----:B------:R-:W-:-:S07]  /*8b50*/  IMAD.MOV.U32 R25, RZ, RZ, RZ ;  /* 0x000000ffff197224 */ /* 0x000fce00078e00ff */
.L_x_180:
[----:B------:R-:W-:Y:S01]  /*8b60*/  ISETP.NE.AND P0, PT, R5, RZ, PT ;  /* 0x000000ff0500720c */ /* 0x000fe20003f05270 */
[----:B------:R-:W-:Y:S02]  /*8b70*/  IMAD.U32 R26, RZ, RZ, UR36 ;  /* 0x00000024ff1a7e24 */ /* 0x000fe4000f8e00ff */
[----:B------:R-:W-:-:S10]  /*8b80*/  IMAD.U32 R27, RZ, RZ, UR45 ;  /* 0x0000002dff1b7e24 */ /* 0x000fd4000f8e00ff */
[----:B------:R-:W0:Y:S01]  /*8b90*/  @!P0 S2R R3, SR_CgaCtaId ;  /* 0x0000000000038919 */ /* 0x000e220000008800 */
[----:B------:R-:W-:-:S04]  /*8ba0*/  @!P0 MOV R2, 0x400 ;  /* 0x0000040000028802 */ /* 0x000fc80000000f00 */
[----:B0-----:R-:W-:-:S05]  /*8bb0*/  @!P0 LEA R2, R3, R2, 0x18 ;  /* 0x0000000203028211 */ /* 0x001fca00078ec0ff */
[----:B------:R1:W-:Y:S01]  /*8bc0*/  @!P0 STS.128 [R2+0x19cd0], R24 ;  /* 0x019cd01802008388 */ /* 0x0003e20000000c00 */
[----:B------:R-:W-:Y:S06]  /*8bd0*/  BAR.ARV 0x5, 0x200 ;  /* 0x0148000000007b1d */ /* 0x000fec0000002000 */
.L_x_173:
[----:B------:R-:W-:Y:S01]  /*8be0*/  ULDC UR4, c[0x0][0xc3c] ;  /* 0x00030f0000047ab9 */ /* 0x000fe20000000800 */
[----:B------:R2:W-:Y:S01]  /*8bf0*/  STL [R1+0xc], RZ ;  /* 0x00000cff01007387 */ /* 0x0005e20000100800 */
[----:B------:R-:W-:Y:S01]  /*8c00*/  UISETP.GE.AND UP0, UPT, UR45, UR4, UPT ;  /* 0x000000042d00728c */ /* 0x000fe2000bf06270 */
[----:B------:R-:W-:Y:S02]  /*8c10*/  IMAD.MOV.U32 R19, RZ, RZ, 0x1 ;  /* 0x00000001ff137424 */ /* 0x000fe400078e00ff */
[----:B------:R-:W-:-:S03]  /*8c20*/  IMAD.MOV.U32 R18, RZ, RZ, RZ ;  /* 0x000000ffff127224 */ /* 0x000fc600078e00ff */
[----:B------:R-:W-:-:S13]  /*8c30*/  PLOP3.LUT P0, PT, PT, PT, UP0, 0x80, 0x0 ;  /* 0x000000000000781c */ /* 0x000fda0003f0f008 */
[----:B--2---:R-:W-:Y:S05]  /*8c40*/  @P0 BRA `(.L_x_181) ;  /* 0x0000004000a80947 */ /* 0x004fea0003800000 */
[----:B------:R-:W2:Y:S01]  /*8c50*/  S2R R12, SR_TID.X ;  /* 0x00000000000c7919 */ /* 0x000ea20000002100 */
[----:B------:R-:W3:Y:S01]  /*8c60*/  S2UR UR5, SR_CgaCtaId ;  /* 0x00000000000579c3 */ /* 0x000ee20000008800 */
[----:B------:R-:W-:Y:S01]  /*8c70*/  IMAD.SHL.U32 R9, R0, 0x800, RZ ;  /* 0x0000080000097824 */ /* 0x000fe200078e00ff */
[----:B------:R-:W-:Y:S01]  /*8c80*/  UMOV UR4, 0x400 ;  /* 0x0000040000047882 */ /* 0x000fe20000000000 */
[----:B------:R-:W-:Y:S01]  /*8c90*/  IMAD.MOV.U32 R29, RZ, RZ, 0x40 ;  /* 0x00000040ff1d7424 */ /* 0x000fe200078e00ff */
[----:B------:R-:W-:Y:S01]  /*8ca0*/  ULDC UR43, c[0x0][0xc] ;  /* 0x00000300002b7ab9 */ /* 0x000fe20000000800 */
[----:B------:R-:W-:Y:S01]  /*8cb0*/  IMAD.MOV.U32 R19, RZ, RZ, 0x1 ;  /* 0x00000001ff137424 */ /* 0x000fe200078e00ff */
[----:B------:R-:W-:Y:S01]  /*8cc0*/  ULOP3.LUT UR38, UR42, 0x1, URZ, 0xfc, !UPT ;  /* 0x000000012a267892 */ /* 0x000fe2000f8efc3f */
[----:B------:R-:W-:Y:S01]  /*8cd0*/  IMAD.MOV.U32 R18, RZ, RZ, RZ ;  /* 0x000000ffff127224 */ /* 0x000fe200078e00ff */
[----:B------:R-:W-:Y:S01]  /*8ce0*/  ULOP3.LUT UR44, UR42, 0x2, URZ, 0xfc, !UPT ;  /* 0x000000022a2c7892 */ /* 0x000fe2000f8efc3f */
[----:B------:R-:W-:Y:S01]  /*8cf0*/  ULDC.64 UR50, c[0x0][0x198] ;  /* 0x0000660000327ab9 */ /* 0x000fe20000000a00 */
[----:B---3--:R-:W-:-:S06]  /*8d00*/  ULEA UR4, UR5, UR4, 0x18 ;  /* 0x0000000405047291 */ /* 0x008fcc000f8ec03f */
[----:B------:R-:W-:Y:S01]  /*8d10*/  IMAD.U32 R17, RZ, RZ, UR4 ;  /* 0x00000004ff117e24 */ /* 0x000fe2000f8e00ff */
[C---:B--2---:R-:W-:Y:S01]  /*8d20*/  LOP3.LUT R10, R12.reuse, 0x7f, RZ, 0xc0, !PT ;  /* 0x0000007f0c0a7812 */ /* 0x044fe200078ec0ff */
[C---:B0-----:R-:W-:Y:S01]  /*8d30*/  IMAD.SHL.U32 R3, R12.reuse, 0x20, RZ ;  /* 0x000000200c037824 */ /* 0x041fe200078e00ff */
[----:B------:R-:W-:Y:S01]  /*8d40*/  SHF.R.U32.HI R4, RZ, 0x1, R12 ;  /* 0x00000001ff047819 */ /* 0x000fe2000001160c */
[C---:B-1----:R-:W-:Y:S01]  /*8d50*/  IMAD.SHL.U32 R2, R12.reuse, 0x10, RZ ;  /* 0x000000100c027824 */ /* 0x042fe200078e00ff */
[----:B------:R-:W-:Y:S01]  /*8d60*/  LOP3.LUT P0, RZ, R12, 0x4, RZ, 0xc0, !PT ;  /* 0x000000040cff7812 */ /* 0x000fe2000780c0ff */
[----:B------:R-:W-:Y:S01]  /*8d70*/  IMAD.SHL.U32 R6, R10, 0x10, RZ ;  /* 0x000000100a067824 */ /* 0x000fe200078e00ff */
[C---:B------:R-:W-:Y:S01]  /*8d80*/  LOP3.LUT R5, R3.reuse, 0x360, RZ, 0xc0, !PT ;  /* 0x0000036003057812 */ /* 0x040fe200078ec0ff */
[C---:B------:R-:W-:Y:S01]  /*8d90*/  IMAD.SHL.U32 R0, R12.reuse, 0x80, RZ ;  /* 0x000000800c007824 */ /* 0x040fe200078e00ff */
[----:B------:R-:W-:Y:S01]  /*8da0*/  LOP3.LUT R3, R3, 0x80, RZ, 0xc0, !PT ;  /* 0x0000008003037812 */ /* 0x000fe200078ec0ff */
[----:B------:R-:W-:Y:S01]  /*8db0*/  IMAD.SHL.U32 R11, R12, 0x2, RZ ;  /* 0x000000020c0b7824 */ /* 0x000fe200078e00ff */
[----:B------:R-:W-:Y:S01]  /*8dc0*/  LOP3.LUT R7, R2, 0x60, RZ, 0xc0, !PT ;  /* 0x0000006002077812 */ /* 0x000fe200078ec0ff */
[----:B------:R-:W-:Y:S01]  /*8dd0*/  IMAD.SHL.U32 R8, R12, 0x4, RZ ;  /* 0x000000040c087824 */ /* 0x000fe200078e00ff */
[----:B------:R-:W-:-:S02]  /*8de0*/  LOP3.LUT R3, R3, 0x10, R4, 0xf8, !PT ;  /* 0x0000001003037812 */ /* 0x000fc400078ef804 */
[----:B------:R-:W-:Y:S02]  /*8df0*/  LOP3.LUT R4, R4, 0x20, RZ, 0xc0, !PT ;  /* 0x0000002004047812 */ /* 0x000fe400078ec0ff */
[--C-:B------:R-:W-:Y:S02]  /*8e00*/  LOP3.LUT R5, R5, 0x400, R6.reuse, 0xf8, !PT ;  /* 0x0000040005057812 */ /* 0x100fe400078ef806 */
[----:B------:R-:W-:Y:S02]  /*8e10*/  LOP3.LUT R13, R7, 0x700, R6, 0xf8, !PT ;  /* 0x00000700070d7812 */ /* 0x000fe400078ef806 */
[----:B------:R-:W-:Y:S02]  /*8e20*/  LOP3.LUT R7, R4, 0x10, R12, 0xf8, !PT ;  /* 0x0000001004077812 */ /* 0x000fe400078ef80c */
[----:B------:R-:W-:Y:S02]  /*8e30*/  LOP3.LUT R6, R2, 0x90, RZ, 0xc0, !PT ;  /* 0x0000009002067812 */ /* 0x000fe400078ec0ff */
[----:B------:R-:W-:-:S02]  /*8e40*/  LOP3.LUT R4, R0, 0x400, RZ, 0xc0, !PT ;  /* 0x0000040000047812 */ /* 0x000fc400078ec0ff */
[----:B------:R-:W-:Y:S02]  /*8e50*/  LOP3.LUT R7, R7, 0x380, R0, 0xf8, !PT ;  /* 0x0000038007077812 */ /* 0x000fe400078ef800 */
[----:B------:R-:W-:Y:S02]  /*8e60*/  LOP3.LUT R6, R6, 0x10, R11, 0x78, !PT ;  /* 0x0000001006067812 */ /* 0x000fe400078e780b */
[----:B------:R-:W-:Y:S02]  /*8e70*/  LOP3.LUT R0, R3, 0x10, R8, 0x78, !PT ;  /* 0x0000001003007812 */ /* 0x000fe400078e7808 */
[----:B------:R-:W-:Y:S02]  /*8e80*/  LOP3.LUT R4, R4, 0x800, R9, 0xf8, !PT ;  /* 0x0000080004047812 */ /* 0x000fe400078ef809 */
[----:B------:R-:W-:Y:S02]  /*8e90*/  LOP3.LUT R7, R7, 0x70, R2, 0x78, !PT ;  /* 0x0000007007077812 */ /* 0x000fe400078e7802 */
[----:B------:R-:W-:-:S02]  /*8ea0*/  LOP3.LUT R6, R13, R6, RZ, 0xfc, !PT ;  /* 0x000000060d067212 */ /* 0x000fc400078efcff */
[----:B------:R-:W-:Y:S02]  /*8eb0*/  LOP3.LUT R0, R5, R0, RZ, 0xfc, !PT ;  /* 0x0000000005007212 */ /* 0x000fe400078efcff */
[----:B------:R-:W-:Y:S01]  /*8ec0*/  LOP3.LUT R28, R4, R7, RZ, 0xfc, !PT ;  /* 0x00000007041c7212 */ /* 0x000fe200078efcff */
[----:B------:R-:W-:Y:S01]  /*8ed0*/  IMAD.IADD R4, R17, 0x1, R6 ;  /* 0x0000000111047824 */ /* 0x000fe200078e0206 */
[----:B------:R-:W-:Y:S01]  /*8ee0*/  SHF.R.U32.HI R3, RZ, 0x1, R10 ;  /* 0x00000001ff037819 */ /* 0x000fe2000001160a */
[----:B------:R0:W-:Y:S01]  /*8ef0*/  STL [R1+0x4], R0 ;  /* 0x0000040001007387 */ /* 0x0001e20000100800 */
[----:B------:R-:W-:Y:S02]  /*8f00*/  LOP3.LUT R2, R2, 0x10, RZ, 0xc0, !PT ;  /* 0x0000001002027812 */ /* 0x000fe400078ec0ff */
[----:B------:R-:W-:Y:S01]  /*8f10*/  SEL R29, R29, 0xffffffc0, !P0 ;  /* 0xffffffc01d1d7807 */ /* 0x000fe20004000000 */
[----:B------:R1:W-:Y:S04]  /*8f20*/  STL [R1+0xc], RZ ;  /* 0x00000cff01007387 */ /* 0x0003e80000100800 */
[----:B------:R1:W-:Y:S01]  /*8f30*/  STL [R1+0x8], R4 ;  /* 0x0000080401007387 */ /* 0x0003e20000100800 */
[----:B0-----:R-:W-:-:S05]  /*8f40*/  IMAD.SHL.U32 R0, R12, 0x40, RZ ;  /* 0x000000400c007824 */ /* 0x001fca00078e00ff */
[----:B------:R-:W-:Y:S02]  /*8f50*/  LOP3.LUT R0, R3, 0x40, R0, 0xf8, !PT ;  /* 0x0000004003007812 */ /* 0x000fe400078ef800 */
[C---:B------:R-:W-:Y:S02]  /*8f60*/  LOP3.LUT R3, R2.reuse, 0x20, RZ, 0xfc, !PT ;  /* 0x0000002002037812 */ /* 0x040fe400078efcff */
[----:B-1----:R-:W-:-:S07]  /*8f70*/  LOP3.LUT R0, R2, 0x40, RZ, 0xfc, !PT ;  /* 0x0000004002007812 */ /* 0x002fce00078efcff */
.L_x_254:
[----:B------:R-:W-:Y:S01]  /*8f80*/  ULDC.64 UR4, c[0x0][0xc88] ;  /* 0x0003220000047ab9 */ /* 0x000fe20000000a00 */
[----:B------:R-:W-:Y:S01]  /*8f90*/  ULDC.64 UR6, c[0x0][0xa18] ;  /* 0x0002860000067ab9 */ /* 0x000fe20000000a00 */
[----:B------:R-:W-:-:S06]  /*8fa0*/  UIMAD.WIDE UR4, UR45, 0x4, UR4 ;  /* 0x000000042d0478a5 */ /* 0x000fcc000f8e0204 */
[----:B0-----:R-:W-:Y:S02]  /*8fb0*/  IMAD.U32 R2, RZ, RZ, UR4 ;  /* 0x00000004ff027e24 */ /* 0x001fe4000f8e00ff */
[----:B------:R-:W-:Y:S01]  /*8fc0*/  IMAD.U32 R3, RZ, RZ, UR5 ;  /* 0x00000005ff037e24 */ /* 0x000fe2000f8e00ff */
[----:B------:R-:W-:Y:S01]  /*8fd0*/  UISETP.NE.U32.AND UP0, UPT, UR6, URZ, UPT ;  /* 0x0000003f0600728c */ /* 0x000fe2000bf05070 */
[----:B------:R-:W-:-:S03]  /*8fe0*/  ULDC.64 UR4, c[0x0][0xa28] ;  /* 0x00028a0000047ab9 */ /* 0x000fc60000000a00 */
[----:B------:R-:W2:Y:S01]  /*8ff0*/  LDG.E R2, desc[UR52][R2.64] ;  /* 0x0000003402027981 */ /* 0x000ea2000c1e1900 */
[----:B------:R-:W-:Y:S02]  /*9000*/  UISETP.NE.AND.EX UP0, UPT, UR7, URZ, UPT, UP0 ;  /* 0x0000003f0700728c */ /* 0x000fe4000bf05300 */
[----:B------:R-:W-:Y:S01]  /*9010*/  UISETP.NE.U32.AND UP1, UPT, UR4, URZ, UPT ;  /* 0x0000003f0400728c */ /* 0x000fe2000bf25070 */
[----:B------:R-:W-:-:S03]  /*9020*/  ULDC UR8, c[0x0][0x288] ;  /* 0x0000a20000087ab9 */ /* 0x000fc60000000800 */
[----:B------:R-:W-:Y:S01]  /*9030*/  UISETP.NE.AND.EX UP1, UPT, UR5, URZ, UPT, UP1 ;  /* 0x0000003f0500728c */ /* 0x000fe2000bf25310 */
[----:B------:R-:W-:Y:S01]  /*9040*/  PLOP3.LUT P3, PT, PT, PT, UP0, 0x80, 0x0 ;  /* 0x000000000000781c */ /* 0x000fe20003f6f008 */
[----:B------:R-:W-:-:S04]  /*9050*/  IMAD.U32 R26, RZ, RZ, UR8 ;  /* 0x00000008ff1a7e24 */ /* 0x000fc8000f8e00ff */
[----:B------:R-:W-:Y:S02]  /*9060*/  PLOP3.LUT P2, PT, PT, PT, UP1, 0x80, 0x0 ;  /* 0x000000000000781c */ /* 0x000fe40003f4f018 */
[----:B--2---:R-:W-:-:S13]  /*9070*/  R2UR UR46, R2 ;  /* 0x00000000022e72ca */ /* 0x004fda00000e0000 */
[----:B------:R-:W-:Y:S02]  /*9080*/  USHF.R.S32.HI UR48, URZ, 0x1f, UR46 ;  /* 0x0000001f3f307899 */ /* 0x000fe4000801142e */
[----:B------:R-:W-:Y:S02]  /*9090*/  USHF.L.U32 UR47, UR46, 0x2, URZ ;  /* 0x000000022e2f7899 */ /* 0x000fe4000800063f */
[----:B------:R-:W-:Y:S02]  /*90a0*/  USHF.L.U64.HI UR49, UR46, 0x2, UR48 ;  /* 0x000000022e317899 */ /* 0x000fe40008010230 */
[----:B------:R-:W-:Y:S02]  /*90b0*/  @UP0 UIADD3 UR6, UP3, UR47, UR6, URZ ;  /* 0x000000062f060290 */ /* 0x000fe4000ff7e03f */
[----:B------:R-:W-:Y:S02]  /*90c0*/  @UP1 ULEA UR4, UP2, UR46, UR4, 0x2 ;  /* 0x000000042e041291 */ /* 0x000fe4000f84103f */
[----:B------:R-:W-:-:S02]  /*90d0*/  @UP0 UIADD3.X UR7, UR49, UR7, URZ, UP3, !UPT ;  /* 0x0000000731070290 */ /* 0x000fc40009ffe43f */
[----:B------:R-:W-:Y:S01]  /*90e0*/  @UP1 ULEA.HI.X UR5, UR46, UR5, UR48, 0x2, UP2 ;  /* 0x000000052e051291 */ /* 0x000fe200090f1430 */
[----:B------:R-:W-:-:S03]  /*90f0*/  IMAD.U32 R2, RZ, RZ, UR6 ;  /* 0x00000006ff027e24 */ /* 0x000fc6000f8e00ff */
[----:B------:R-:W-:Y:S01]  /*9100*/  IMAD.U32 R3, RZ, RZ, UR7 ;  /* 0x00000007ff037e24 */ /* 0x000fe2000f8e00ff */
[----:B------:R-:W-:-:S04]  /*9110*/  ULDC.64 UR6, c[0x0][0xa08] ;  /* 0x0002820000067ab9 */ /* 0x000fc80000000a00 */
[----:B------:R0:W5:Y:S01]  /*9120*/  @P3 LDG.E R26, desc[UR52][R2.64] ;  /* 0x00000034021a3981 */ /* 0x000162000c1e1900 */
[----:B------:R-:W-:Y:S01]  /*9130*/  ISETP.NE.U32.AND P1, PT, RZ, UR6, PT ;  /* 0x00000006ff007c0c */ /* 0x000fe2000bf25070 */
[----:B------:R-:W-:Y:S01]  /*9140*/  UIADD3 UR6, UP1, UR47, UR6, URZ ;  /* 0x000000062f067290 */ /* 0x000fe2000ff3e03f */
[----:B0-----:R-:W-:Y:S02]  /*9150*/  IMAD.U32 R2, RZ, RZ, UR4 ;  /* 0x00000004ff027e24 */ /* 0x001fe4000f8e00ff */
[----:B------:R-:W-:Y:S01]  /*9160*/  IMAD.U32 R3, RZ, RZ, UR5 ;  /* 0x00000005ff037e24 */ /* 0x000fe2000f8e00ff */
[----:B------:R-:W-:Y:S02]  /*9170*/  ULDC.64 UR4, c[0x0][0xa00] ;  /* 0x0002800000047ab9 */ /* 0x000fe40000000a00 */
[----:B------:R-:W-:Y:S01]  /*9180*/  ISETP.NE.U32.AND P0, PT, RZ, UR4, PT ;  /* 0x00000004ff007c0c */ /* 0x000fe2000bf05070 */
[----:B------:R-:W-:Y:S01]  /*9190*/  UIADD3 UR4, UP0, UR47, UR4, URZ ;  /* 0x000000042f047290 */ /* 0x000fe2000ff1e03f */
[----:B------:R-:W-:Y:S01]  /*91a0*/  ISETP.NE.AND.EX P1, PT, RZ, UR7, PT, P1 ;  /* 0x00000007ff007c0c */ /* 0x000fe2000bf25310 */
[----:B------:R0:W2:Y:S01]  /*91b0*/  @P2 LDG.E R0, desc[UR52][R2.64] ;  /* 0x0000003402002981 */ /* 0x0000a2000c1e1900 */
[----:B------:R-:W-:Y:S01]  /*91c0*/  ISETP.NE.AND.EX P0, PT, RZ, UR5, PT, P0 ;  /* 0x00000005ff007c0c */ /* 0x000fe2000bf05300 */
[----:B------:R-:W-:Y:S01]  /*91d0*/  UIADD3.X UR5, UR49, UR5, URZ, UP0, !UPT ;  /* 0x0000000531057290 */ /* 0x000fe200087fe43f */
[----:B------:R-:W-:Y:S01]  /*91e0*/  IMAD.U32 R4, RZ, RZ, UR6 ;  /* 0x00000006ff047e24 */ /* 0x000fe2000f8e00ff */
[----:B------:R-:W-:Y:S01]  /*91f0*/  UIADD3.X UR7, UR49, UR7, URZ, UP1, !UPT ;  /* 0x0000000731077290 */ /* 0x000fe20008ffe43f */
[----:B0-----:R-:W-:-:S03]  /*9200*/  IMAD.U32 R2, RZ, RZ, UR4 ;  /* 0x00000004ff027e24 */ /* 0x001fc6000f8e00ff */
[----:B------:R-:W-:Y:S02]  /*9210*/  IMAD.U32 R3, RZ, RZ, UR5 ;  /* 0x00000005ff037e24 */ /* 0x000fe4000f8e00ff */
[----:B------:R-:W-:-:S04]  /*9220*/  IMAD.U32 R5, RZ, RZ, UR7 ;  /* 0x00000007ff057e24 */ /* 0x000fc8000f8e00ff */
[----:B------:R0:W5:Y:S04]  /*9230*/  @P0 LDG.E R8, desc[UR52][R2.64] ;  /* 0x0000003402080981 */ /* 0x000168000c1e1900 */
[----:B------:R0:W5:Y:S01]  /*9240*/  @P1 LDG.E R6, desc[UR52][R4.64] ;  /* 0x0000003404061981 */ /* 0x000162000c1e1900 */
[----:B------:R-:W-:Y:S01]  /*9250*/  UMOV UR40, URZ ;  /* 0x0000003f00287c82 */ /* 0x000fe20008000000 */
[----:B--2---:R-:W-:Y:S01]  /*9260*/  @P2 R2UR UR40, R0 ;  /* 0x00000000002822ca */ /* 0x004fe200000e0000 */
[----:B01----:R-:W-:-:S14]  /*9270*/  @P3 BRA `(.L_x_182) ;  /* 0x0000000000103947 */ /* 0x003fdc0003800000 */
[----:B------:R-:W-:Y:S05]  /*9280*/  @!P0 BRA `(.L_x_182) ;  /* 0x00000000000c8947 */ /* 0x000fea0003800000 */
[----:B------:R-:W2:Y:S04]  /*9290*/  LDG.E R7, desc[UR52][R2.64] ;  /* 0x0000003402077981 */ /* 0x000ea8000c1e1900 */
[----:B-----5:R-:W2:Y:S02]  /*92a0*/  LDG.E R26, desc[UR52][R2.64+0x4] ;  /* 0x00000434021a7981 */ /* 0x020ea4000c1e1900 */
[----:B--2---:R-:W-:-:S07]  /*92b0*/  IMAD.IADD R26, R26, 0x1, -R7 ;  /* 0x000000011a1a7824 */ /* 0x004fce00078e0a07 */
.L_x_182:
[----:B------:R-:W-:Y:S01]  /*92c0*/  UMOV UR54, URZ ;  /* 0x0000003f00367c82 */ /* 0x000fe20008000000 */
[----:B------:R-:W-:Y:S01]  /*92d0*/  ULDC.64 UR6, c[0x0][0xa20] ;  /* 0x0002880000067ab9 */ /* 0x000fe20000000a00 */
[----:B-----5:R-:W-:Y:S01]  /*92e0*/  @P0 R2UR UR54, R8 ;  /* 0x00000000083602ca */ /* 0x020fe200000e0000 */
[----:B------:R-:W-:Y:S01]  /*92f0*/  UMOV UR41, URZ ;  /* 0x0000003f00297c82 */ /* 0x000fe20008000000 */
[----:B------:R-:W-:Y:S01]  /*9300*/  ISETP.NE.U32.AND P0, PT, RZ, UR6, PT ;  /* 0x00000006ff007c0c */ /* 0x000fe2000bf05070 */
[----:B------:R-:W-:Y:S01]  /*9310*/  ULDC.64 UR4, c[0x0][0x418] ;  /* 0x0001060000047ab9 */ /* 0x000fe20000000a00 */
[----:B------:R-:W-:Y:S01]  /*9320*/  @P1 R2UR UR41, R6 ;  /* 0x00000000062912ca */ /* 0x000fe200000e0000 */
[----:B------:R-:W-:Y:S01]  /*9330*/  UISETP.NE.U32.AND UP0, UPT, UR4, URZ, UPT ;  /* 0x0000003f0400728c */ /* 0x000fe2000bf05070 */
[----:B------:R-:W-:Y:S01]  /*9340*/  ISETP.NE.AND.EX P0, PT, RZ, UR7, PT, P0 ;  /* 0x00000007ff007c0c */ /* 0x000fe2000bf05300 */
[----:B------:R-:W-:Y:S01]  /*9350*/  IMAD.U32 R22, RZ, RZ, UR46 ;  /* 0x0000002eff167e24 */ /* 0x000fe2000f8e00ff */
[----:B------:R-:W-:Y:S01]  /*9360*/  ULDC UR4, c[0x0][0x424] ;  /* 0x0001090000047ab9 */ /* 0x000fe20000000800 */
[----:B------:R-:W-:-:S03]  /*9370*/  UISETP.NE.AND.EX UP0, UPT, UR5, URZ, UPT, UP0 ;  /* 0x0000003f0500728c */ /* 0x000fc6000bf05300 */
[----:B------:R-:W-:Y:S01]  /*9380*/  ULDC UR5, c[0x0][0x2f0] ;  /* 0x0000bc0000057ab9 */ /* 0x000fe20000000800 */
[----:B------:R-:W-:-:S04]  /*9390*/  USEL UR4, UR4, 0x1, UP0 ;  /* 0x0000000104047887 */ /* 0x000fc80008000000 */
[----:B------:R-:W-:Y:S02]  /*93a0*/  UIMAD UR4, UR4, UR5, URZ ;  /* 0x00000005040472a4 */ /* 0x000fe4000f8e023f */
[----:B------:R-:W-:Y:S01]  /*93b0*/  UIADD3 UR41, UR41, UR40, URZ ;  /* 0x0000002829297290 */ /* 0x000fe2000fffe03f */
[----:B------:R-:W-:Y:S11]  /*93c0*/  @!P0 BRA `(.L_x_183) ;  /* 0x00000000001c8947 */ /* 0x000ff60003800000 */
[----:B------:R-:W-:-:S04]  /*93d0*/  UIADD3 UR4, UP0, UR47, UR6, URZ ;  /* 0x000000062f047290 */ /* 0x000fc8000ff1e03f */
[----:B------:R-:W-:Y:S02]  /*93e0*/  UIADD3.X UR5, UR49, UR7, URZ, UP0, !UPT ;  /* 0x0000000731057290 */ /* 0x000fe400087fe43f */
[----:B------:R-:W-:-:S04]  /*93f0*/  IMAD.U32 R2, RZ, RZ, UR4 ;  /* 0x00000004ff027e24 */ /* 0x000fc8000f8e00ff */
[----:B------:R-:W-:-:S05]  /*9400*/  IMAD.U32 R3, RZ, RZ, UR5 ;  /* 0x00000005ff037e24 */ /* 0x000fca000f8e00ff */
[----:B------:R-:W2:Y:S02]  /*9410*/  LDG.E R2, desc[UR52][R2.64] ;  /* 0x0000003402027981 */ /* 0x000ea4000c1e1900 */
[----:B--2---:R-:W-:Y:S01]  /*9420*/  R2UR UR4, R2 ;  /* 0x00000000020472ca */ /* 0x004fe200000e0000 */
[----:B------:R-:W-:-:S14]  /*9430*/  BRA `(.L_x_184) ;  /* 0x0000000000187947 */ /* 0x000fdc0003800000 */
.L_x_183:
[----:B------:R-:W-:Y:S05]  /*9440*/  @!P1 BRA `(.L_x_184) ;  /* 0x0000000000149947 */ /* 0x000fea0003800000 */
[----:B------:R-:W2:Y:S04]  /*9450*/  LDG.E R2, desc[UR52][R4.64] ;  /* 0x0000003404027981 */ /* 0x000ea8000c1e1900 */
[----:B------:R-:W3:Y:S01]  /*9460*/  LDG.E R0, desc[UR52][R4.64+0x4] ;  /* 0x0000043404007981 */ /* 0x000ee2000c1e1900 */
[----:B--2---:R-:W-:Y:S02]  /*9470*/  R2UR UR5, R2 ;  /* 0x00000000020572ca */ /* 0x004fe400000e0000 */
[----:B---3--:R-:W-:-:S13]  /*9480*/  R2UR UR4, R0 ;  /* 0x00000000000472ca */ /* 0x008fda00000e0000 */
[----:B------:R-:W-:-:S12]  /*9490*/  UIADD3 UR4, -UR5, UR4, URZ ;  /* 0x0000000405047290 */ /* 0x000fd8000fffe13f */
.L_x_184:
[----:B------:R-:W-:Y:S01]  /*94a0*/  UIADD3 UR40, -UR40, UR4, URZ ;  /* 0x0000000428287290 */ /* 0x000fe2000fffe13f */
[----:B------:R-:W-:Y:S03]  /*94b0*/  BSSY B7, `(.L_x_185) ;  /* 0x0000309000077945 */ /* 0x000fe60003800000 */
[----:B------:R-:W-:Y:S02]  /*94c0*/  UIADD3 UR39, UR40, 0x7f, URZ ;  /* 0x0000007f28277890 */ /* 0x000fe4000fffe03f */
[----:B------:R-:W-:Y:S02]  /*94d0*/  ISETP.LT.AND P0, PT, RZ, UR40, PT ;  /* 0x00000028ff007c0c */ /* 0x000fe4000bf01270 */
[----:B------:R-:W-:-:S04]  /*94e0*/  USHF.R.S32.HI UR4, URZ, 0x1f, UR39 ;  /* 0x0000001f3f047899 */ /* 0x000fc80008011427 */
[----:B------:R-:W-:-:S07]  /*94f0*/  ULEA.HI UR39, UR4, UR39, URZ, 0x7 ;  /* 0x0000002704277291 */ /* 0x000fce000f8f383f */
[----:B------:R-:W-:Y:S05]  /*9500*/  @P0 BRA `(.L_x_186) ;  /* 0x0000000000440947 */ /* 0x000fea0003800000 */
[----:B------:R-:W0:Y:S02]  /*9510*/  S2R R0, SR_TID.X ;  /* 0x0000000000007919 */ /* 0x000e240000002100 */
[----:B0-----:R-:W-:-:S04]  /*9520*/  LOP3.LUT R0, R0, 0x7f, RZ, 0xc0, !PT ;  /* 0x0000007f00007812 */ /* 0x001fc800078ec0ff */
[----:B------:R-:W-:-:S13]  /*9530*/  ISETP.NE.AND P0, PT, R0, RZ, PT ;  /* 0x000000ff0000720c */ /* 0x000fda0003f05270 */
[----:B------:R-:W-:Y:S05]  /*9540*/  @P0 BRA `(.L_x_187) ;  /* 0x0000002c00fc0947 */ /* 0x000fea0003800000 */
[----:B------:R-:W0:Y:S01]  /*9550*/  S2R R5, SR_LANEID ;  /* 0x0000000000057919 */ /* 0x000e220000000000 */
[----:B------:R-:W-:Y:S01]  /*9560*/  VOTEU.ANY UR4, UPT, PT ;  /* 0x0000000000047886 */ /* 0x000fe200038e0100 */
[----:B------:R-:W1:Y:S01]  /*9570*/  LDC.64 R2, c[0x0][0xc60] ;  /* 0x00031800ff027b82 */ /* 0x000e620000000a00 */
[----:B------:R-:W0:Y:S02]  /*9580*/  FLO.U32 R0, UR4 ;  /* 0x0000000400007d00 */ /* 0x000e2400080e0000 */
[----:B0-----:R-:W-:-:S06]  /*9590*/  ISETP.EQ.U32.AND P0, PT, R0, R5, PT ;  /* 0x000000050000720c */ /* 0x001fcc0003f02070 */
[----:B------:R-:W1:Y:S07]  /*95a0*/  POPC R5, UR4 ;  /* 0x0000000400057d09 */ /* 0x000e6e0008000000 */
[----:B-1----:R-:W2:Y:S01]  /*95b0*/  @P0 ATOMG.E.ADD.STRONG.GPU PT, R3, desc[UR52][R2.64], R5 ;  /* 0x00000005020309a8 */ /* 0x002ea200081ee1f4 */
[----:B------:R-:W0:Y:S02]  /*95c0*/  S2R R4, SR_LTMASK ;  /* 0x0000000000047919 */ /* 0x000e240000003900 */
[----:B0-----:R-:W-:-:S04]  /*95d0*/  LOP3.LUT R4, R4, UR4, RZ, 0xc0, !PT ;  /* 0x0000000404047c12 */ /* 0x001fc8000f8ec0ff */
[----:B------:R-:W0:Y:S01]  /*95e0*/  POPC R7, R4 ;  /* 0x0000000400077309 */ /* 0x000e220000000000 */
[----:B--2---:R-:W0:Y:S02]  /*95f0*/  SHFL.IDX PT, R0, R3, R0, 0x1f ;  /* 0x00001f0003007589 */ /* 0x004e2400000e0000 */
[----:B0-----:R-:W-:Y:S01]  /*9600*/  IADD3 R24, R0, UR43, R7 ;  /* 0x0000002b00187c10 */ /* 0x001fe2000fffe007 */
[----:B------:R-:W-:Y:S06]  /*9610*/  BRA `(.L_x_187) ;  /* 0x0000002c00c87947 */ /* 0x000fec0003800000 */
.L_x_186:
[----:B------:R-:W-:Y:S01]  /*9620*/  VIADD R0, R17, 0x13800 ;  /* 0x0001380011007836 */ /* 0x000fe20000000000 */
[----:B------:R-:W-:Y:S04]  /*9630*/  BSSY B6, `(.L_x_188) ;  /* 0x0000013000067945 */ /* 0x000fe80003800000 */
        /* <DEDUP_REMOVED lines=18> */
.L_x_189:
[----:B------:R-:W-:Y:S05]  /*9760*/  BSYNC B6 ;  /* 0x0000000000067941 */ /* 0x000fea0003800000 */
.L_x_188:
[----:B------:R-:W2:Y:S01]  /*9770*/  LDL.LU R16, [R1] ;  /* 0x0000000001107983 */ /* 0x000ea20000300800 */
[----:B------:R-:W-:Y:S01]  /*9780*/  VIADD R0, R17, 0x9000 ;  /* 0x0000900011007836 */ /* 0x000fe20000000000 */
[----:B------:R-:W-:Y:S04]  /*9790*/  BSSY B6, `(.L_x_190) ;  /* 0x0000016000067945 */ /* 0x000fe80003800000 */
[----:B------:R-:W-:Y:S02]  /*97a0*/  LOP3.LUT P0, RZ, R0, 0x9f, RZ, 0xc0, !PT ;  /* 0x0000009f00ff7812 */ /* 0x000fe4000780c0ff */
[----:B--2---:R-:W-:-:S11]  /*97b0*/  LOP3.LUT R16, R16, 0xfffffffe, RZ, 0xc0, !PT ;  /* 0xfffffffe10107812 */ /* 0x004fd600078ec0ff */
[----:B------:R-:W-:-:S05]  /*97c0*/  @P0 LOP3.LUT R16, R16, 0x1, RZ, 0xfc, !PT ;  /* 0x0000000110100812 */ /* 0x000fca00078efcff */
[----:B------:R0:W-:Y:S01]  /*97d0*/  STL [R1], R16 ;  /* 0x0000001001007387 */ /* 0x0001e20000100800 */
[----:B------:R-:W-:Y:S05]  /*97e0*/  @!P0 BRA `(.L_x_191) ;  /* 0x0000000000408947 */ /* 0x000fea0003800000 */
[----:B------:R-:W-:Y:S01]  /*97f0*/  MOV R2, 0x0 ;  /* 0x0000000000027802 */ /* 0x000fe20000000f00 */
        /* <DEDUP_REMOVED lines=15> */
.L_x_191:
[----:B------:R-:W-:Y:S05]  /*98f0*/  BSYNC B6 ;  /* 0x0000000000067941 */ /* 0x000fea0003800000 */
.L_x_190:
        /* <DEDUP_REMOVED lines=20> */
.L_x_193:
[----:B------:R-:W-:Y:S05]  /*9a40*/  BSYNC B6 ;  /* 0x0000000000067941 */ /* 0x000fea0003800000 */
.L_x_192:
[----:B------:R-:W-:Y:S01]  /*9a50*/  IMAD.MOV.U32 R27, RZ, RZ, R16 ;  /* 0x000000ffff1b7224 */ /* 0x000fe200078e0010 */
        /* <DEDUP_REMOVED lines=19> */
.L_x_195:
[----:B------:R-:W-:Y:S05]  /*9b90*/  BSYNC B6 ;  /* 0x0000000000067941 */ /* 0x000fea0003800000 */
.L_x_194:
[----:B------:R-:W-:Y:S02]  /*9ba0*/  ULDC.64 UR4, c[0x0][0x9f8] ;  /* 0x00027e0000047ab9 */ /* 0x000fe40000000a00 */
[----:B------:R-:W-:-:S04]  /*9bb0*/  UISETP.NE.U32.AND UP0, UPT, UR4, URZ, UPT ;  /* 0x0000003f0400728c */ /* 0x000fc8000bf05070 */
[----:B------:R-:W-:-:S06]  /*9bc0*/  UISETP.NE.AND.EX UP0, UPT, UR5, URZ, UPT, UP0 ;  /* 0x0000003f0500728c */ /* 0x000fcc000bf05300 */
[----:B------:R-:W-:-:S05]  /*9bd0*/  PLOP3.LUT P0, PT, PT, PT, UP0, 0x80, 0x0 ;  /* 0x000000000000781c */ /* 0x000fca0003f0f008 */
[----:B------:R-:W-:-:S04]  /*9be0*/  @UP0 UIADD3 UR4, UP1, UR47, UR4, URZ ;  /* 0x000000042f040290 */ /* 0x000fc8000ff3e03f */
[----:B------:R-:W-:Y:S02]  /*9bf0*/  @UP0 UIADD3.X UR5, UR49, UR5, URZ, UP1, !UPT ;  /* 0x0000000531050290 */ /* 0x000fe40008ffe43f */
[----:B------:R-:W-:-:S04]  /*9c00*/  IMAD.U32 R2, RZ, RZ, UR4 ;  /* 0x00000004ff027e24 */ /* 0x000fc8000f8e00ff */
[----:B------:R-:W-:Y:S01]  /*9c10*/  IMAD.U32 R3, RZ, RZ, UR5 ;  /* 0x00000005ff037e24 */ /* 0x000fe2000f8e00ff */
[----:B0-----:R-:W0:Y:S01]  /*9c20*/  S2R R16, SR_TID.X ;  /* 0x0000000000107919 */ /* 0x001e220000002100 */
[----:B------:R-:W-:-:S03]  /*9c30*/  ULDC.64 UR4, c[0x0][0xa08] ;  /* 0x0002820000047ab9 */ /* 0x000fc60000000a00 */
[----:B------:R1:W2:Y:S02]  /*9c40*/  @P0 LDG.E R22, desc[UR52][R2.64] ;  /* 0x0000003402160981 */ /* 0x0002a4000c1e1900 */
[----:B-1----:R-:W1:Y:S01]  /*9c50*/  LDC.64 R2, c[0x0][0x418] ;  /* 0x00010600ff027b82 */ /* 0x002e620000000a00 */
[----:B0-----:R-:W-:-:S04]  /*9c60*/  SHF.R.U32.HI R20, RZ, 0x5, R16 ;  /* 0x00000005ff147819 */ /* 0x001fc80000011610 */
[----:B------:R-:W-:Y:S02]  /*9c70*/  LOP3.LUT R20, R20, 0x3, RZ, 0xc0, !PT ;  /* 0x0000000314147812 */ /* 0x000fe400078ec0ff */
[----:B-1----:R-:W-:Y:S01]  /*9c80*/  LOP3.LUT P0, RZ, R2, UR4, RZ, 0xfc, !PT ;  /* 0x0000000402ff7c12 */ /* 0x002fe2000f80fcff */
[----:B------:R-:W-:-:S03]  /*9c90*/  UMOV UR4, 0xffffffff ;  /* 0xffffffff00047882 */ /* 0x000fc60000000000 */
[----:B------:R-:W-:Y:S02]  /*9ca0*/  LOP3.LUT P0, RZ, R3, UR5, RZ, 0xfc, P0 ;  /* 0x0000000503ff7c12 */ /* 0x000fe4000800fcff */
[----:B--2---:R-:W-:Y:S02]  /*9cb0*/  SHF.R.S32.HI R23, RZ, 0x1f, R22 ;  /* 0x0000001fff177819 */ /* 0x004fe40000011416 */
[----:B------:R-:W-:Y:S01]  /*9cc0*/  SEL R16, R22, RZ, !P0 ;  /* 0x000000ff16107207 */ /* 0x000fe20004000000 */
[----:B------:R-:W-:Y:S08]  /*9cd0*/  BRA.DIV UR4, `(.L_x_196) ;  /* 0x0000003604f07947 */ /* 0x000ff0000b800000 */
[----:B------:R0:W1:Y:S02]  /*9ce0*/  SHFL.IDX PT, R14, R20, RZ, 0x1f ;  /* 0x00001fff140e7589 */ /* 0x00006400000e0000 */
.L_x_273:
[----:B------:R-:W-:Y:S02]  /*9cf0*/  PLOP3.LUT P1, PT, PT, PT, PT, 0x8, 0x0 ;  /* 0x000000000000781c */ /* 0x000fe40003f2e170 */
[----:B------:R-:W-:Y:S02]  /*9d00*/  LOP3.LUT R27, R27, 0xfffffffe, RZ, 0xc0, !PT ;  /* 0xfffffffe1b1b7812 */ /* 0x000fe400078ec0ff */
[----:B-1----:R-:W-:-:S09]  /*9d10*/  ISETP.NE.AND P0, PT, R14, RZ, PT ;  /* 0x000000ff0e00720c */ /* 0x002fd20003f05270 */
[----:B------:R-:W-:-:S05]  /*9d20*/  @P1 LOP3.LUT R27, R27, 0x1, RZ, 0xfc, !PT ;  /* 0x000000011b1b1812 */ /* 0x000fca00078efcff */
[----:B------:R1:W-:Y:S01]  /*9d30*/  STL [R1], R27 ;  /* 0x0000001b01007387 */ /* 0x0003e20000100800 */
[----:B------:R-:W-:Y:S05]  /*9d40*/  @P0 BRA `(.L_x_197) ;  /* 0x0000000400c00947 */ /* 0x000fea0003800000 */
[----:B------:R-:W-:-:S06]  /*9d50*/  ULEA.HI.SX32 UR4, UR39, 0xffffffff, 0x19 ;  /* 0xffffffff27047891 */ /* 0x000fcc000f8fca3f */
[----:B------:R-:W-:Y:S01]  /*9d60*/  IMAD.U32 R0, RZ, RZ, UR4 ;  /* 0x00000004ff007e24 */ /* 0x000fe2000f8e00ff */
[----:B------:R-:W-:-:S03]  /*9d70*/  UMOV UR4, 0xffffffff ;  /* 0xffffffff00047882 */ /* 0x000fc60000000000 */
[----:B------:R-:W-:Y:S05]  /*9d80*/  BRA.DIV UR4, `(.L_x_198) ;  /* 0x0000003604e47947 */ /* 0x000fea000b800000 */
[----:B------:R-:W-:-:S13]  /*9d90*/  ELECT P6, URZ, PT ;  /* 0x00000000003f782f */ /* 0x000fda00038c0000 */
.L_x_276:
[----:B------:R-:W-:Y:S05]  /*9da0*/  @!P6 BRA `(.L_x_197) ;  /* 0x0000000400a8e947 */ /* 0x000fea0003800000 */
[----:B------:R-:W-:-:S04]  /*9db0*/  ISETP.NE.U32.AND P0, PT, R2, RZ, PT ;  /* 0x000000ff0200720c */ /* 0x000fc80003f05070 */
[----:B------:R-:W-:-:S13]  /*9dc0*/  ISETP.NE.AND.EX P0, PT, R3, RZ, PT, P0 ;  /* 0x000000ff0300720c */ /* 0x000fda0003f05300 */
[----:B------:R-:W-:Y:S05]  /*9dd0*/  @!P0 BRA `(.L_x_199) ;  /* 0x0000000000448947 */ /* 0x000fea0003800000 */
[----:B------:R-:W2:Y:S01]  /*9de0*/  LDC R7, c[0x0][0x43c] ;  /* 0x00010f00ff077b82 */ /* 0x000ea20000000800 */
[----:B------:R-:W-:Y:S01]  /*9df0*/  ULDC.64 UR4, c[0x0][0x428] ;  /* 0x00010a0000047ab9 */ /* 0x000fe20000000a00 */
[----:B--2---:R-:W-:-:S13]  /*9e00*/  ISETP.NE.AND P0, PT, R7, 0x1, PT ;  /* 0x000000010700780c */ /* 0x004fda0003f05270 */
[----:B------:R-:W2:Y:S02]  /*9e10*/  @P0 LDC.64 R4, c[0x0][0x440] ;  /* 0x00011000ff040b82 */ /* 0x000ea40000000a00 */
[----:B--2---:R-:W-:-:S04]  /*9e20*/  @P0 IMAD.HI.U32 R6, R0, R4, RZ ;  /* 0x0000000400060227 */ /* 0x004fc800078e00ff */
[----:B------:R-:W-:Y:S01]  /*9e30*/  IMAD.MOV.U32 R4, RZ, RZ, R0 ;  /* 0x000000ffff047224 */ /* 0x000fe200078e0000 */
[----:B------:R-:W-:Y:S01]  /*9e40*/  @P0 SHF.R.U32.HI R4, RZ, R5, R6 ;  /* 0x00000005ff040219 */ /* 0x000fe20000011606 */
[----:B------:R-:W-:-:S04]  /*9e50*/  IMAD R6, R23, UR4, RZ ;  /* 0x0000000417067c24 */ /* 0x000fc8000f8e02ff */
[----:B------:R-:W-:Y:S02]  /*9e60*/  IMAD.MOV R5, RZ, RZ, -R4 ;  /* 0x000000ffff057224 */ /* 0x000fe400078e0a04 */
[----:B------:R-:W-:Y:S02]  /*9e70*/  IMAD R6, R22, UR5, R6 ;  /* 0x0000000516067c24 */ /* 0x000fe4000f8e0206 */
[----:B------:R-:W-:Y:S01]  /*9e80*/  IMAD R0, R7, R5, R0 ;  /* 0x0000000507007224 */ /* 0x000fe200078e0200 */
[----:B------:R-:W-:-:S03]  /*9e90*/  SHF.R.S32.HI R5, RZ, 0x1f, R4 ;  /* 0x0000001fff057819 */ /* 0x000fc60000011404 */
[----:B------:R-:W-:-:S04]  /*9ea0*/  IMAD.WIDE.U32 R4, R22, UR4, R4 ;  /* 0x0000000416047c25 */ /* 0x000fc8000f8e0004 */
[----:B------:R-:W-:Y:S01]  /*9eb0*/  IMAD.IADD R6, R5, 0x1, R6 ;  /* 0x0000000105067824 */ /* 0x000fe200078e0206 */
[----:B------:R-:W-:-:S04]  /*9ec0*/  LEA R2, P0, R4, R2, 0x2 ;  /* 0x0000000204027211 */ /* 0x000fc800078010ff */
[----:B------:R-:W-:-:S05]  /*9ed0*/  LEA.HI.X R3, R4, R3, R6, 0x2, P0 ;  /* 0x0000000304037211 */ /* 0x000fca00000f1406 */
[----:B------:R2:W5:Y:S04]  /*9ee0*/  LDG.E R16, desc[UR52][R2.64] ;  /* 0x0000003402107981 */ /* 0x000568000c1e1900 */
.L_x_199:
[----:B--2---:R-:W2:Y:S01]  /*9ef0*/  S2R R2, SR_TID.X ;  /* 0x0000000000027919 */ /* 0x004ea20000002100 */
[----:B------:R-:W-:Y:S02]  /*9f00*/  SHF.L.U32 R3, R19, 0x1f, RZ ;  /* 0x0000001f13037819 */ /* 0x000fe400000006ff */
[----:B--2---:R-:W-:Y:S01]  /*9f10*/  LOP3.LUT R4, R2, 0x7f, RZ, 0xc0, !PT ;  /* 0x0000007f02047812 */ /* 0x004fe200078ec0ff */
[----:B------:R-:W-:-:S03]  /*9f20*/  IMAD R2, R18, 0x8, R17 ;  /* 0x0000000812027824 */ /* 0x000fc600078e0211 */
[----:B------:R-:W-:Y:S01]  /*9f30*/  ISETP.NE.AND P1, PT, R4, RZ, PT ;  /* 0x000000ff0400720c */ /* 0x000fe20003f25270 */
[----:B------:R-:W2:Y:S02]  /*9f40*/  SYNCS.PHASECHK.TRANS64.TRYWAIT P0, [R2+URZ+0x19c80], R3 ;  /* 0x019c8003020075a7 */ /* 0x000ea4000800017f */
[----:B--2---:R-:W-:Y:S10]  /*9f50*/  @!P0 BRA `(.L_x_200) ;  /* 0x0000003400908947 */ /* 0x004ff40003800000 */
.L_x_277:
[----:B------:R-:W-:Y:S05]  /*9f60*/  @P1 BRA `(.L_x_201) ;  /* 0x00000000001c1947 */ /* 0x000fea0003800000 */
[----:B------:R-:W3:Y:S01]  /*9f70*/  S2R R4, SR_TID.X ;  /* 0x0000000000047919 */ /* 0x000ee20000002100 */
[----:B------:R-:W-:-:S04]  /*9f80*/  IMAD.MOV.U32 R5, RZ, RZ, 0x3000 ;  /* 0x00003000ff057424 */ /* 0x000fc800078e00ff */
[----:B------:R4:W-:Y:S01]  /*9f90*/  SYNCS.ARRIVE.TRANS64 RZ, [R2+URZ+0x19c70], R5 ;  /* 0x019c700502ff79a7 */ /* 0x0009e2000800003f */
[----:B---3--:R-:W-:-:S04]  /*9fa0*/  LOP3.LUT R4, R4, 0x1f, RZ, 0xc0, !PT ;  /* 0x0000001f04047812 */ /* 0x008fc800078ec0ff */
[----:B------:R-:W-:-:S13]  /*9fb0*/  ISETP.NE.AND P0, PT, R4, RZ, PT ;  /* 0x000000ff0400720c */ /* 0x000fda0003f05270 */
[----:B----4-:R-:W-:Y:S05]  /*9fc0*/  @!P0 BRA `(.L_x_201) ;  /* 0x0000000000048947 */ /* 0x010fea0003800000 */
[----:B------:R-:W-:Y:S01]  /*9fd0*/  BPT.TRAP 0x1 ;  /* 0x000000040000795c */ /* 0x000fe20000300000 */
.L_x_201:
[----:B------:R-:W-:Y:S01]  /*9fe0*/  IMAD R4, R18, 0x3000, R17 ;  /* 0x0000300012047824 */ /* 0x000fe200078e0211 */
[----:B------:R-:W-:Y:S01]  /*9ff0*/  R2UR UR33, R2 ;  /* 0x00000000022172ca */ /* 0x000fe200000e0000 */
[----:B------:R-:W-:Y:S01]  /*a000*/  UIADD3 UR4, UP0, UR50, 0x470, URZ ;  /* 0x0000047032047890 */ /* 0x000fe2000ff1e03f */
[----:B------:R-:W-:Y:S01]  /*a010*/  LEA R0, R0, UR41, 0x7 ;  /* 0x0000002900007c11 */ /* 0x000fe2000f8e38ff */
[----:B------:R-:W-:Y:S01]  /*a020*/  UMOV UR6, 0x0 ;  /* 0x0000000000067882 */ /* 0x000fe20000000000 */
[----:B------:R-:W-:Y:S01]  /*a030*/  R2UR UR8, R4 ;  /* 0x00000000040872ca */ /* 0x000fe200000e0000 */
[----:B------:R-:W-:Y:S01]  /*a040*/  UIADD3.X UR5, URZ, UR51, URZ, UP0, !UPT ;  /* 0x000000333f057290 */ /* 0x000fe200087fe43f */
[----:B-----5:R-:W-:Y:S01]  /*a050*/  R2UR UR37, R16 ;  /* 0x00000000102572ca */ /* 0x020fe200000e0000 */
[----:B------:R-:W-:Y:S01]  /*a060*/  UMOV UR7, 0x14f00000 ;  /* 0x14f0000000077882 */ /* 0x000fe20000000000 */
[----:B------:R-:W-:Y:S01]  /*a070*/  R2UR UR35, R0 ;  /* 0x00000000002372ca */ /* 0x000fe200000e0000 */
[----:B------:R-:W-:Y:S01]  /*a080*/  UMOV UR34, URZ ;  /* 0x0000003f00227c82 */ /* 0x000fe20008000000 */
[----:B------:R-:W-:Y:S01]  /*a090*/  UMOV UR18, 0x20 ;  /* 0x0000002000127882 */ /* 0x000fe20000000000 */
[----:B------:R-:W-:Y:S01]  /*a0a0*/  UMOV UR20, UR36 ;  /* 0x0000002400147c82 */ /* 0x000fe20008000000 */
[----:B------:R-:W-:Y:S01]  /*a0b0*/  UMOV UR10, 0x40 ;  /* 0x00000040000a7882 */ /* 0x000fe20000000000 */
[----:B------:R-:W-:Y:S01]  /*a0c0*/  UIADD3 UR33, UR33, 0x19c70, URZ ;  /* 0x00019c7021217890 */ /* 0x000fe2000fffe03f */
[----:B------:R-:W-:-:S03]  /*a0d0*/  UMOV UR12, UR36 ;  /* 0x00000024000c7c82 */ /* 0x000fc60008000000 */
[----:B------:R-:W-:Y:S02]  /*a0e0*/  UIADD3 UR32, UR8, 0x9000, URZ ;  /* 0x0000900008207890 */ /* 0x000fe4000fffe03f */
[----:B------:R-:W-:Y:S02]  /*a0f0*/  UIADD3 UR16, UR8, 0xa000, URZ ;  /* 0x0000a00008107890 */ /* 0x000fe4000fffe03f */
        /* <DEDUP_REMOVED lines=8> */
[----:B------:R3:W-:Y:S01]  /*a180*/  UTMALDG.4D [UR16], [UR4], desc[UR6] ;  /* 0x00000610040075b4 */ /* 0x0007e20008019000 */
[----:B------:R3:W-:Y:S01]  /*a190*/  UTMALDG.4D [UR8], [UR4], desc[UR6] ;  /* 0x00000608040075b4 */ /* 0x0007e20008019000 */
[----:B------:R-:W4:Y:S02]  /*a1a0*/  SYNCS.PHASECHK.TRANS64.TRYWAIT P0, [R2+URZ+0x19c40], R3 ;  /* 0x019c4003020075a7 */ /* 0x000f24000800017f */
[----:B---34-:R-:W-:Y:S05]  /*a1b0*/  @!P0 BRA `(.L_x_202) ;  /* 0x00000034000c8947 */ /* 0x018fea0003800000 */
.L_x_278:
[----:B------:R-:W-:Y:S05]  /*a1c0*/  @P1 BRA `(.L_x_203) ;  /* 0x00000000001c1947 */ /* 0x000fea0003800000 */
[----:B------:R-:W4:Y:S01]  /*a1d0*/  S2R R5, SR_TID.X ;  /* 0x0000000000057919 */ /* 0x000f220000002100 */
[----:B--23--:R-:W-:-:S04]  /*a1e0*/  IMAD.MOV.U32 R3, RZ, RZ, 0x3000 ;  /* 0x00003000ff037424 */ /* 0x00cfc800078e00ff */
[----:B------:R2:W-:Y:S01]  /*a1f0*/  SYNCS.ARRIVE.TRANS64 RZ, [R2+URZ+0x19c30], R3 ;  /* 0x019c300302ff79a7 */ /* 0x0005e2000800003f */
[----:B----4-:R-:W-:-:S04]  /*a200*/  LOP3.LUT R5, R5, 0x1f, RZ, 0xc0, !PT ;  /* 0x0000001f05057812 */ /* 0x010fc800078ec0ff */
[----:B------:R-:W-:-:S13]  /*a210*/  ISETP.NE.AND P0, PT, R5, RZ, PT ;  /* 0x000000ff0500720c */ /* 0x000fda0003f05270 */
[----:B--2---:R-:W-:Y:S05]  /*a220*/  @!P0 BRA `(.L_x_203) ;  /* 0x0000000000048947 */ /* 0x004fea0003800000 */
[----:B------:R-:W-:Y:S01]  /*a230*/  BPT.TRAP 0x1 ;  /* 0x000000040000795c */ /* 0x000fe20000300000 */
.L_x_203:
[----:B--23--:R-:W2:Y:S01]  /*a240*/  LDL.LU R3, [R1] ;  /* 0x0000000001037983 */ /* 0x00cea20000300800 */
[----:B------:R-:W-:Y:S01]  /*a250*/  R2UR UR8, R4 ;  /* 0x00000000040872ca */ /* 0x000fe200000e0000 */
[----:B------:R-:W-:Y:S01]  /*a260*/  UIADD3 UR4, UP0, UR50, 0x370, URZ ;  /* 0x0000037032047890 */ /* 0x000fe2000ff1e03f */
[----:B------:R-:W-:Y:S01]  /*a270*/  R2UR UR25, R2 ;  /* 0x00000000021972ca */ /* 0x000fe200000e0000 */
[----:B------:R-:W-:Y:S01]  /*a280*/  UMOV UR6, 0x0 ;  /* 0x0000000000067882 */ /* 0x000fe20000000000 */
[----:B------:R-:W-:Y:S01]  /*a290*/  PLOP3.LUT P0, PT, PT, PT, PT, 0x80, 0x0 ;  /* 0x000000000000781c */ /* 0x000fe20003f0f070 */
[----:B------:R-:W-:Y:S01]  /*a2a0*/  UIADD3.X UR5, URZ, UR51, URZ, UP0, !UPT ;  /* 0x000000333f057290 */ /* 0x000fe200087fe43f */
[----:B------:R-:W-:Y:S01]  /*a2b0*/  R2UR UR27, R0 ;  /* 0x00000000001b72ca */ /* 0x000fe200000e0000 */
[----:B------:R-:W-:Y:S01]  /*a2c0*/  UMOV UR7, 0x14f00000 ;  /* 0x14f0000000077882 */ /* 0x000fe20000000000 */
[----:B------:R-:W-:Y:S01]  /*a2d0*/  R2UR UR29, R16 ;  /* 0x00000000101d72ca */ /* 0x000fe200000e0000 */
[----:B------:R-:W-:Y:S01]  /*a2e0*/  UMOV UR26, URZ ;  /* 0x0000003f001a7c82 */ /* 0x000fe20008000000 */
[----:B------:R-:W-:Y:S01]  /*a2f0*/  UMOV UR28, UR36 ;  /* 0x00000024001c7c82 */ /* 0x000fe20008000000 */
[----:B------:R-:W-:Y:S01]  /*a300*/  UMOV UR18, 0x20 ;  /* 0x0000002000127882 */ /* 0x000fe20000000000 */
[----:B------:R-:W-:Y:S01]  /*a310*/  UMOV UR20, UR36 ;  /* 0x0000002400147c82 */ /* 0x000fe20008000000 */
[----:B------:R-:W-:-:S02]  /*a320*/  UIADD3 UR24, UR8, 0x13800, URZ ;  /* 0x0001380008187890 */ /* 0x000fc4000fffe03f */
[----:B------:R-:W-:Y:S02]  /*a330*/  UIADD3 UR25, UR25, 0x19c30, URZ ;  /* 0x00019c3019197890 */ /* 0x000fe4000fffe03f */
[----:B------:R-:W-:Y:S02]  /*a340*/  UIADD3 UR16, UR8, 0x14800, URZ ;  /* 0x0001480008107890 */ /* 0x000fe4000fffe03f */
[----:B------:R-:W-:Y:S01]  /*a350*/  UIADD3 UR8, UR8, 0x15800, URZ ;  /* 0x0001580008087890 */ /* 0x000fe2000fffe03f */
[----:B------:R-:W-:Y:S01]  /*a360*/  UMOV UR19, UR27 ;  /* 0x0000001b00137c82 */ /* 0x000fe20008000000 */
[----:B------:R-:W-:Y:S01]  /*a370*/  UMOV UR21, UR29 ;  /* 0x0000001d00157c82 */ /* 0x000fe20008000000 */
[----:B------:R-:W-:Y:S01]  /*a380*/  UMOV UR17, UR25 ;  /* 0x0000001900117c82 */ /* 0x000fe20008000000 */
[----:B------:R-:W-:Y:S01]  /*a390*/  UMOV UR10, 0x40 ;  /* 0x00000040000a7882 */ /* 0x000fe20000000000 */
[----:B------:R-:W-:Y:S01]  /*a3a0*/  UMOV UR12, UR36 ;  /* 0x00000024000c7c82 */ /* 0x000fe20008000000 */
[----:B------:R-:W-:Y:S01]  /*a3b0*/  UMOV UR11, UR27 ;  /* 0x0000001b000b7c82 */ /* 0x000fe20008000000 */
[----:B------:R-:W-:Y:S01]  /*a3c0*/  UMOV UR13, UR29 ;  /* 0x0000001d000d7c82 */ /* 0x000fe20008000000 */
[----:B------:R3:W-:Y:S01]  /*a3d0*/  UTMALDG.4D [UR24], [UR4], desc[UR6] ;  /* 0x00000618040075b4 */ /* 0x0007e20008019000 */
[----:B------:R-:W-:Y:S01]  /*a3e0*/  UMOV UR9, UR25 ;  /* 0x0000001900097c82 */ /* 0x000fe20008000000 */
[----:B------:R3:W-:Y:S01]  /*a3f0*/  UTMALDG.4D [UR16], [UR4], desc[UR6] ;  /* 0x00000610040075b4 */ /* 0x0007e20008019000 */
[----:B------:R3:W-:Y:S01]  /*a400*/  UTMALDG.4D [UR8], [UR4], desc[UR6] ;  /* 0x00000608040075b4 */ /* 0x0007e20008019000 */
[----:B--2---:R-:W-:-:S04]  /*a410*/  LOP3.LUT R3, R3, 0xfffffffe, RZ, 0xc0, !PT ;  /* 0xfffffffe03037812 */ /* 0x004fc800078ec0ff */
[----:B------:R-:W-:-:S05]  /*a420*/  @P0 LOP3.LUT R3, R3, 0x1, RZ, 0xfc, !PT ;  /* 0x0000000103030812 */ /* 0x000fca00078efcff */
[----:B------:R3:W-:Y:S01]  /*a430*/  STL [R1], R3 ;  /* 0x0000000301007387 */ /* 0x0007e20000100800 */
[----:B------:R-:W-:Y:S01]  /*a440*/  NOP ;  /* 0x0000000000007918 */ /* 0x000fe20000000000 */
.L_x_197:
[----:B------:R-:W-:Y:S05]  /*a450*/  WARPSYNC.ALL ;  /* 0x0000000000007948 */ /* 0x000fea0003800000 */
[----:B------:R-:W-:Y:S01]  /*a460*/  VIADD R0, R17, 0xf000 ;  /* 0x0000f00011007836 */ /* 0x000fe20000000000 */
[----:B---3--:R-:W-:Y:S01]  /*a470*/  USHF.R.S32.HI UR4, URZ, 0x1f, UR54 ;  /* 0x0000001f3f047899 */ /* 0x008fe20008011436 */
[----:B------:R-:W-:Y:S01]  /*a480*/  BAR.SYNC.DEFER_BLOCKING 0x8, 0x200 ;  /* 0x0208000000007b1d */ /* 0x000fe20000010000 */
[----:B------:R-:W-:Y:S02]  /*a490*/  USHF.R.S32.HI UR47, URZ, 0x1f, UR36 ;  /* 0x0000001f3f2f7899 */ /* 0x000fe40008011424 */
[----:B------:R-:W-:-:S03]  /*a4a0*/  LOP3.LUT P0, RZ, R0, 0x9f, RZ, 0xc0, !PT ;  /* 0x0000009f00ff7812 */ /* 0x000fc6000780c0ff */
[----:B------:R-:W-:Y:S01]  /*a4b0*/  ULDC.64 UR6, c[0x0][0x298] ;  /* 0x0000a60000067ab9 */ /* 0x000fe20000000a00 */
[----:B------:R-:W-:Y:S01]  /*a4c0*/  ULDC.64 UR8, c[0x0][0xa00] ;  /* 0x0002800000087ab9 */ /* 0x000fe20000000a00 */
[----:B------:R-:W-:Y:S01]  /*a4d0*/  UIMAD UR4, UR4, UR6, URZ ;  /* 0x00000006040472a4 */ /* 0x000fe2000f8e023f */
[----:B------:R-:W-:Y:S01]  /*a4e0*/  BSSY B6, `(.L_x_204) ;  /* 0x0000019000067945 */ /* 0x000fe20003800000 */
[----:B------:R-:W-:Y:S02]  /*a4f0*/  UISETP.NE.U32.AND UP0, UPT, UR8, URZ, UPT ;  /* 0x0000003f0800728c */ /* 0x000fe4000bf05070 */
[----:B------:R-:W-:Y:S02]  /*a500*/  UIMAD.WIDE.U32 UR56, UR54, UR6, URZ ;  /* 0x00000006363872a5 */ /* 0x000fe4000f8e003f */
[----:B------:R-:W-:Y:S02]  /*a510*/  UIMAD UR4, UR54, UR7, UR4 ;  /* 0x00000007360472a4 */ /* 0x000fe4000f8e0204 */
[----:B------:R-:W-:-:S02]  /*a520*/  UISETP.NE.AND.EX UP0, UPT, UR9, URZ, UPT, UP0 ;  /* 0x0000003f0900728c */ /* 0x000fc4000bf05300 */
[----:B------:R-:W-:Y:S02]  /*a530*/  UIADD3 UR49, UR57, UR4, URZ ;  /* 0x0000000439317290 */ /* 0x000fe4000fffe03f */
[----:B------:R-:W-:Y:S02]  /*a540*/  USEL UR46, UR46, URZ, !UP0 ;  /* 0x0000003f2e2e7287 */ /* 0x000fe4000c000000 */
[----:B------:R-:W-:Y:S01]  /*a550*/  USEL UR37, UR48, URZ, !UP0 ;  /* 0x0000003f30257287 */ /* 0x000fe2000c000000 */
[----:B------:R-:W-:Y:S11]  /*a560*/  @!P0 BRA `(.L_x_205) ;  /* 0x0000000000408947 */ /* 0x000ff60003800000 */
[----:B------:R-:W-:Y:S01]  /*a570*/  MOV R2, 0x0 ;  /* 0x0000000000027802 */ /* 0x000fe20000000f00 */
[----:B------:R-:W-:Y:S01]  /*a580*/  ULDC.64 UR6, c[0x4][0x98] ;  /* 0x0100260000067ab9 */ /* 0x000fe20000000a00 */
[----:B------:R-:W-:Y:S01]  /*a590*/  ULDC.64 UR8, c[0x4][0xa0] ;  /* 0x0100280000087ab9 */ /* 0x000fe20000000a00 */
[----:B------:R-:W-:Y:S01]  /*a5a0*/  ULDC.64 UR4, c[0x4][0x28] ;  /* 0x01000a0000047ab9 */ /* 0x000fe20000000a00 */
[----:B------:R-:W-:Y:S02]  /*a5b0*/  IMAD.U32 R4, RZ, RZ, UR6 ;  /* 0x00000006ff047e24 */ /* 0x000fe4000f8e00ff */
[----:B------:R-:W2:Y:S01]  /*a5c0*/  LDC.64 R2, c[0x4][R2] ;  /* 0x0100000002027b82 */ /* 0x000ea20000000a00 */
        /* <DEDUP_REMOVED lines=8> */
[----:B0-----:R-:W-:-:S07]  /*a650*/  LEPC R20, `(.L_x_205) ;  /* 0x000000001014794e */ /* 0x001fce0000000000 */
[----:B-12---:R-:W-:Y:S05]  /*a660*/  CALL.ABS.NOINC R2 ;  /* 0x0000000002007343 */ /* 0x006fea0003c00000 */
.L_x_205:
[----:B------:R-:W-:Y:S05]  /*a670*/  BSYNC B6 ;  /* 0x0000000000067941 */ /* 0x000fea0003800000 */
.L_x_204:
[----:B------:R2:W5:Y:S01]  /*a680*/  LDL R9, [R1+0x8] ;  /* 0x0000080001097983 */ /* 0x0005620000100800 */
[----:B------:R-:W3:Y:S01]  /*a690*/  LDC R7, c[0x0][0x448] ;  /* 0x00011200ff077b82 */ /* 0x000ee20000000800 */
[----:B------:R-:W-:Y:S01]  /*a6a0*/  ULDC.64 UR8, c[0x0][0x2d8] ;  /* 0x0000b60000087ab9 */ /* 0x000fe20000000a00 */
[----:B------:R-:W0:Y:S01]  /*a6b0*/  S2R R2, SR_TID.X ;  /* 0x0000000000027919 */ /* 0x000e220000002100 */
[----:B------:R-:W-:Y:S01]  /*a6c0*/  UMOV UR48, UR56 ;  /* 0x0000003800307c82 */ /* 0x000fe20008000000 */
[----:B------:R-:W-:Y:S01]  /*a6d0*/  ULDC.64 UR10, c[0x0][0x280] ;  /* 0x0000a000000a7ab9 */ /* 0x000fe20000000a00 */
[----:B---3--:R-:W-:Y:S01]  /*a6e0*/  ISETP.NE.AND P0, PT, R7, 0x1, PT ;  /* 0x000000010700780c */ /* 0x008fe20003f05270 */
[----:B------:R-:W-:Y:S01]  /*a6f0*/  UIMAD UR6, UR47, UR8, URZ ;  /* 0x000000082f0672a4 */ /* 0x000fe2000f8e023f */
[C---:B0-----:R-:W-:Y:S01]  /*a700*/  LOP3.LUT R20, R2.reuse, 0x7f, RZ, 0xc0, !PT ;  /* 0x0000007f02147812 */ /* 0x041fe200078ec0ff */
[----:B------:R-:W-:-:S10]  /*a710*/  IMAD.SHL.U32 R2, R2, 0x40, RZ ;  /* 0x0000004002027824 */ /* 0x000fd400078e00ff */
[----:B------:R-:W0:Y:S01]  /*a720*/  @P0 LDC R3, c[0x0][0x44c] ;  /* 0x00011300ff030b82 */ /* 0x000e220000000800 */
[----:B------:R-:W-:-:S04]  /*a730*/  SHF.R.U32.HI R20, RZ, 0x1, R20 ;  /* 0x00000001ff147819 */ /* 0x000fc80000011614 */
[----:B------:R-:W-:-:S03]  /*a740*/  LOP3.LUT R2, R20, 0x40, R2, 0xf8, !PT ;  /* 0x0000004014027812 */ /* 0x000fc600078ef802 */
[----:B------:R-:W3:Y:S01]  /*a750*/  @P0 LDC R5, c[0x0][0x450] ;  /* 0x00011400ff050b82 */ /* 0x000ee20000000800 */
[----:B------:R-:W-:Y:S01]  /*a760*/  UIMAD.WIDE.U32 UR4, UR36, UR8, UR48 ;  /* 0x00000008240472a5 */ /* 0x000fe2000f8e0030 */
[----:B------:R-:W-:Y:S01]  /*a770*/  IMAD R6, R25, 0xc0, R2 ;  /* 0x000000c019067824 */ /* 0x000fe200078e0202 */
[----:B------:R-:W-:-:S03]  /*a780*/  UIMAD UR6, UR36, UR9, UR6 ;  /* 0x00000009240672a4 */ /* 0x000fc6000f8e0206 */
[----:B------:R-:W-:Y:S01]  /*a790*/  ULDC.64 UR8, c[0x0][0x2e0] ;  /* 0x0000b80000087ab9 */ /* 0x000fe20000000a00 */
[----:B------:R-:W-:Y:S02]  /*a7a0*/  UIADD3 UR5, UR5, UR6, URZ ;  /* 0x0000000605057290 */ /* 0x000fe4000fffe03f */
[----:B------:R-:W-:Y:S01]  /*a7b0*/  UIMAD UR6, UR37, UR8, URZ ;  /* 0x00000008250672a4 */ /* 0x000fe2000f8e023f */
[----:B------:R-:W-:Y:S02]  /*a7c0*/  IMAD.MOV.U32 R2, RZ, RZ, R6 ;  /* 0x000000ffff027224 */ /* 0x000fe400078e0006 */
[----:B0-----:R-:W-:Y:S01]  /*a7d0*/  @P0 IMAD.HI.U32 R0, R6, R3, RZ ;  /* 0x0000000306000227 */ /* 0x001fe200078e00ff */
[----:B------:R-:W-:Y:S02]  /*a7e0*/  UIMAD UR6, UR46, UR9, UR6 ;  /* 0x000000092e0672a4 */ /* 0x000fe4000f8e0206 */
[----:B------:R-:W-:-:S03]  /*a7f0*/  UIMAD.WIDE.U32 UR4, UR46, UR8, UR4 ;  /* 0x000000082e0472a5 */ /* 0x000fc6000f8e0004 */
[----:B------:R-:W-:Y:S01]  /*a800*/  ULDC.64 UR8, c[0x0][0x2c8] ;  /* 0x0000b20000087ab9 */ /* 0x000fe20000000a00 */
[----:B---3--:R-:W-:Y:S01]  /*a810*/  @P0 SHF.R.U32.HI R2, RZ, R5, R0 ;  /* 0x00000005ff020219 */ /* 0x008fe20000011600 */
[----:B------:R-:W-:-:S03]  /*a820*/  UIADD3 UR5, UR5, UR6, URZ ;  /* 0x0000000605057290 */ /* 0x000fc6000fffe03f */
[--C-:B------:R-:W-:Y:S01]  /*a830*/  SHF.R.S32.HI R0, RZ, 0x1f, R2.reuse ;  /* 0x0000001fff007819 */ /* 0x100fe20000011402 */
[----:B------:R-:W-:Y:S02]  /*a840*/  ULDC.64 UR6, c[0x0][0x2d0] ;  /* 0x0000b40000067ab9 */ /* 0x000fe40000000a00 */
[----:B------:R-:W-:Y:S02]  /*a850*/  IMAD.U32 R5, RZ, RZ, UR6 ;  /* 0x00000006ff057e24 */ /* 0x000fe4000f8e00ff */
[----:B------:R-:W-:Y:S02]  /*a860*/  IMAD R3, R0, UR6, RZ ;  /* 0x0000000600037c24 */ /* 0x000fe4000f8e02ff */
[----:B------:R-:W-:Y:S02]  /*a870*/  IMAD.MOV R0, RZ, RZ, -R2 ;  /* 0x000000ffff007224 */ /* 0x000fe400078e0a02 */
[C---:B------:R-:W-:Y:S02]  /*a880*/  IMAD R4, R2.reuse, UR7, R3 ;  /* 0x0000000702047c24 */ /* 0x040fe4000f8e0203 */
[----:B------:R-:W-:-:S04]  /*a890*/  IMAD.WIDE.U32 R2, R2, R5, UR4 ;  /* 0x0000000402027e25 */ /* 0x000fc8000f8e0005 */
[----:B------:R-:W-:Y:S02]  /*a8a0*/  IMAD R0, R7, R0, R6 ;  /* 0x0000000007007224 */ /* 0x000fe400078e0206 */
[----:B------:R-:W-:-:S03]  /*a8b0*/  IMAD.IADD R3, R3, 0x1, R4 ;  /* 0x0000000103037824 */ /* 0x000fc600078e0204 */
[----:B------:R-:W-:Y:S01]  /*a8c0*/  SHF.R.S32.HI R4, RZ, 0x1f, R0 ;  /* 0x0000001fff047819 */ /* 0x000fe20000011400 */
[----:B------:R-:W-:-:S04]  /*a8d0*/  IMAD.WIDE.U32 R2, R0, UR8, R2 ;  /* 0x0000000800027c25 */ /* 0x000fc8000f8e0002 */
[----:B------:R-:W-:-:S04]  /*a8e0*/  IMAD R4, R4, UR8, RZ ;  /* 0x0000000804047c24 */ /* 0x000fc8000f8e02ff */
[----:B------:R-:W-:Y:S01]  /*a8f0*/  IMAD R4, R0, UR9, R4 ;  /* 0x0000000900047c24 */ /* 0x000fe2000f8e0204 */
[----:B------:R-:W-:Y:S02]  /*a900*/  IADD3 R0, P1, R2, UR10, RZ ;  /* 0x0000000a02007c10 */ /* 0x000fe4000ff3e0ff */
[----:B------:R-:W0:Y:S02]  /*a910*/  @P0 LDC R2, c[0x0][0x44c] ;  /* 0x00011300ff020b82 */ /* 0x000e240000000800 */
[----:B------:R-:W-:-:S06]  /*a920*/  IADD3.X R4, R3, UR11, R4, P1, !PT ;  /* 0x0000000b03047c10 */ /* 0x000fcc0008ffe404 */
[----:B------:R-:W3:Y:S01]  /*a930*/  @P0 LDC R3, c[0x0][0x450] ;  /* 0x00011400ff030b82 */ /* 0x000ee20000000800 */
[----:B------:R-:W-:Y:S01]  /*a940*/  VIADD R6, R6, 0x80 ;  /* 0x0000008006067836 */ /* 0x000fe20000000000 */
[----:B------:R-:W4:Y:S01]  /*a950*/  S2R R21, SR_TID.X ;  /* 0x0000000000157919 */ /* 0x000f220000002100 */
[----:B------:R-:W1:Y:S02]  /*a960*/  S2R R20, SR_TID.X ;  /* 0x0000000000147919 */ /* 0x000e640000002100 */
[----:B0-----:R-:W-:-:S04]  /*a970*/  @P0 IMAD.HI.U32 R8, R6, R2, RZ ;  /* 0x0000000206080227 */ /* 0x001fc800078e00ff */
[----:B------:R-:W-:Y:S01]  /*a980*/  IMAD.MOV.U32 R2, RZ, RZ, R6 ;  /* 0x000000ffff027224 */ /* 0x000fe200078e0006 */
[----:B---3--:R-:W-:-:S05]  /*a990*/  @P0 SHF.R.U32.HI R2, RZ, R3, R8 ;  /* 0x00000003ff020219 */ /* 0x008fca0000011608 */
[----:B------:R-:W-:-:S04]  /*a9a0*/  IMAD.MOV R3, RZ, RZ, -R2 ;  /* 0x000000ffff037224 */ /* 0x000fc800078e0a02 */
[----:B------:R-:W-:Y:S01]  /*a9b0*/  IMAD R6, R7, R3, R6 ;  /* 0x0000000307067224 */ /* 0x000fe200078e0206 */
[----:B------:R-:W-:-:S05]  /*a9c0*/  SHF.R.S32.HI R3, RZ, 0x1f, R2 ;  /* 0x0000001fff037819 */ /* 0x000fca0000011402 */
[----:B------:R-:W-:-:S04]  /*a9d0*/  IMAD R3, R3, UR6, RZ ;  /* 0x0000000603037c24 */ /* 0x000fc8000f8e02ff */
[C---:B------:R-:W-:Y:S02]  /*a9e0*/  IMAD R8, R2.reuse, UR7, R3 ;  /* 0x0000000702087c24 */ /* 0x040fe4000f8e0203 */
[----:B------:R-:W-:Y:S01]  /*a9f0*/  IMAD.WIDE.U32 R2, R2, R5, UR4 ;  /* 0x0000000402027e25 */ /* 0x000fe2000f8e0005 */
[----:B------:R-:W-:Y:S01]  /*aa00*/  SHF.R.S32.HI R5, RZ, 0x1f, R6 ;  /* 0x0000001fff057819 */ /* 0x000fe20000011406 */
[----:B------:R-:W-:Y:S02]  /*aa10*/  ULDC UR4, c[0x0][0x2b8] ;  /* 0x0000ae0000047ab9 */ /* 0x000fe40000000800 */
[----:B------:R-:W-:Y:S02]  /*aa20*/  IMAD.IADD R3, R3, 0x1, R8 ;  /* 0x0000000103037824 */ /* 0x000fe400078e0208 */
[----:B----4-:R-:W-:Y:S02]  /*aa30*/  IMAD.SHL.U32 R21, R21, 0x10, RZ ;  /* 0x0000001015157824 */ /* 0x010fe400078e00ff */
[----:B------:R-:W-:-:S02]  /*aa40*/  IMAD R5, R5, UR8, RZ ;  /* 0x0000000805057c24 */ /* 0x000fc4000f8e02ff */
[----:B------:R-:W-:Y:S01]  /*aa50*/  IMAD.WIDE.U32 R2, R6, UR8, R2 ;  /* 0x0000000806027c25 */ /* 0x000fe2000f8e0002 */
[----:B------:R-:W-:-:S03]  /*aa60*/  LOP3.LUT R21, R21, 0x10, RZ, 0xc0, !PT ;  /* 0x0000001015157812 */ /* 0x000fc600078ec0ff */
[----:B-1----:R-:W-:Y:S02]  /*aa70*/  IMAD.SHL.U32 R10, R20, 0x10, RZ ;  /* 0x00000010140a7824 */ /* 0x002fe400078e00ff */
[----:B------:R-:W-:Y:S01]  /*aa80*/  IMAD R6, R6, UR9, R5 ;  /* 0x0000000906067c24 */ /* 0x000fe2000f8e0205 */
[----:B------:R-:W-:Y:S02]  /*aa90*/  IADD3 R5, P0, R2, UR10, RZ ;  /* 0x0000000a02057c10 */ /* 0x000fe4000ff1e0ff */
[----:B------:R-:W-:Y:S02]  /*aaa0*/  LOP3.LUT R10, R10, 0x10, RZ, 0xc0, !PT ;  /* 0x000000100a0a7812 */ /* 0x000fe400078ec0ff */
[C---:B------:R-:W-:Y:S02]  /*aab0*/  LOP3.LUT R12, R21.reuse, 0x20, RZ, 0xfc, !PT ;  /* 0x00000020150c7812 */ /* 0x040fe400078efcff */
[----:B------:R-:W-:Y:S02]  /*aac0*/  LOP3.LUT R11, R21, 0x40, RZ, 0xfc, !PT ;  /* 0x00000040150b7812 */ /* 0x000fe400078efcff */
[----:B------:R-:W-:-:S02]  /*aad0*/  IADD3.X R6, R3, UR11, R6, P0, !PT ;  /* 0x0000000b03067c10 */ /* 0x000fc400087fe406 */
[----:B------:R-:W-:Y:S02]  /*aae0*/  ISETP.GE.AND P2, PT, R10, UR4, PT ;  /* 0x000000040a007c0c */ /* 0x000fe4000bf46270 */
[----:B------:R-:W-:Y:S02]  /*aaf0*/  ISETP.GE.AND P1, PT, R12, UR4, PT ;  /* 0x000000040c007c0c */ /* 0x000fe4000bf26270 */
[----:B------:R-:W-:Y:S01]  /*ab00*/  ISETP.GE.AND P0, PT, R11, UR4, PT ;  /* 0x000000040b007c0c */ /* 0x000fe2000bf06270 */
[----:B------:R-:W-:Y:S01]  /*ab10*/  UMOV UR4, 0xffffffff ;  /* 0xffffffff00047882 */ /* 0x000fe20000000000 */
[----:B------:R-:W-:-:S04]  /*ab20*/  LOP3.LUT R20, R20, 0x7f, RZ, 0xc0, !PT ;  /* 0x0000007f14147812 */ /* 0x000fc800078ec0ff */
[----:B------:R-:W-:Y:S01]  /*ab30*/  SHF.R.U32.HI R20, RZ, 0x1, R20 ;  /* 0x00000001ff147819 */ /* 0x000fe20000011614 */
[----:B--2---:R-:W-:Y:S06]  /*ab40*/  BRA.DIV UR4, `(.L_x_206) ;  /* 0x0000002a04bc7947 */ /* 0x004fec000b800000 */
[----:B------:R-:W0:Y:S01]  /*ab50*/  SHFL.IDX PT, R3, R0, RZ, 0x1e1f ;  /* 0x001e1fff00037589 */ /* 0x000e2200000e0000 */
[----:B------:R-:W-:Y:S02]  /*ab60*/  IMAD R26, R26, R7, RZ ;  /* 0x000000071a1a7224 */ /* 0x000fe400078e02ff */
[----:B------:R-:W-:Y:S01]  /*ab70*/  IMAD R25, R25, 0xc0, R20 ;  /* 0x000000c019197824 */ /* 0x000fe200078e0214 */
[----:B------:R-:W1:Y:S04]  /*ab80*/  SHFL.IDX PT, R2, R4, RZ, 0x1e1f ;  /* 0x001e1fff04027589 */ /* 0x000e6800000e0000 */
[----:B------:R-:W-:Y:S01]  /*ab90*/  ISETP.GE.AND P4, PT, R25, R26, PT ;  /* 0x0000001a1900720c */ /* 0x000fe20003f86270 */
[----:B------:R-:W2:Y:S04]  /*aba0*/  SHFL.IDX PT, R14, R0, 0x1, 0x1e1f ;  /* 0x003e1f00000e7f89 */ /* 0x000ea800000e0000 */
[----:B------:R-:W3:Y:S04]  /*abb0*/  SHFL.IDX PT, R4, R4, 0x1, 0x1e1f ;  /* 0x003e1f0004047f89 */ /* 0x000ee800000e0000 */
[----:B------:R-:W4:Y:S04]  /*abc0*/  SHFL.IDX PT, R6, R6, RZ, 0x1e1f ;  /* 0x001e1fff06067589 */ /* 0x000f2800000e0000 */
[----:B0-----:R-:W-:-:S05]  /*abd0*/  @!P4 IADD3 R7, P3, R10, R3, RZ ;  /* 0x000000030a07c210 */ /* 0x001fca0007f7e0ff */
[----:B-1----:R-:W-:Y:S02]  /*abe0*/  @!P4 IMAD.X R3, RZ, RZ, R2, P3 ;  /* 0x000000ffff03c224 */ /* 0x002fe400018e0602 */
[----:B------:R-:W-:Y:S02]  /*abf0*/  @!P4 IMAD.MOV.U32 R2, RZ, RZ, R7 ;  /* 0x000000ffff02c224 */ /* 0x000fe400078e0007 */
[----:B------:R-:W-:-:S03]  /*ac00*/  VIADD R7, R25, 0x40 ;  /* 0x0000004019077836 */ /* 0x000fc60000000000 */
[----:B-----5:R-:W-:Y:S04]  /*ac10*/  @!P4 LDGSTS.E.BYPASS.LTC128B.128 [R9+0xf000], desc[UR52][R2.64], !P2 ;  /* 0x0f0000000209cfae */ /* 0x020fe8000d101d74 */
[----:B------:R-:W-:Y:S04]  /*ac20*/  @!P4 LDGSTS.E.BYPASS.LTC128B.128 [R9+0x10800], desc[UR52][R2.64+0x20], !P1 ;  /* 0x108000200209cfae */ /* 0x000fe8000c901d74 */
[----:B------:R0:W-:Y:S01]  /*ac30*/  @!P4 LDGSTS.E.BYPASS.LTC128B.128 [R9+0x12000], desc[UR52][R2.64+0x40], !P0 ;  /* 0x120000400209cfae */ /* 0x0001e2000c101d74 */
[----:B------:R-:W-:-:S13]  /*ac40*/  ISETP.GE.AND P4, PT, R7, R26, PT ;  /* 0x0000001a0700720c */ /* 0x000fda0003f86270 */
[----:B--2---:R-:W-:-:S05]  /*ac50*/  @!P4 IADD3 R14, P3, R10, R14, RZ ;  /* 0x0000000e0a0ec210 */ /* 0x004fca0007f7e0ff */
[----:B---3--:R-:W-:Y:S02]  /*ac60*/  @!P4 IMAD.X R7, RZ, RZ, R4, P3 ;  /* 0x000000ffff07c224 */ /* 0x008fe400018e0604 */
[----:B0-----:R-:W-:Y:S02]  /*ac70*/  @!P4 IMAD.MOV.U32 R2, RZ, RZ, R14 ;  /* 0x000000ffff02c224 */ /* 0x001fe400078e000e */
[----:B------:R-:W-:Y:S01]  /*ac80*/  @!P4 IMAD.MOV.U32 R3, RZ, RZ, R7 ;  /* 0x000000ffff03c224 */ /* 0x000fe200078e0007 */
[----:B------:R0:W1:Y:S04]  /*ac90*/  SHFL.IDX PT, R14, R5, RZ, 0x1e1f ;  /* 0x001e1fff050e7589 */ /* 0x00006800000e0000 */
[----:B------:R0:W-:Y:S04]  /*aca0*/  @!P4 LDGSTS.E.BYPASS.LTC128B.128 [R9+0xf800], desc[UR52][R2.64], !P2 ;  /* 0x0f8000000209cfae */ /* 0x0001e8000d101d74 */
[----:B------:R0:W-:Y:S04]  /*acb0*/  @!P4 LDGSTS.E.BYPASS.LTC128B.128 [R9+0x11000], desc[UR52][R2.64+0x20], !P1 ;  /* 0x110000200209cfae */ /* 0x0001e8000c901d74 */
[----:B----4-:R0:W-:Y:S02]  /*acc0*/  @!P4 LDGSTS.E.BYPASS.LTC128B.128 [R9+0x12800], desc[UR52][R2.64+0x40], !P0 ;  /* 0x128000400209cfae */ /* 0x0101e4000c101d74 */
.L_x_285:
[----:B------:R-:W-:Y:S01]  /*acd0*/  VIADD R25, R25, 0x80 ;  /* 0x0000008019197836 */ /* 0x000fe20000000000 */
[----:B------:R-:W-:Y:S04]  /*ace0*/  BSSY B0, `(.L_x_207) ;  /* 0x000000b000007945 */ /* 0x000fe80003800000 */
[----:B------:R-:W-:-:S13]  /*acf0*/  ISETP.GE.AND P3, PT, R25, R26, PT ;  /* 0x0000001a1900720c */ /* 0x000fda0003f66270 */
[----:B------:R-:W-:Y:S05]  /*ad00*/  @P3 BRA `(.L_x_208) ;  /* 0x0000000000203947 */ /* 0x000fea0003800000 */
[----:B01----:R-:W-:-:S05]  /*ad10*/  IADD3 R2, P3, R10, R14, RZ ;  /* 0x0000000e0a027210 */ /* 0x003fca0007f7e0ff */
[----:B------:R-:W-:-:S05]  /*ad20*/  IMAD.X R3, RZ, RZ, R6, P3 ;  /* 0x000000ffff037224 */ /* 0x000fca00018e0606 */
[----:B------:R-:W-:Y:S01]  /*ad30*/  @!PT LDS RZ, [RZ] ;  /* 0x00000000fffff984 */ /* 0x000fe20000000800 */
[----:B------:R-:W-:Y:S01]  /*ad40*/  @!PT LDS RZ, [RZ] ;  /* 0x00000000fffff984 */ /* 0x000fe20000000800 */
[----:B------:R-:W-:Y:S01]  /*ad50*/  @!PT LDS RZ, [RZ] ;  /* 0x00000000fffff984 */ /* 0x000fe20000000800 */
[----:B------:R2:W-:Y:S04]  /*ad60*/  LDGSTS.E.BYPASS.LTC128B.128 [R9+0x10000], desc[UR52][R2.64], !P2 ;  /* 0x1000000002097fae */ /* 0x0005e8000d101d74 */
[----:B------:R2:W-:Y:S04]  /*ad70*/  LDGSTS.E.BYPASS.LTC128B.128 [R9+0x11800], desc[UR52][R2.64+0x20], !P1 ;  /* 0x1180002002097fae */ /* 0x0005e8000c901d74 */
[----:B------:R2:W-:Y:S02]  /*ad80*/  LDGSTS.E.BYPASS.LTC128B.128 [R9+0x13000], desc[UR52][R2.64+0x40], !P0 ;  /* 0x1300004002097fae */ /* 0x0005e4000c101d74 */
.L_x_208:
[----:B------:R-:W-:Y:S05]  /*ad90*/  BSYNC B0 ;  /* 0x0000000000007941 */ /* 0x000fea0003800000 */
.L_x_207:
[----:B------:R-:W-:Y:S01]  /*ada0*/  NOP ;  /* 0x0000000000007918 */ /* 0x000fe20000000000 */
[----:B------:R-:W-:-:S13]  /*adb0*/  PLOP3.LUT P0, PT, PT, PT, PT, 0x80, 0x0 ;  /* 0x000000000000781c */ /* 0x000fda0003f0f070 */
.L_x_209:
[----:B------:R-:W-:Y:S02]  /*adc0*/  PLOP3.LUT P1, PT, P1, P0, PT, 0xa2, 0x0 ;  /* 0x000000000000781c */ /* 0x000fe40000f21472 */
[----:B------:R-:W-:-:S08]  /*add0*/  @P0 R2UR P1, UR4, R17 ;  /* 0x00000000110402ca */ /* 0x000fd00000020000 */
[----:B------:R-:W-:-:S05]  /*ade0*/  @P0 PLOP3.LUT P0, PT, P1, PT, PT, 0x80, 0x0 ;  /* 0x000000000000081c */ /* 0x000fca0000f0f070 */
[----:B------:R-:W-:Y:S01]  /*adf0*/  @!P1 SYNCS.ARRIVE.TRANS64.RED.A0T1 RZ, [UR4+0x19c00], RZ ;  /* 0x019c00ffffff99a7 */ /* 0x000fe20008200404 */
[----:B------:R-:W-:Y:S07]  /*ae00*/  @!P1 ARRIVES.LDGSTSBAR.64.TRANSCNT [UR4+0x19c00] ;  /* 0x019c0000ff0099b0 */ /* 0x000fee0008000a84 */
[----:B------:R-:W-:Y:S05]  /*ae10*/  @P0 BRA.U.ANY `(.L_x_209) ;  /* 0xfffffffd00e80947 */ /* 0x000fea000393ffff */
[----:B0-2---:R-:W2:Y:S02]  /*ae20*/  LDL.LU R2, [R1+0xc] ;  /* 0x00000c0001027983 */ /* 0x005ea40000300800 */
[----:B--2---:R-:W-:-:S05]  /*ae30*/  VIADD R2, R2, 0x1 ;  /* 0x0000000102027836 */ /* 0x004fca0000000000 */
[----:B------:R0:W-:Y:S01]  /*ae40*/  STL [R1+0xc], R2 ;  /* 0x00000c0201007387 */ /* 0x0001e20000100800 */
[----:B------:R-:W-:-:S04]  /*ae50*/  LEA.HI R0, R2, R2, RZ, 0x1 ;  /* 0x0000000202007211 */ /* 0x000fc800078f08ff */
[----:B------:R-:W-:-:S05]  /*ae60*/  LOP3.LUT R0, R0, 0xfffffffe, RZ, 0xc0, !PT ;  /* 0xfffffffe00007812 */ /* 0x000fca00078ec0ff */
[----:B------:R-:W-:-:S05]  /*ae70*/  IMAD.IADD R0, R2, 0x1, -R0 ;  /* 0x0000000102007824 */ /* 0x000fca00078e0a00 */
[----:B------:R-:W-:Y:S01]  /*ae80*/  SHF.L.U32 R0, R0, 0x1f, RZ ;  /* 0x0000001f00007819 */ /* 0x000fe200000006ff */
[----:B------:R-:W-:Y:S01]  /*ae90*/  NOP ;  /* 0x0000000000007918 */ /* 0x000fe20000000000 */
[----:B------:R0:W-:Y:S01]  /*aea0*/  SYNCS.ARRIVE.TRANS64.A1T0 RZ, [R17+URZ+0x19c00], RZ ;  /* 0x019c00ff11ff79a7 */ /* 0x0001e2000810003f */
[----:B------:R-:W-:Y:S01]  /*aeb0*/  BSSY B0, `(.L_x_210) ;  /* 0x0000003000007945 */ /* 0x000fe20003800000 */
[----:B------:R-:W2:Y:S03]  /*aec0*/  SYNCS.PHASECHK.TRANS64.TRYWAIT P0, [R17+URZ+0x19c20], R0 ;  /* 0x019c2000110075a7 */ /* 0x000ea6000800017f */
[----:B0-2---:R-:W-:Y:S05]  /*aed0*/  @!P0 BRA `(.L_x_211) ;  /* 0x0000002800c08947 */ /* 0x005fea0003800000 */
.L_x_286:
[----:B------:R-:W-:Y:S05]  /*aee0*/  BSYNC B0 ;  /* 0x0000000000007941 */ /* 0x000fea0003800000 */
.L_x_210:
[----:B------:R-:W-:-:S06]  /*aef0*/  UISETP.GE.AND UP0, UPT, UR40, 0x81, UPT ;  /* 0x000000812800788c */ /* 0x000fcc000bf06270 */
[----:B------:R-:W-:-:S13]  /*af00*/  PLOP3.LUT P0, PT, PT, PT, UP0, 0x80, 0x0 ;  /* 0x000000000000781c */ /* 0x000fda0003f0f008 */
[----:B------:R-:W-:Y:S05]  /*af10*/  @!P0 BRA `(.L_x_212) ;  /* 0x0000001000008947 */ /* 0x000fea0003800000 */
[----:B------:R-:W-:Y:S01]  /*af20*/  ULEA.HI.SX32 UR4, UR39, 0xfffffffe, 0x19 ;  /* 0xfffffffe27047891 */ /* 0x000fe2000f8fca3f */
[----:B------:R-:W-:Y:S02]  /*af30*/  IMAD.MOV.U32 R6, RZ, RZ, R19 ;  /* 0x000000ffff067224 */ /* 0x000fe400078e0013 */
[----:B------:R-:W-:-:S03]  /*af40*/  IMAD.MOV.U32 R7, RZ, RZ, R18 ;  /* 0x000000ffff077224 */ /* 0x000fc600078e0012 */
[----:B0-----:R-:W-:-:S07]  /*af50*/  IMAD.U32 R0, RZ, RZ, UR4 ;  /* 0x00000004ff007e24 */ /* 0x001fce000f8e00ff */
.L_x_236:
[----:B------:R-:W2:Y:S01]  /*af60*/  LDL R2, [R1] ;  /* 0x0000000001027983 */ /* 0x000ea20000100800 */
[----:B------:R-:W-:Y:S01]  /*af70*/  VIADD R18, R7, 0x1 ;  /* 0x0000000107127836 */ /* 0x000fe20000000000 */
[----:B------:R-:W-:Y:S05]  /*af80*/  YIELD ;  /* 0x0000000000007946 */ /* 0x000fea0003800000 */
[----:B------:R-:W-:Y:S01]  /*af90*/  ISETP.NE.AND P0, PT, R18, 0x2, PT ;  /* 0x000000021200780c */ /* 0x000fe20003f05270 */
[----:B------:R-:W-:Y:S03]  /*afa0*/  BSSY B0, `(.L_x_213) ;  /* 0x00000a4000007945 */ /* 0x000fe60003800000 */
[----:B------:R-:W-:-:S02]  /*afb0*/  SEL R19, RZ, 0x1, P0 ;  /* 0x00000001ff137807 */ /* 0x000fc40000000000 */
[----:B------:R-:W-:Y:S02]  /*afc0*/  SEL R18, R18, RZ, P0 ;  /* 0x000000ff12127207 */ /* 0x000fe40000000000 */
[----:B------:R-:W-:Y:S02]  /*afd0*/  LOP3.LUT R19, R6, R19, RZ, 0x3c, !PT ;  /* 0x0000001306137212 */ /* 0x000fe400078e3cff */
[----:B--2---:R-:W-:-:S13]  /*afe0*/  LOP3.LUT P1, RZ, R2, 0x1, RZ, 0xc0, !PT ;  /* 0x0000000102ff7812 */ /* 0x004fda000782c0ff */
[----:B0-----:R-:W-:Y:S05]  /*aff0*/  @!P1 BRA `(.L_x_214) ;  /* 0x0000000800789947 */ /* 0x001fea0003800000 */
[----:B------:R-:W-:Y:S01]  /*b000*/  ULDC.64 UR4, c[0x0][0x418] ;  /* 0x0001060000047ab9 */ /* 0x000fe20000000a00 */
[----:B------:R-:W-:Y:S01]  /*b010*/  IMAD.MOV.U32 R8, RZ, RZ, R0 ;  /* 0x000000ffff087224 */ /* 0x000fe200078e0000 */
[----:B------:R-:W-:-:S04]  /*b020*/  ISETP.NE.U32.AND P0, PT, RZ, UR4, PT ;  /* 0x00000004ff007c0c */ /* 0x000fc8000bf05070 */
[----:B------:R-:W-:-:S13]  /*b030*/  ISETP.NE.AND.EX P0, PT, RZ, UR5, PT, P0 ;  /* 0x00000005ff007c0c */ /* 0x000fda000bf05300 */
[----:B------:R-:W-:Y:S05]  /*b040*/  @!P0 BRA `(.L_x_215) ;  /* 0x0000000000448947 */ /* 0x000fea0003800000 */
[----:B------:R-:W0:Y:S01]  /*b050*/  LDC R8, c[0x0][0x43c] ;  /* 0x00010f00ff087b82 */ /* 0x000e220000000800 */
[----:B------:R-:W-:Y:S02]  /*b060*/  ULDC.64 UR6, c[0x0][0x428] ;  /* 0x00010a0000067ab9 */ /* 0x000fe40000000a00 */
[----:B------:R-:W-:-:S04]  /*b070*/  IMAD R5, R23, UR6, RZ ;  /* 0x0000000617057c24 */ /* 0x000fc8000f8e02ff */
[----:B------:R-:W-:Y:S01]  /*b080*/  IMAD R5, R22, UR7, R5 ;  /* 0x0000000716057c24 */ /* 0x000fe2000f8e0205 */
[----:B0-----:R-:W-:-:S13]  /*b090*/  ISETP.NE.AND P0, PT, R8, 0x1, PT ;  /* 0x000000010800780c */ /* 0x001fda0003f05270 */
[----:B------:R-:W0:Y:S02]  /*b0a0*/  @P0 LDC.64 R2, c[0x0][0x440] ;  /* 0x00011000ff020b82 */ /* 0x000e240000000a00 */
[----:B0-----:R-:W-:-:S04]  /*b0b0*/  @P0 IMAD.HI.U32 R4, R0, R2, RZ ;  /* 0x0000000200040227 */ /* 0x001fc800078e00ff */
[----:B------:R-:W-:Y:S01]  /*b0c0*/  IMAD.MOV.U32 R2, RZ, RZ, R0 ;  /* 0x000000ffff027224 */ /* 0x000fe200078e0000 */
[----:B------:R-:W-:-:S05]  /*b0d0*/  @P0 SHF.R.U32.HI R2, RZ, R3, R4 ;  /* 0x00000003ff020219 */ /* 0x000fca0000011604 */
[----:B------:R-:W-:-:S04]  /*b0e0*/  IMAD.MOV R3, RZ, RZ, -R2 ;  /* 0x000000ffff037224 */ /* 0x000fc800078e0a02 */
[----:B------:R-:W-:Y:S01]  /*b0f0*/  IMAD R8, R8, R3, R0 ;  /* 0x0000000308087224 */ /* 0x000fe200078e0200 */
[----:B------:R-:W-:-:S03]  /*b100*/  SHF.R.S32.HI R3, RZ, 0x1f, R2 ;  /* 0x0000001fff037819 */ /* 0x000fc60000011402 */
[----:B------:R-:W-:-:S04]  /*b110*/  IMAD.WIDE.U32 R2, R22, UR6, R2 ;  /* 0x0000000616027c25 */ /* 0x000fc8000f8e0002 */
[----:B------:R-:W-:Y:S01]  /*b120*/  IMAD.IADD R5, R5, 0x1, R3 ;  /* 0x0000000105057824 */ /* 0x000fe200078e0203 */
[----:B------:R-:W-:-:S04]  /*b130*/  LEA R4, P0, R2, UR4, 0x2 ;  /* 0x0000000402047c11 */ /* 0x000fc8000f8010ff */
[----:B------:R-:W-:-:S05]  /*b140*/  LEA.HI.X R5, R2, UR5, R5, 0x2, P0 ;  /* 0x0000000502057c11 */ /* 0x000fca00080f1405 */
[----:B------:R0:W5:Y:S04]  /*b150*/  LDG.E R16, desc[UR52][R4.64] ;  /* 0x0000003404107981 */ /* 0x000168000c1e1900 */
.L_x_215:
[----:B------:R-:W2:Y:S01]  /*b160*/  S2R R2, SR_TID.X ;  /* 0x0000000000027919 */ /* 0x000ea20000002100 */
[----:B0-----:R-:W-:Y:S01]  /*b170*/  IMAD R4, R18, 0x8, R17 ;  /* 0x0000000812047824 */ /* 0x001fe200078e0211 */
[----:B------:R-:W-:Y:S01]  /*b180*/  BSSY B1, `(.L_x_216) ;  /* 0x0000006000017945 */ /* 0x000fe20003800000 */
[----:B--2---:R-:W-:Y:S02]  /*b190*/  LOP3.LUT R3, R2, 0x7f, RZ, 0xc0, !PT ;  /* 0x0000007f02037812 */ /* 0x004fe400078ec0ff */
[----:B------:R-:W-:Y:S02]  /*b1a0*/  SHF.L.U32 R2, R19, 0x1f, RZ ;  /* 0x0000001f13027819 */ /* 0x000fe400000006ff */
[----:B------:R-:W-:Y:S02]  /*b1b0*/  ISETP.NE.AND P1, PT, R3, RZ, PT ;  /* 0x000000ff0300720c */ /* 0x000fe40003f25270 */
[----:B------:R-:W0:Y:S02]  /*b1c0*/  SYNCS.PHASECHK.TRANS64.TRYWAIT P0, [R4+URZ+0x19c80], R2 ;  /* 0x019c8002040075a7 */ /* 0x000e24000800017f */
[----:B0-----:R-:W-:Y:S09]  /*b1d0*/  @!P0 BRA `(.L_x_217) ;  /* 0x0000002800148947 */ /* 0x001ff20003800000 */
.L_x_287:
[----:B------:R-:W-:Y:S05]  /*b1e0*/  BSYNC B1 ;  /* 0x0000000000017941 */ /* 0x000fea0003800000 */
.L_x_216:
        /* <DEDUP_REMOVED lines=9> */
.L_x_219:
[----:B------:R-:W-:Y:S05]  /*b280*/  BSYNC B1 ;  /* 0x0000000000017941 */ /* 0x000fea0003800000 */
.L_x_218:
[----:B------:R-:W-:Y:S01]  /*b290*/  IMAD.MOV.U32 R5, RZ, RZ, RZ ;  /* 0x000000ffff057224 */ /* 0x000fe200078e00ff */
[----:B------:R-:W-:Y:S01]  /*b2a0*/  UIADD3 UR4, UP0, UR50, 0x470, URZ ;  /* 0x0000047032047890 */ /* 0x000fe2000ff1e03f */
[----:B------:R-:W-:Y:S01]  /*b2b0*/  IMAD R9, R18, 0x3000, R17 ;  /* 0x0000300012097824 */ /* 0x000fe200078e0211 */
[----:B------:R-:W-:Y:S01]  /*b2c0*/  PLOP3.LUT P0, PT, PT, PT, PT, 0x80, 0x0 ;  /* 0x000000000000781c */ /* 0x000fe20003f0f070 */
[----:B------:R-:W-:Y:S01]  /*b2d0*/  VIADD R3, R4, 0x19c70 ;  /* 0x00019c7004037836 */ /* 0x000fe20000000000 */
[----:B------:R-:W-:Y:S01]  /*b2e0*/  R2UR UR10, R5 ;  /* 0x00000000050a72ca */ /* 0x000fe200000e0000 */
[----:B------:R-:W-:Y:S01]  /*b2f0*/  VIADD R10, R9, 0x9000 ;  /* 0x00009000090a7836 */ /* 0x000fe20000000000 */
[----:B------:R-:W-:Y:S01]  /*b300*/  LEA R8, R8, UR41, 0x7 ;  /* 0x0000002908087c11 */ /* 0x000fe2000f8e38ff */
[----:B------:R-:W-:Y:S01]  /*b310*/  UIADD3.X UR5, URZ, UR51, URZ, UP0, !UPT ;  /* 0x000000333f057290 */ /* 0x000fe200087fe43f */
[----:B------:R-:W-:Y:S01]  /*b320*/  UMOV UR6, 0x0 ;  /* 0x0000000000067882 */ /* 0x000fe20000000000 */
[----:B------:R-:W-:-:S10]  /*b330*/  UMOV UR7, 0x14f00000 ;  /* 0x14f0000000077882 */ /* 0x000fd40000000000 */
.L_x_220:
        /* <DEDUP_REMOVED lines=16> */
.L_x_221:
        /* <DEDUP_REMOVED lines=16> */
.L_x_222:
        /* <DEDUP_REMOVED lines=13> */
.L_x_288:
[----:B------:R-:W-:Y:S05]  /*b610*/  BSYNC B1 ;  /* 0x0000000000017941 */ /* 0x000fea0003800000 */
.L_x_223:
[----:B------:R-:W-:Y:S01]  /*b620*/  BSSY B1, `(.L_x_225) ;  /* 0x000000b000017945 */ /* 0x000fe20003800000 */
[----:B0-2---:R-:W-:Y:S02]  /*b630*/  IMAD.MOV.U32 R2, RZ, RZ, 0x0 ;  /* 0x00000000ff027424 */ /* 0x005fe400078e00ff */
[----:B------:R-:W-:Y:S01]  /*b640*/  IMAD.MOV.U32 R3, RZ, RZ, 0x14f00000 ;  /* 0x14f00000ff037424 */ /* 0x000fe200078e00ff */
[----:B------:R-:W-:Y:S06]  /*b650*/  @P1 BRA `(.L_x_226) ;  /* 0x00000000001c1947 */ /* 0x000fec0003800000 */
[----:B------:R-:W0:Y:S02]  /*b660*/  S2R R12, SR_TID.X ;  /* 0x00000000000c7919 */ /* 0x000e240000002100 */
[----:B0-----:R-:W-:Y:S01]  /*b670*/  LOP3.LUT R13, R12, 0x1f, RZ, 0xc0, !PT ;  /* 0x0000001f0c0d7812 */ /* 0x001fe200078ec0ff */
[----:B------:R-:W-:-:S03]  /*b680*/  IMAD.MOV.U32 R12, RZ, RZ, 0x3000 ;  /* 0x00003000ff0c7424 */ /* 0x000fc600078e00ff */
[----:B------:R-:W-:Y:S01]  /*b690*/  ISETP.NE.AND P0, PT, R13, RZ, PT ;  /* 0x000000ff0d00720c */ /* 0x000fe20003f05270 */
[----:B------:R0:W-:-:S12]  /*b6a0*/  SYNCS.ARRIVE.TRANS64 RZ, [R4+URZ+0x19c30], R12 ;  /* 0x019c300c04ff79a7 */ /* 0x0001d8000800003f */
[----:B0-----:R-:W-:Y:S05]  /*b6b0*/  @!P0 BRA `(.L_x_226) ;  /* 0x0000000000048947 */ /* 0x001fea0003800000 */
[----:B------:R-:W-:Y:S01]  /*b6c0*/  BPT.TRAP 0x1 ;  /* 0x000000040000795c */ /* 0x000fe20000300000 */
.L_x_226:
[----:B------:R-:W-:Y:S05]  /*b6d0*/  BSYNC B1 ;  /* 0x0000000000017941 */ /* 0x000fea0003800000 */
.L_x_225:
        /* <DEDUP_REMOVED lines=8> */
.L_x_227:
        /* <DEDUP_REMOVED lines=9> */
[----:B0-----:R-:W-:Y:S05]  /*b7f0*/  @P0 BRA.U.ANY `(.L_x_227) ;  /* 0xfffffffd00d80947 */ /* 0x001fea000393ffff */
[----:B------:R-:W-:Y:S01]  /*b800*/  R2UR UR10, R10 ;  /* 0x000000000a0a72ca */ /* 0x000fe200000e0000 */
[----:B------:R-:W-:Y:S01]  /*b810*/  VIADD R5, R9, 0x14800 ;  /* 0x0001480009057836 */ /* 0x000fe20000000000 */
[----:B------:R-:W-:Y:S02]  /*b820*/  R2UR UR6, R2 ;  /* 0x00000000020672ca */ /* 0x000fe400000e0000 */
[----:B------:R-:W-:Y:S02]  /*b830*/  R2UR UR7, R3 ;  /* 0x00000000030772ca */ /* 0x000fe400000e0000 */
[----:B------:R-:W-:-:S13]  /*b840*/  PLOP3.LUT P0, PT, PT, PT, PT, 0x80, 0x0 ;  /* 0x000000000000781c */ /* 0x000fda0003f0f070 */
.L_x_228:
        /* <DEDUP_REMOVED lines=15> */
.L_x_229:
        /* <DEDUP_REMOVED lines=10> */
.L_x_214:
[----:B------:R-:W-:Y:S05]  /*b9e0*/  BSYNC B0 ;  /* 0x0000000000007941 */ /* 0x000fea0003800000 */
.L_x_213:
[----:B------:R-:W-:-:S06]  /*b9f0*/  UISETP.NE.AND UP0, UPT, UR38, 0x3, UPT ;  /* 0x000000032600788c */ /* 0x000fcc000bf05270 */
[----:B------:R-:W-:-:S13]  /*ba00*/  PLOP3.LUT P0, PT, PT, PT, UP0, 0x80, 0x0 ;  /* 0x000000000000781c */ /* 0x000fda0003f0f008 */
[----:B------:R-:W-:Y:S05]  /*ba10*/  @!P0 BRA `(.L_x_230) ;  /* 0x0000000000048947 */ /* 0x000fea0003800000 */
[----:B------:R-:W-:Y:S01]  /*ba20*/  BPT.TRAP 0x1 ;  /* 0x000000040000795c */ /* 0x000fe20000300000 */
.L_x_230:
[----:B------:R-:W-:Y:S01]  /*ba30*/  LOP3.LUT R2, R6, 0x1, RZ, 0x3c, !PT ;  /* 0x0000000106027812 */ /* 0x000fe200078e3cff */
[----:B------:R-:W-:Y:S01]  /*ba40*/  IMAD R3, R7, 0x8, R17 ;  /* 0x0000000807037824 */ /* 0x000fe200078e0211 */
[----:B------:R-:W-:Y:S01]  /*ba50*/  BSSY B0, `(.L_x_231) ;  /* 0x0000006000007945 */ /* 0x000fe20003800000 */
[----:B------:R-:W-:Y:S01]  /*ba60*/  IMAD.U32 R4, RZ, RZ, UR44 ;  /* 0x0000002cff047e24 */ /* 0x000fe2000f8e00ff */
[----:B------:R-:W-:-:S04]  /*ba70*/  SHF.L.U32 R2, R2, 0x1f, RZ ;  /* 0x0000001f02027819 */ /* 0x000fc800000006ff */
[----:B------:R-:W0:Y:S01]  /*ba80*/  SYNCS.PHASECHK.TRANS64.TRYWAIT P0, [R3+URZ+0x19c70], R2 ;  /* 0x019c7002030075a7 */ /* 0x000e22000800017f */
[----:B------:R-:W-:Y:S01]  /*ba90*/  ISETP.NE.AND P1, PT, R4, 0x3, PT ;  /* 0x000000030400780c */ /* 0x000fe20003f25270 */
[----:B0-----:R-:W-:-:S12]  /*baa0*/  @!P0 BRA `(.L_x_232) ;  /* 0x0000002000088947 */ /* 0x001fd80003800000 */
.L_x_289:
[----:B------:R-:W-:Y:S05]  /*bab0*/  BSYNC B0 ;  /* 0x0000000000007941 */ /* 0x000fea0003800000 */
.L_x_231:
[----:B------:R-:W-:Y:S05]  /*bac0*/  @!P1 BRA `(.L_x_233) ;  /* 0x0000000000049947 */ /* 0x000fea0003800000 */
[----:B------:R-:W-:Y:S01]  /*bad0*/  BPT.TRAP 0x1 ;  /* 0x000000040000795c */ /* 0x000fe20000300000 */
.L_x_233:
[----:B0-----:R-:W-:Y:S01]  /*bae0*/  SHF.L.U32 R2, R6, 0x1f, RZ ;  /* 0x0000001f06027819 */ /* 0x001fe200000006ff */
[----:B------:R-:W-:-:S03]  /*baf0*/  IMAD R10, R7, 0x3000, RZ ;  /* 0x00003000070a7824 */ /* 0x000fc600078e02ff */
[----:B------:R-:W0:Y:S02]  /*bb00*/  SYNCS.PHASECHK.TRANS64.TRYWAIT P0, [R3+URZ+0x19c60], R2 ;  /* 0x019c6002030075a7 */ /* 0x000e24000800017f */
[----:B0-----:R-:W-:Y:S05]  /*bb10*/  @!P0 BRA `(.L_x_234) ;  /* 0x0000002000008947 */ /* 0x001fea0003800000 */
.L_x_290:
[----:B------:R-:W0:Y:S01]  /*bb20*/  LDL R4, [R1+0x4] ;  /* 0x0000040001047983 */ /* 0x000e220000100800 */
[----:B------:R-:W-:Y:S05]  /*bb30*/  WARPSYNC.ALL ;  /* 0x0000000000007948 */ /* 0x000fea0003800000 */
[----:B------:R-:W-:-:S05]  /*bb40*/  LOP3.LUT R12, R10, R28, RZ, 0xfc, !PT ;  /* 0x0000001c0a0c7212 */ /* 0x000fca00078efcff */
[----:B------:R-:W-:Y:S01]  /*bb50*/  IMAD.IADD R12, R17, 0x1, R12 ;  /* 0x00000001110c7824 */ /* 0x000fe200078e020c */
[----:B0-----:R-:W-:-:S05]  /*bb60*/  LOP3.LUT R2, R10, R4, RZ, 0xfc, !PT ;  /* 0x000000040a027212 */ /* 0x001fca00078efcff */
[----:B------:R-:W-:-:S05]  /*bb70*/  IMAD.IADD R2, R17, 0x1, R2 ;  /* 0x0000000111027824 */ /* 0x000fca00078e0202 */
[----:B------:R-:W0:Y:S02]  /*bb80*/  LDSM.16.MT88.4 R4, [R2+0x9000] ;  /* 0x009000000204783b */ /* 0x000e240000004200 */
[C-C-:B0-----:R-:W-:Y:S02]  /*bb90*/  PRMT R8, R4.reuse, 0x6420, R5.reuse ;  /* 0x0000642004087816 */ /* 0x141fe40000000005 */
[----:B------:R-:W-:Y:S02]  /*bba0*/  PRMT R9, R4, 0x7531, R5 ;  /* 0x0000753104097816 */ /* 0x000fe40000000005 */
[C-C-:B------:R-:W-:Y:S02]  /*bbb0*/  PRMT R10, R6.reuse, 0x6420, R7.reuse ;  /* 0x00006420060a7816 */ /* 0x140fe40000000007 */
[----:B------:R-:W-:-:S05]  /*bbc0*/  PRMT R11, R6, 0x7531, R7 ;  /* 0x00007531060b7816 */ /* 0x000fca0000000007 */
[----:B------:R-:W-:Y:S04]  /*bbd0*/  STSM.16.M88.4 [R12+0x3000], R8 ;  /* 0x003000080c007844 */ /* 0x000fe80000000200 */
[----:B------:R-:W0:Y:S02]  /*bbe0*/  LDSM.16.MT88.4 R4, [R2+0xa000] ;  /* 0x00a000000204783b */ /* 0x000e240000004200 */
[C-C-:B0-----:R-:W-:Y:S02]  /*bbf0*/  PRMT R8, R4.reuse, 0x6420, R5.reuse ;  /* 0x0000642004087816 */ /* 0x141fe40000000005 */
[----:B------:R-:W-:Y:S02]  /*bc00*/  PRMT R9, R4, 0x7531, R5 ;  /* 0x0000753104097816 */ /* 0x000fe40000000005 */
[----:B------:R-:W-:-:S02]  /*bc10*/  PRMT R10, R6, 0x6420, R7 ;  /* 0x00006420060a7816 */ /* 0x000fc40000000007 */
[----:B------:R-:W-:-:S05]  /*bc20*/  PRMT R11, R6, 0x7531, R7 ;  /* 0x00007531060b7816 */ /* 0x000fca0000000007 */
[----:B------:R-:W-:Y:S04]  /*bc30*/  STSM.16.M88.4 [R12+0x4000], R8 ;  /* 0x004000080c007844 */ /* 0x000fe80000000200 */
[----:B------:R-:W0:Y:S02]  /*bc40*/  LDSM.16.MT88.4 R4, [R2+0xb000] ;  /* 0x00b000000204783b */ /* 0x000e240000004200 */
[C-C-:B0-----:R-:W-:Y:S02]  /*bc50*/  PRMT R8, R4.reuse, 0x6420, R5.reuse ;  /* 0x0000642004087816 */ /* 0x141fe40000000005 */
[----:B------:R-:W-:Y:S02]  /*bc60*/  PRMT R9, R4, 0x7531, R5 ;  /* 0x0000753104097816 */ /* 0x000fe40000000005 */
[----:B------:R-:W-:-:S02]  /*bc70*/  PRMT R10, R6, 0x6420, R7 ;  /* 0x00006420060a7816 */ /* 0x000fc40000000007 */
[----:B------:R-:W-:-:S05]  /*bc80*/  PRMT R11, R6, 0x7531, R7 ;  /* 0x00007531060b7816 */ /* 0x000fca0000000007 */
[----:B------:R0:W-:Y:S04]  /*bc90*/  STSM.16.M88.4 [R12+0x5000], R8 ;  /* 0x005000080c007844 */ /* 0x0001e80000000200 */
[----:B------:R-:W2:Y:S01]  /*bca0*/  LDSM.16.MT88.4 R4, [R2+0x9800] ;  /* 0x009800000204783b */ /* 0x000ea20000004200 */
[----:B0-----:R-:W-:Y:S02]  /*bcb0*/  IADD3 R12, R29, 0x3000, R12 ;  /* 0x000030001d0c7810 */ /* 0x001fe40007ffe00c */
[C-C-:B--2---:R-:W-:Y:S02]  /*bcc0*/  PRMT R8, R4.reuse, 0x6420, R5.reuse ;  /* 0x0000642004087816 */ /* 0x144fe40000000005 */
[----:B------:R-:W-:Y:S02]  /*bcd0*/  PRMT R9, R4, 0x7531, R5 ;  /* 0x0000753104097816 */ /* 0x000fe40000000005 */
[----:B------:R-:W-:-:S02]  /*bce0*/  PRMT R10, R6, 0x6420, R7 ;  /* 0x00006420060a7816 */ /* 0x000fc40000000007 */
[----:B------:R-:W-:-:S05]  /*bcf0*/  PRMT R11, R6, 0x7531, R7 ;  /* 0x00007531060b7816 */ /* 0x000fca0000000007 */
[----:B------:R-:W-:Y:S04]  /*bd00*/  STSM.16.M88.4 [R12], R8 ;  /* 0x000000080c007844 */ /* 0x000fe80000000200 */
        /* <DEDUP_REMOVED lines=20> */
.L_x_235:
[----:B------:R-:W3:Y:S01]  /*be50*/  S2R R2, SR_TID.X ;  /* 0x0000000000027919 */ /* 0x000ee20000002100 */
[----:B--2---:R2:W-:Y:S01]  /*be60*/  SYNCS.ARRIVE.TRANS64.A1T0 RZ, [R3+URZ+0x19c50], RZ ;  /* 0x019c50ff03ff79a7 */ /* 0x0045e2000810003f */
[----:B------:R-:W-:Y:S02]  /*be70*/  IMAD.MOV.U32 R6, RZ, RZ, R19 ;  /* 0x000000ffff067224 */ /* 0x000fe400078e0013 */
[----:B------:R-:W-:Y:S01]  /*be80*/  IMAD.MOV.U32 R7, RZ, RZ, R18 ;  /* 0x000000ffff077224 */ /* 0x000fe200078e0012 */
[----:B---3--:R-:W-:Y:S01]  /*be90*/  LOP3.LUT R2, R2, 0x7f, RZ, 0xc0, !PT ;  /* 0x0000007f02027812 */ /* 0x008fe200078ec0ff */
[----:B------:R-:W-:Y:S03]  /*bea0*/  BAR.SYNC.DEFER_BLOCKING 0x2, 0x80 ;  /* 0x0082000000007b1d */ /* 0x000fe60000010000 */
[----:B------:R-:W-:-:S13]  /*beb0*/  ISETP.NE.AND P0, PT, R2, RZ, PT ;  /* 0x000000ff0200720c */ /* 0x000fda0003f05270 */
[----:B------:R-:W-:-:S05]  /*bec0*/  @!P0 VIADD R2, R3, 0x19c80 ;  /* 0x00019c8003028836 */ /* 0x000fca0000000000 */
[----:B------:R-:W-:-:S04]  /*bed0*/  @!P0 PRMT R2, RZ, 0x654, R2 ;  /* 0x00000654ff028816 */ /* 0x000fc80000000002 */
[----:B------:R2:W-:Y:S01]  /*bee0*/  @!P0 SYNCS.ARRIVE.TRANS64.RED.A1T0 RZ, [R2+URZ], RZ ;  /* 0x000000ff02ff89a7 */ /* 0x0005e2000810043f */
[C---:B------:R-:W-:Y:S01]  /*bef0*/  ISETP.GT.AND P0, PT, R0.reuse, RZ, PT ;  /* 0x000000ff0000720c */ /* 0x040fe20003f04270 */
[----:B------:R-:W-:-:S12]  /*bf00*/  VIADD R0, R0, 0xffffffff ;  /* 0xffffffff00007836 */ /* 0x000fd80000000000 */
[----:B--2---:R-:W-:Y:S05]  /*bf10*/  @P0 BRA `(.L_x_236) ;  /* 0xfffffff000100947 */ /* 0x004fea000383ffff */
.L_x_212:
[----:B------:R-:W2:Y:S01]  /*bf20*/  S2R R2, SR_TID.X ;  /* 0x0000000000027919 */ /* 0x000ea20000002100 */
[----:B------:R-:W-:Y:S01]  /*bf30*/  BSSY B0, `(.L_x_237) ;  /* 0x0000010000007945 */ /* 0x000fe20003800000 */
[----:B--2---:R-:W-:-:S04]  /*bf40*/  LOP3.LUT R2, R2, 0x7f, RZ, 0xc0, !PT ;  /* 0x0000007f02027812 */ /* 0x004fc800078ec0ff */
[----:B------:R-:W-:-:S13]  /*bf50*/  ISETP.NE.AND P0, PT, R2, RZ, PT ;  /* 0x000000ff0200720c */ /* 0x000fda0003f05270 */
[----:B------:R-:W-:Y:S05]  /*bf60*/  @P0 BRA `(.L_x_238) ;  /* 0x0000000000300947 */ /* 0x000fea0003800000 */
[----:B------:R-:W2:Y:S01]  /*bf70*/  S2R R5, SR_LANEID ;  /* 0x0000000000057919 */ /* 0x000ea20000000000 */
[----:B------:R-:W-:Y:S01]  /*bf80*/  VOTEU.ANY UR4, UPT, PT ;  /* 0x0000000000047886 */ /* 0x000fe200038e0100 */
[----:B------:R-:W3:Y:S01]  /*bf90*/  LDC.64 R2, c[0x0][0xc60] ;  /* 0x00031800ff027b82 */ /* 0x000ee20000000a00 */
[----:B0-----:R-:W2:Y:S02]  /*bfa0*/  FLO.U32 R0, UR4 ;  /* 0x0000000400007d00 */ /* 0x001ea400080e0000 */
[----:B--2---:R-:W-:-:S06]  /*bfb0*/  ISETP.EQ.U32.AND P1, PT, R0, R5, PT ;  /* 0x000000050000720c */ /* 0x004fcc0003f22070 */
[----:B------:R-:W3:Y:S07]  /*bfc0*/  POPC R5, UR4 ;  /* 0x0000000400057d09 */ /* 0x000eee0008000000 */
[----:B---3--:R-:W2:Y:S01]  /*bfd0*/  @P1 ATOMG.E.ADD.STRONG.GPU PT, R3, desc[UR52][R2.64], R5 ;  /* 0x00000005020319a8 */ /* 0x008ea200081ee1f4 */
[----:B------:R-:W0:Y:S02]  /*bfe0*/  S2R R4, SR_LTMASK ;  /* 0x0000000000047919 */ /* 0x000e240000003900 */
[----:B0-----:R-:W-:-:S04]  /*bff0*/  LOP3.LUT R4, R4, UR4, RZ, 0xc0, !PT ;  /* 0x0000000404047c12 */ /* 0x001fc8000f8ec0ff */
[----:B------:R-:W0:Y:S01]  /*c000*/  POPC R7, R4 ;  /* 0x0000000400077309 */ /* 0x000e220000000000 */
[----:B--2---:R-:W0:Y:S02]  /*c010*/  SHFL.IDX PT, R0, R3, R0, 0x1f ;  /* 0x00001f0003007589 */ /* 0x004e2400000e0000 */
[----:B0-----:R-:W-:-:S07]  /*c020*/  IADD3 R24, R0, UR43, R7 ;  /* 0x0000002b00187c10 */ /* 0x001fce000fffe007 */
.L_x_238:
[----:B------:R-:W-:Y:S05]  /*c030*/  BSYNC B0 ;  /* 0x0000000000007941 */ /* 0x000fea0003800000 */
.L_x_237:
[----:B------:R-:W-:-:S06]  /*c040*/  UISETP.NE.AND UP0, UPT, UR38, 0x3, UPT ;  /* 0x000000032600788c */ /* 0x000fcc000bf05270 */
[----:B------:R-:W-:-:S13]  /*c050*/  PLOP3.LUT P1, PT, PT, PT, UP0, 0x80, 0x0 ;  /* 0x000000000000781c */ /* 0x000fda0003f2f008 */
[----:B------:R-:W-:Y:S05]  /*c060*/  @!P1 BRA `(.L_x_239) ;  /* 0x0000000000049947 */ /* 0x000fea0003800000 */
[----:B------:R-:W-:Y:S01]  /*c070*/  BPT.TRAP 0x1 ;  /* 0x000000040000795c */ /* 0x000fe20000300000 */
.L_x_239:
[----:B0-----:R-:W-:Y:S01]  /*c080*/  LOP3.LUT R0, R19, 0x1, RZ, 0x3c, !PT ;  /* 0x0000000113007812 */ /* 0x001fe200078e3cff */
[----:B------:R-:W-:Y:S01]  /*c090*/  IMAD R3, R18, 0x8, R17 ;  /* 0x0000000812037824 */ /* 0x000fe200078e0211 */
[----:B------:R-:W-:Y:S01]  /*c0a0*/  BSSY B0, `(.L_x_240) ;  /* 0x0000006000007945 */ /* 0x000fe20003800000 */
[----:B------:R-:W-:Y:S01]  /*c0b0*/  IMAD.U32 R2, RZ, RZ, UR44 ;  /* 0x0000002cff027e24 */ /* 0x000fe2000f8e00ff */
[----:B------:R-:W-:-:S04]  /*c0c0*/  SHF.L.U32 R0, R0, 0x1f, RZ ;  /* 0x0000001f00007819 */ /* 0x000fc800000006ff */
[----:B------:R-:W0:Y:S01]  /*c0d0*/  SYNCS.PHASECHK.TRANS64.TRYWAIT P1, [R3+URZ+0x19c70], R0 ;  /* 0x019c7000030075a7 */ /* 0x000e22000802017f */
[----:B------:R-:W-:Y:S01]  /*c0e0*/  ISETP.NE.AND P2, PT, R2, 0x3, PT ;  /* 0x000000030200780c */ /* 0x000fe20003f45270 */
[----:B0-----:R-:W-:-:S12]  /*c0f0*/  @!P1 BRA `(.L_x_241) ;  /* 0x00000018009c9947 */ /* 0x001fd80003800000 */
.L_x_291:
[----:B------:R-:W-:Y:S05]  /*c100*/  BSYNC B0 ;  /* 0x0000000000007941 */ /* 0x000fea0003800000 */
.L_x_240:
[----:B------:R-:W-:Y:S05]  /*c110*/  @!P2 BRA `(.L_x_242) ;  /* 0x000000000004a947 */ /* 0x000fea0003800000 */
[----:B------:R-:W-:Y:S01]  /*c120*/  BPT.TRAP 0x1 ;  /* 0x000000040000795c */ /* 0x000fe20000300000 */
.L_x_242:
[----:B0-----:R-:W-:-:S04]  /*c130*/  SHF.L.U32 R0, R19, 0x1f, RZ ;  /* 0x0000001f13007819 */ /* 0x001fc800000006ff */
[----:B------:R-:W0:Y:S02]  /*c140*/  SYNCS.PHASECHK.TRANS64.TRYWAIT P1, [R3+URZ+0x19c60], R0 ;  /* 0x019c6000030075a7 */ /* 0x000e24000802017f */
[----:B0-----:R-:W-:Y:S05]  /*c150*/  @!P1 BRA `(.L_x_243) ;  /* 0x0000001800989947 */ /* 0x001fea0003800000 */
.L_x_292:
[----:B------:R-:W0:Y:S01]  /*c160*/  LDL R2, [R1+0x4] ;  /* 0x0000040001027983 */ /* 0x000e220000100800 */
[----:B------:R-:W-:Y:S01]  /*c170*/  IMAD R11, R18, 0x3000, RZ ;  /* 0x00003000120b7824 */ /* 0x000fe200078e02ff */
[----:B------:R-:W-:Y:S05]  /*c180*/  WARPSYNC.ALL ;  /* 0x0000000000007948 */ /* 0x000fea0003800000 */
[C---:B0-----:R-:W-:Y:S02]  /*c190*/  LOP3.LUT R0, R11.reuse, R2, RZ, 0xfc, !PT ;  /* 0x000000020b007212 */ /* 0x041fe400078efcff */
[----:B------:R-:W-:-:S03]  /*c1a0*/  LOP3.LUT R2, R11, R28, RZ, 0xfc, !PT ;  /* 0x0000001c0b027212 */ /* 0x000fc600078efcff */
[C---:B------:R-:W-:Y:S02]  /*c1b0*/  IMAD.IADD R0, R17.reuse, 0x1, R0 ;  /* 0x0000000111007824 */ /* 0x040fe400078e0200 */
[----:B------:R-:W-:-:S03]  /*c1c0*/  IMAD.IADD R2, R17, 0x1, R2 ;  /* 0x0000000111027824 */ /* 0x000fc600078e0202 */
        /* <DEDUP_REMOVED lines=45> */
.L_x_244:
[----:B--2---:R-:W-:Y:S01]  /*c4a0*/  SYNCS.ARRIVE.TRANS64.A1T0 RZ, [R3+URZ+0x19c50], RZ ;  /* 0x019c50ff03ff79a7 */ /* 0x004fe2000810003f */
[----:B------:R-:W-:Y:S02]  /*c4b0*/  @!P0 VIADD R0, R3, 0x19c80 ;  /* 0x00019c8003008836 */ /* 0x000fe40000000000 */
[----:B------:R-:W-:-:S03]  /*c4c0*/  VIADD R18, R18, 0x1 ;  /* 0x0000000112127836 */ /* 0x000fc60000000000 */
[----:B------:R-:W-:Y:S01]  /*c4d0*/  @!P0 PRMT R0, RZ, 0x654, R0 ;  /* 0x00000654ff008816 */ /* 0x000fe20000000000 */
[----:B------:R-:W-:Y:S06]  /*c4e0*/  BAR.SYNC.DEFER_BLOCKING 0x2, 0x80 ;  /* 0x0082000000007b1d */ /* 0x000fec0000010000 */
[----:B------:R2:W-:Y:S01]  /*c4f0*/  @!P0 SYNCS.ARRIVE.TRANS64.RED.A1T0 RZ, [R0+URZ], RZ ;  /* 0x000000ff00ff89a7 */ /* 0x0005e2000810043f */
[----:B------:R-:W-:-:S04]  /*c500*/  ISETP.NE.AND P0, PT, R18, 0x2, PT ;  /* 0x000000021200780c */ /* 0x000fc80003f05270 */
[----:B------:R-:W-:Y:S02]  /*c510*/  SEL R18, R18, RZ, P0 ;  /* 0x000000ff12127207 */ /* 0x000fe40000000000 */
[----:B--2---:R-:W-:-:S04]  /*c520*/  SEL R0, RZ, 0x1, P0 ;  /* 0x00000001ff007807 */ /* 0x004fc80000000000 */
[----:B------:R-:W-:-:S07]  /*c530*/  LOP3.LUT R19, R19, R0, RZ, 0x3c, !PT ;  /* 0x0000000013137212 */ /* 0x000fce00078e3cff */
.L_x_187:
[----:B------:R-:W-:Y:S05]  /*c540*/  BSYNC B7 ;  /* 0x0000000000077941 */ /* 0x000fea0003800000 */
.L_x_185:
[----:B------:R-:W2:Y:S02]  /*c550*/  LDL R0, [R1] ;  /* 0x0000000001007983 */ /* 0x000ea40000100800 */
[----:B--2---:R-:W-:-:S13]  /*c560*/  LOP3.LUT P0, RZ, R0, 0x2, RZ, 0xc0, !PT ;  /* 0x0000000200ff7812 */ /* 0x004fda000780c0ff */
[----:B------:R-:W-:Y:S05]  /*c570*/  @!P0 BRA `(.L_x_245) ;  /* 0x0000000000288947 */ /* 0x000fea0003800000 */
[----:B------:R-:W2:Y:S08]  /*c580*/  S2UR UR5, SR_CgaCtaId ;  /* 0x00000000000579c3 */ /* 0x000eb00000008800 */
[----:B------:R-:W-:Y:S06]  /*c590*/  BAR.SYNC.DEFER_BLOCKING 0x5, 0x200 ;  /* 0x0148000000007b1d */ /* 0x000fec0000010000 */
[----:B------:R-:W-:-:S02]  /*c5a0*/  UMOV UR4, 0x400 ;  /* 0x0000040000047882 */ /* 0x000fc40000000000 */
[----:B--2---:R-:W-:-:S06]  /*c5b0*/  ULEA UR4, UR5, UR4, 0x18 ;  /* 0x0000000405047291 */ /* 0x004fcc000f8ec03f */
[----:B------:R-:W-:-:S05]  /*c5c0*/  IMAD.U32 R17, RZ, RZ, UR4 ;  /* 0x00000004ff117e24 */ /* 0x000fca000f8e00ff */
[----:B------:R-:W2:Y:S02]  /*c5d0*/  LDS.128 R24, [R17+0x19cd0] ;  /* 0x019cd00011187984 */ /* 0x000ea40000000c00 */
[----:B--2---:R-:W-:Y:S02]  /*c5e0*/  R2UR UR45, R27 ;  /* 0x000000001b2d72ca */ /* 0x004fe400000e0000 */
[----:B------:R-:W-:Y:S01]  /*c5f0*/  R2UR UR36, R26 ;  /* 0x000000001a2472ca */ /* 0x000fe200000e0000 */
[----:B------:R-:W-:Y:S06]  /*c600*/  BAR.ARV 0x4, 0x200 ;  /* 0x0108000000007b1d */ /* 0x000fec0000002000 */
[----:B------:R-:W-:Y:S08]  /*c610*/  BRA `(.L_x_246) ;  /* 0x0000000800247947 */ /* 0x000ff00003800000 */
.L_x_245:
[----:B------:R-:W0:Y:S01]  /*c620*/  S2R R0, SR_TID.X ;  /* 0x0000000000007919 */ /* 0x000e220000002100 */
[----:B------:R-:W-:Y:S01]  /*c630*/  ULDC UR4, c[0x0][0xc3c] ;  /* 0x00030f0000047ab9 */ /* 0x000fe20000000800 */
[----:B0-----:R-:W-:Y:S01]  /*c640*/  LOP3.LUT R8, R0, 0x1f, RZ, 0xc0, !PT ;  /* 0x0000001f00087812 */ /* 0x001fe200078ec0ff */
[----:B------:R-:W-:-:S03]  /*c650*/  IMAD.MOV.U32 R0, RZ, RZ, RZ ;  /* 0x000000ffff007224 */ /* 0x000fc600078e00ff */
[C---:B------:R-:W-:Y:S01]  /*c660*/  ISETP.NE.AND P0, PT, R8.reuse, 0x1f, PT ;  /* 0x0000001f0800780c */ /* 0x040fe20003f05270 */
[----:B------:R-:W-:-:S05]  /*c670*/  VIADD R5, R8, UR45 ;  /* 0x0000002d08057c36 */ /* 0x000fca0008000000 */
[----:B------:R-:W-:Y:S01]  /*c680*/  ISETP.GE.OR P1, PT, R5, UR4, !P0 ;  /* 0x0000000405007c0c */ /* 0x000fe2000c726670 */
[----:B------:R-:W-:-:S12]  /*c690*/  ULDC UR4, c[0x0][0xc3c] ;  /* 0x00030f0000047ab9 */ /* 0x000fd80000000800 */
[----:B------:R-:W0:Y:S02]  /*c6a0*/  @!P1 LDC.64 R2, c[0x0][0xc80] ;  /* 0x00032000ff029b82 */ /* 0x000e240000000a00 */
[----:B0-----:R-:W-:-:S05]  /*c6b0*/  @!P1 IMAD.WIDE R2, R5, 0x4, R2 ;  /* 0x0000000405029825 */ /* 0x001fca00078e0202 */
[----:B------:R-:W2:Y:S01]  /*c6c0*/  @!P1 LDG.E R0, desc[UR52][R2.64] ;  /* 0x0000003402009981 */ /* 0x000ea2000c1e1900 */
[C---:B------:R-:W-:Y:S02]  /*c6d0*/  ISETP.NE.AND P1, PT, R8.reuse, RZ, PT ;  /* 0x000000ff0800720c */ /* 0x040fe40003f25270 */
[C---:B------:R-:W-:Y:S02]  /*c6e0*/  ISETP.GE.U32.AND P2, PT, R8.reuse, 0x2, PT ;  /* 0x000000020800780c */ /* 0x040fe40003f46070 */
[C---:B------:R-:W-:Y:S02]  /*c6f0*/  ISETP.GE.U32.AND P3, PT, R8.reuse, 0x4, PT ;  /* 0x000000040800780c */ /* 0x040fe40003f66070 */
[C---:B------:R-:W-:Y:S02]  /*c700*/  ISETP.GE.U32.AND P4, PT, R8.reuse, 0x8, PT ;  /* 0x000000080800780c */ /* 0x040fe40003f86070 */
[----:B------:R-:W-:Y:S01]  /*c710*/  ISETP.GE.U32.AND P5, PT, R8, 0x10, PT ;  /* 0x000000100800780c */ /* 0x000fe20003fa6070 */
[----:B--2---:R-:W0:Y:S02]  /*c720*/  SHFL.UP PT, R4, R0, 0x1, RZ ;  /* 0x0420000000047989 */ /* 0x004e2400000e00ff */
[----:B0-----:R-:W-:-:S05]  /*c730*/  SEL R5, R4, RZ, P1 ;  /* 0x000000ff04057207 */ /* 0x001fca0000800000 */
[----:B------:R-:W-:-:S05]  /*c740*/  IMAD.IADD R5, R0, 0x1, R5 ;  /* 0x0000000100057824 */ /* 0x000fca00078e0205 */
[----:B------:R-:W0:Y:S02]  /*c750*/  SHFL.UP PT, R4, R5, 0x2, RZ ;  /* 0x0440000005047989 */ /* 0x000e2400000e00ff */
[----:B0-----:R-:W-:-:S05]  /*c760*/  SEL R4, R4, RZ, P2 ;  /* 0x000000ff04047207 */ /* 0x001fca0001000000 */
[----:B------:R-:W-:Y:S02]  /*c770*/  IMAD.IADD R4, R5, 0x1, R4 ;  /* 0x0000000105047824 */ /* 0x000fe400078e0204 */
[----:B------:R-:W-:Y:S04]  /*c780*/  SHFL.IDX PT, R5, R24, RZ, 0x1f ;  /* 0x00001fff18057589 */ /* 0x000fe800000e0000 */
[----:B------:R-:W0:Y:S02]  /*c790*/  SHFL.UP PT, R6, R4, 0x4, RZ ;  /* 0x0480000004067989 */ /* 0x000e2400000e00ff */
[----:B0-----:R-:W-:-:S05]  /*c7a0*/  SEL R3, R6, RZ, P3 ;  /* 0x000000ff06037207 */ /* 0x001fca0001800000 */
[----:B------:R-:W-:Y:S02]  /*c7b0*/  IMAD.IADD R6, R4, 0x1, R3 ;  /* 0x0000000104067824 */ /* 0x000fe400078e0203 */
[----:B------:R-:W-:Y:S04]  /*c7c0*/  SHFL.IDX PT, R4, R24, 0x1, 0x1f ;  /* 0x00201f0018047f89 */ /* 0x000fe800000e0000 */
        /* <DEDUP_REMOVED lines=11> */
[----:B------:R-:W-:Y:S05]  /*c880*/  @P6 BRA `(.L_x_247) ;  /* 0x0000000000906947 */ /* 0x000fea0003800000 */
.L_x_251:
[----:B------:R-:W-:-:S04]  /*c890*/  UIADD3 UR45, UR45, 0x1f, URZ ;  /* 0x0000001f2d2d7890 */ /* 0x000fc8000fffe03f */
[----:B------:R-:W-:-:S06]  /*c8a0*/  UISETP.GE.AND UP0, UPT, UR45, UR4, UPT ;  /* 0x000000042d00728c */ /* 0x000fcc000bf06270 */
[----:B------:R-:W-:-:S13]  /*c8b0*/  PLOP3.LUT P6, PT, PT, PT, UP0, 0x40, 0x0 ;  /* 0x000000000000781c */ /* 0x000fda0003fce808 */
[----:B------:R-:W-:Y:S05]  /*c8c0*/  @!P6 BRA `(.L_x_248) ;  /* 0x000000040034e947 */ /* 0x000fea0003800000 */
[----:B------:R-:W0:Y:S01]  /*c8d0*/  S2R R0, SR_TID.X ;  /* 0x0000000000007919 */ /* 0x000e220000002100 */
[----:B------:R-:W-:Y:S01]  /*c8e0*/  BSSY B0, `(.L_x_249) ;  /* 0x0000009000007945 */ /* 0x000fe20003800000 */
[----:B0-----:R-:W-:-:S05]  /*c8f0*/  LOP3.LUT R0, R0, 0x1f, RZ, 0xc0, !PT ;  /* 0x0000001f00007812 */ /* 0x001fca00078ec0ff */
[----:B------:R-:W-:Y:S02]  /*c900*/  VIADD R7, R0, UR45 ;  /* 0x0000002d00077c36 */ /* 0x000fe40008000000 */
[----:B------:R-:W-:-:S03]  /*c910*/  IMAD.MOV.U32 R0, RZ, RZ, RZ ;  /* 0x000000ffff007224 */ /* 0x000fc600078e00ff */
[----:B------:R-:W-:-:S13]  /*c920*/  ISETP.GE.OR P6, PT, R7, UR4, !P0 ;  /* 0x0000000407007c0c */ /* 0x000fda000c7c6670 */
[----:B------:R-:W-:Y:S05]  /*c930*/  @P6 BRA `(.L_x_250) ;  /* 0x00000000000c6947 */ /* 0x000fea0003800000 */
[----:B------:R-:W0:Y:S02]  /*c940*/  LDC.64 R2, c[0x0][0xc80] ;  /* 0x00032000ff027b82 */ /* 0x000e240000000a00 */
[----:B0-----:R-:W-:-:S05]  /*c950*/  IMAD.WIDE R2, R7, 0x4, R2 ;  /* 0x0000000407027825 */ /* 0x001fca00078e0202 */
[----:B------:R0:W5:Y:S02]  /*c960*/  LDG.E R0, desc[UR52][R2.64] ;  /* 0x0000003402007981 */ /* 0x000164000c1e1900 */
.L_x_250:
[----:B------:R-:W-:Y:S05]  /*c970*/  BSYNC B0 ;  /* 0x0000000000007941 */ /* 0x000fea0003800000 */
.L_x_249:
        /* <DEDUP_REMOVED lines=13> */
[----:B0-----:R-:W-:Y:S02]  /*ca50*/  SEL R9, R2, RZ, P5 ;  /* 0x000000ff02097207 */ /* 0x001fe40002800000 */
[----:B------:R-:W0:Y:S03]  /*ca60*/  LDC R2, c[0x0][0xc38] ;  /* 0x00030e00ff027b82 */ /* 0x000e260000000800 */
[----:B------:R-:W-:-:S05]  /*ca70*/  IMAD.IADD R3, R8, 0x1, R9 ;  /* 0x0000000108037824 */ /* 0x000fca00078e0209 */
[----:B------:R-:W0:Y:S02]  /*ca80*/  SHFL.IDX PT, R9, R3, 0x1f, 0x1f ;  /* 0x03e01f0003097f89 */ /* 0x000e2400000e0000 */
[----:B0-----:R-:W-:-:S04]  /*ca90*/  IMAD R9, R9, R2, RZ ;  /* 0x0000000209097224 */ /* 0x001fc800078e02ff */
[----:B------:R-:W-:-:S05]  /*caa0*/  IMAD.IADD R4, R9, 0x1, R4 ;  /* 0x0000000109047824 */ /* 0x000fca00078e0204 */
[----:B------:R-:W-:-:S13]  /*cab0*/  ISETP.GT.AND P6, PT, R4, R5, PT ;  /* 0x000000050400720c */ /* 0x000fda0003fc4270 */
[----:B------:R-:W-:Y:S05]  /*cac0*/  @!P6 BRA `(.L_x_251) ;  /* 0xfffffffc0070e947 */ /* 0x000fea000383ffff */
.L_x_247:
[----:B------:R-:W-:Y:S02]  /*cad0*/  IMAD.IADD R7, R4, 0x1, -R9 ;  /* 0x0000000104077824 */ /* 0x000fe400078e0a09 */
[----:B------:R-:W-:Y:S02]  /*cae0*/  IMAD.MOV.U32 R24, RZ, RZ, RZ ;  /* 0x000000ffff187224 */ /* 0x000fe400078e00ff */
        /* <DEDUP_REMOVED lines=11> */
[----:B------:R-:W0:Y:S01]  /*cba0*/  F2I.FTZ.U32.TRUNC.NTZ R9, R9 ;  /* 0x0000000900097305 */ /* 0x000e22000021f000 */
[----:B------:R-:W-:Y:S05]  /*cbb0*/  @!P0 BRA `(.L_x_252) ;  /* 0x00000000000c8947 */ /* 0x000fea0003800000 */
[----:B------:R-:W-:-:S06]  /*cbc0*/  UIADD3 UR5, UR4, -0x1, URZ ;  /* 0xffffffff04057890 */ /* 0x000fcc000fffe03f */
[----:B------:R-:W-:-:S06]  /*cbd0*/  IMAD.U32 R24, RZ, RZ, UR5 ;  /* 0x00000005ff187e24 */ /* 0x000fcc000f8e00ff */
[----:B------:R2:W3:Y:S02]  /*cbe0*/  SHFL.IDX PT, R24, R3, R24, 0x1f ;  /* 0x00001f1803187589 */ /* 0x0004e400000e0000 */
.L_x_252:
[----:B0-2---:R-:W-:Y:S01]  /*cbf0*/  IMAD.MOV R3, RZ, RZ, -R9 ;  /* 0x000000ffff037224 */ /* 0x005fe200078e0a09 */
[----:B------:R-:W-:Y:S01]  /*cc00*/  UIADD3 UR45, UR4, UR45, URZ ;  /* 0x0000002d042d7290 */ /* 0x000fe2000fffe03f */
[----:B---3--:R-:W-:Y:S02]  /*cc10*/  IMAD R24, R24, R2, R7 ;  /* 0x0000000218187224 */ /* 0x008fe400078e0207 */
[----:B------:R-:W-:Y:S02]  /*cc20*/  IMAD R6, R3, R4, RZ ;  /* 0x0000000403067224 */ /* 0x000fe400078e02ff */
[----:B------:R-:W-:Y:S02]  /*cc30*/  IMAD.MOV.U32 R2, RZ, RZ, RZ ;  /* 0x000000ffff027224 */ /* 0x000fe400078e00ff */
[----:B------:R-:W-:Y:S02]  /*cc40*/  IMAD.MOV.U32 R3, RZ, RZ, R9 ;  /* 0x000000ffff037224 */ /* 0x000fe400078e0009 */
[----:B------:R-:W-:-:S02]  /*cc50*/  IMAD.IADD R25, R5, 0x1, -R24 ;  /* 0x0000000105197824 */ /* 0x000fc400078e0a18 */
[----:B------:R-:W-:Y:S01]  /*cc60*/  IMAD.HI.U32 R9, R9, R6, R2 ;  /* 0x0000000609097227 */ /* 0x000fe200078e0002 */
[----:B------:R-:W-:Y:S02]  /*cc70*/  IABS R3, R0 ;  /* 0x0000000000037213 */ /* 0x000fe40000000000 */
[----:B------:R-:W-:-:S03]  /*cc80*/  IABS R2, R25 ;  /* 0x0000001900027213 */ /* 0x000fc60000000000 */
[----:B------:R-:W-:Y:S02]  /*cc90*/  IMAD.MOV R3, RZ, RZ, -R3 ;  /* 0x000000ffff037224 */ /* 0x000fe400078e0a03 */
[----:B------:R-:W-:-:S04]  /*cca0*/  IMAD.HI.U32 R9, R9, R2, RZ ;  /* 0x0000000209097227 */ /* 0x000fc800078e00ff */
[----:B------:R-:W-:Y:S01]  /*ccb0*/  IMAD R3, R9, R3, R2 ;  /* 0x0000000309037224 */ /* 0x000fe200078e0202 */
[----:B------:R-:W-:-:S04]  /*ccc0*/  LOP3.LUT R2, R25, R0, RZ, 0x3c, !PT ;  /* 0x0000000019027212 */ /* 0x000fc800078e3cff */
[----:B------:R-:W-:Y:S02]  /*ccd0*/  ISETP.GT.U32.AND P1, PT, R4, R3, PT ;  /* 0x000000030400720c */ /* 0x000fe40003f24070 */
[----:B------:R-:W-:-:S11]  /*cce0*/  ISETP.GE.AND P2, PT, R2, RZ, PT ;  /* 0x000000ff0200720c */ /* 0x000fd60003f46270 */
[----:B------:R-:W-:Y:S02]  /*ccf0*/  @!P1 IMAD.IADD R3, R3, 0x1, -R4 ;  /* 0x0000000103039824 */ /* 0x000fe400078e0a04 */
[----:B------:R-:W-:Y:S01]  /*cd00*/  @!P1 VIADD R9, R9, 0x1 ;  /* 0x0000000109099836 */ /* 0x000fe20000000000 */
[----:B------:R-:W-:Y:S02]  /*cd10*/  ISETP.NE.AND P1, PT, R0, RZ, PT ;  /* 0x000000ff0000720c */ /* 0x000fe40003f25270 */
[----:B------:R-:W-:-:S13]  /*cd20*/  ISETP.GE.U32.AND P0, PT, R3, R4, PT ;  /* 0x000000040300720c */ /* 0x000fda0003f06070 */
[----:B------:R-:W-:-:S04]  /*cd30*/  @P0 VIADD R9, R9, 0x1 ;  /* 0x0000000109090836 */ /* 0x000fc80000000000 */
[----:B------:R-:W-:Y:S01]  /*cd40*/  @!P2 IMAD.MOV R9, RZ, RZ, -R9 ;  /* 0x000000ffff09a224 */ /* 0x000fe200078e0a09 */
[----:B------:R-:W-:-:S04]  /*cd50*/  @!P1 LOP3.LUT R9, RZ, R0, RZ, 0x33, !PT ;  /* 0x00000000ff099212 */ /* 0x000fc800078e33ff */
[----:B------:R-:W-:Y:S01]  /*cd60*/  R2UR UR36, R9 ;  /* 0x00000000092472ca */ /* 0x000fe200000e0000 */
[----:B------:R-:W-:-:S04]  /*cd70*/  IMAD.MOV R9, RZ, RZ, -R9 ;  /* 0x000000ffff097224 */ /* 0x000fc800078e0a09 */
[----:B------:R-:W-:Y:S01]  /*cd80*/  IMAD R25, R0, R9, R25 ;  /* 0x0000000900197224 */ /* 0x000fe200078e0219 */
[----:B------:R-:W-:Y:S09]  /*cd90*/  BRA `(.L_x_253) ;  /* 0x0000000000107947 */ /* 0x000ff20003800000 */
.L_x_248:
[----:B------:R-:W-:Y:S01]  /*cda0*/  IMAD.MOV.U32 R24, RZ, RZ, R5 ;  /* 0x000000ffff187224 */ /* 0x000fe200078e0005 */
[----:B------:R-:W-:Y:S01]  /*cdb0*/  ULDC UR45, c[0x0][0xc3c] ;  /* 0x00030f00002d7ab9 */ /* 0x000fe20000000800 */
[----:B------:R-:W-:Y:S01]  /*cdc0*/  IMAD.MOV.U32 R25, RZ, RZ, RZ ;  /* 0x000000ffff197224 */ /* 0x000fe200078e00ff */
[----:B------:R-:W-:-:S06]  /*cdd0*/  UMOV UR36, URZ ;  /* 0x0000003f00247c82 */ /* 0x000fcc0008000000 */
.L_x_253:
[----:B------:R-:W0:Y:S01]  /*cde0*/  S2R R0, SR_TID.X ;  /* 0x0000000000007919 */ /* 0x000e220000002100 */
[----:B------:R-:W-:Y:S02]  /*cdf0*/  IMAD.U32 R6, RZ, RZ, UR36 ;  /* 0x00000024ff067e24 */ /* 0x000fe4000f8e00ff */
[----:B------:R-:W-:Y:S01]  /*ce00*/  IMAD.U32 R7, RZ, RZ, UR45 ;  /* 0x0000002dff077e24 */ /* 0x000fe2000f8e00ff */
[----:B------:R-:W-:Y:S01]  /*ce10*/  BAR.SYNC.DEFER_BLOCKING 0x4, 0x200 ;  /* 0x0108000000007b1d */ /* 0x000fe20000010000 */
[----:B------:R-:W-:Y:S02]  /*ce20*/  IMAD.MOV.U32 R4, RZ, RZ, R24 ;  /* 0x000000ffff047224 */ /* 0x000fe400078e0018 */
[----:B------:R-:W-:Y:S01]  /*ce30*/  IMAD.MOV.U32 R5, RZ, RZ, R25 ;  /* 0x000000ffff057224 */ /* 0x000fe200078e0019 */
[----:B0-----:R-:W-:-:S04]  /*ce40*/  LOP3.LUT R0, R0, 0x1f, RZ, 0xc0, !PT ;  /* 0x0000001f00007812 */ /* 0x001fc800078ec0ff */
[----:B------:R-:W-:-:S13]  /*ce50*/  ISETP.NE.AND P0, PT, R0, RZ, PT ;  /* 0x000000ff0000720c */ /* 0x000fda0003f05270 */
[----:B------:R-:W0:Y:S01]  /*ce60*/  @!P0 S2R R3, SR_CgaCtaId ;  /* 0x0000000000038919 */ /* 0x000e220000008800 */
[----:B------:R-:W-:-:S04]  /*ce70*/  @!P0 MOV R0, 0x400 ;  /* 0x0000040000008802 */ /* 0x000fc80000000f00 */
[----:B0-----:R-:W-:-:S05]  /*ce80*/  @!P0 LEA R17, R3, R0, 0x18 ;  /* 0x0000000003118211 */ /* 0x001fca00078ec0ff */
[----:B------:R0:W-:Y:S01]  /*ce90*/  @!P0 STS.128 [R17+0x19cd0], R4 ;  /* 0x019cd00411008388 */ /* 0x0001e20000000c00 */
[----:B------:R-:W-:Y:S06]  /*cea0*/  BAR.ARV 0x5, 0x200 ;  /* 0x0148000000007b1d */ /* 0x000fec0000002000 */
.L_x_246:
[----:B------:R-:W-:Y:S02]  /*ceb0*/  ULDC UR4, c[0x0][0xc3c] ;  /* 0x00030f0000047ab9 */ /* 0x000fe40000000800 */
[----:B------:R-:W-:-:S06]  /*cec0*/  UISETP.GE.AND UP0, UPT, UR45, UR4, UPT ;  /* 0x000000042d00728c */ /* 0x000fcc000bf06270 */
[----:B------:R-:W-:-:S13]  /*ced0*/  PLOP3.LUT P0, PT, PT, PT, UP0, 0x80, 0x0 ;  /* 0x000000000000781c */ /* 0x000fda0003f0f008 */
[----:B------:R-:W-:Y:S05]  /*cee0*/  @!P0 BRA `(.L_x_254) ;  /* 0xffffffc000248947 */ /* 0x000fea000383ffff */
.L_x_181:
[----:B------:R-:W2:Y:S01]  /*cef0*/  LDL.LU R0, [R1+0xc] ;  /* 0x00000c0001007983 */ /* 0x000ea20000300800 */
[----:B------:R-:W-:Y:S01]  /*cf00*/  BSSY B0, `(.L_x_255) ;  /* 0x000000b000007945 */ /* 0x000fe20003800000 */
[----:B0-----:R-:W0:Y:S01]  /*cf10*/  S2R R5, SR_CgaCtaId ;  /* 0x0000000000057919 */ /* 0x001e220000008800 */
[----:B--2---:R-:W-:-:S05]  /*cf20*/  VIADD R0, R0, 0x1 ;  /* 0x0000000100007836 */ /* 0x004fca0000000000 */
[----:B-1----:R-:W-:-:S04]  /*cf30*/  LEA.HI R2, R0, R0, RZ, 0x1 ;  /* 0x0000000000027211 */ /* 0x002fc800078f08ff */
[----:B------:R-:W-:Y:S02]  /*cf40*/  LOP3.LUT R3, R2, 0xfffffffe, RZ, 0xc0, !PT ;  /* 0xfffffffe02037812 */ /* 0x000fe400078ec0ff */
[----:B------:R-:W-:-:S03]  /*cf50*/  MOV R2, 0x400 ;  /* 0x0000040000027802 */ /* 0x000fc60000000f00 */
[----:B------:R-:W-:Y:S01]  /*cf60*/  IMAD.IADD R0, R0, 0x1, -R3 ;  /* 0x0000000100007824 */ /* 0x000fe200078e0a03 */
[----:B0-----:R-:W-:-:S04]  /*cf70*/  LEA R7, R5, R2, 0x18 ;  /* 0x0000000205077211 */ /* 0x001fc800078ec0ff */
[----:B------:R-:W-:-:S04]  /*cf80*/  SHF.L.U32 R0, R0, 0x1f, RZ ;  /* 0x0000001f00007819 */ /* 0x000fc800000006ff */
[----:B------:R-:W0:Y:S02]  /*cf90*/  SYNCS.PHASECHK.TRANS64.TRYWAIT P0, [R7+URZ+0x19c20], R0 ;  /* 0x019c2000070075a7 */ /* 0x000e24000800017f */
[----:B0-----:R-:W-:Y:S05]  /*cfa0*/  @!P0 BRA `(.L_x_256) ;  /* 0x0000000c00188947 */ /* 0x001fea0003800000 */
.L_x_293:
[----:B------:R-:W-:Y:S05]  /*cfb0*/  BSYNC B0 ;  /* 0x0000000000007941 */ /* 0x000fea0003800000 */
.L_x_255:
[----:B------:R-:W-:-:S03]  /*cfc0*/  UMOV UR4, 0xffffffff ;  /* 0xffffffff00047882 */ /* 0x000fc60000000000 */
[----:B------:R-:W-:Y:S05]  /*cfd0*/  BRA.DIV UR4, `(.L_x_257) ;  /* 0x0000000e04207947 */ /* 0x000fea000b800000 */
[----:B0-----:R-:W0:Y:S02]  /*cfe0*/  S2R R0, SR_TID.X ;  /* 0x0000000000007919 */ /* 0x001e240000002100 */
[----:B0-----:R-:W-:-:S04]  /*cff0*/  SHF.R.U32.HI R0, RZ, 0x5, R0 ;  /* 0x00000005ff007819 */ /* 0x001fc80000011600 */
[----:B------:R-:W-:-:S05]  /*d000*/  LOP3.LUT R0, R0, 0x3, RZ, 0xc0, !PT ;  /* 0x0000000300007812 */ /* 0x000fca00078ec0ff */
[----:B------:R0:W1:Y:S02]  /*d010*/  SHFL.IDX PT, R14, R0, RZ, 0x1f ;  /* 0x00001fff000e7589 */ /* 0x00006400000e0000 */
.L_x_296:
[----:B-1----:R-:W-:Y:S01]  /*d020*/  ISETP.NE.AND P0, PT, R14, RZ, PT ;  /* 0x000000ff0e00720c */ /* 0x002fe20003f05270 */
[----:B------:R-:W-:-:S12]  /*d030*/  BSSY B0, `(.L_x_258) ;  /* 0x000002b000007945 */ /* 0x000fd80003800000 */
[----:B------:R-:W-:Y:S05]  /*d040*/  @P0 BRA `(.L_x_259) ;  /* 0x0000000000a40947 */ /* 0x000fea0003800000 */
[----:B------:R-:W-:-:S03]  /*d050*/  UMOV UR4, 0xffffffff ;  /* 0xffffffff00047882 */ /* 0x000fc60000000000 */
[----:B------:R-:W-:Y:S05]  /*d060*/  BRA.DIV UR4, `(.L_x_260) ;  /* 0x0000000e04307947 */ /* 0x000fea000b800000 */
[----:B------:R-:W-:-:S13]  /*d070*/  ELECT P6, URZ, PT ;  /* 0x00000000003f782f */ /* 0x000fda00038c0000 */
.L_x_299:
[----:B------:R-:W-:Y:S05]  /*d080*/  @!P6 BRA `(.L_x_259) ;  /* 0x000000000094e947 */ /* 0x000fea0003800000 */
[----:B------:R-:W-:-:S06]  /*d090*/  ULOP3.LUT UR4, UR42, 0x2, URZ, 0xfc, !UPT ;  /* 0x000000022a047892 */ /* 0x000fcc000f8efc3f */
[----:B0-----:R-:W-:-:S05]  /*d0a0*/  IMAD.U32 R0, RZ, RZ, UR4 ;  /* 0x00000004ff007e24 */ /* 0x001fca000f8e00ff */
[----:B------:R-:W-:-:S13]  /*d0b0*/  ISETP.NE.AND P0, PT, R0, 0x3, PT ;  /* 0x000000030000780c */ /* 0x000fda0003f05270 */
[----:B------:R-:W-:Y:S05]  /*d0c0*/  @!P0 BRA `(.L_x_261) ;  /* 0x0000000000048947 */ /* 0x000fea0003800000 */
[----:B------:R-:W-:Y:S01]  /*d0d0*/  BPT.TRAP 0x1 ;  /* 0x000000040000795c */ /* 0x000fe20000300000 */
.L_x_261:
        /* <DEDUP_REMOVED lines=12> */
.L_x_300:
[----:B------:R-:W1:Y:S02]  /*d1a0*/  SYNCS.PHASECHK.TRANS64.TRYWAIT P1, [R3+URZ], R0 ;  /* 0x00000000030075a7 */ /* 0x000e64000802017f */
[----:B-1----:R-:W-:Y:S05]  /*d1b0*/  @!P1 BRA `(.L_x_263) ;  /* 0x0000000c00109947 */ /* 0x002fea0003800000 */
.L_x_301:
[----:B------:R-:W-:Y:S05]  /*d1c0*/  @!P0 BRA `(.L_x_264) ;  /* 0x0000000000048947 */ /* 0x000fea0003800000 */
[----:B------:R-:W-:Y:S01]  /*d1d0*/  BPT.TRAP 0x1 ;  /* 0x000000040000795c */ /* 0x000fe20000300000 */
.L_x_264:
[----:B-1----:R-:W-:-:S04]  /*d1e0*/  IMAD R3, R18, 0x8, R7 ;  /* 0x0000000812037824 */ /* 0x002fc800078e0207 */
[----:B------:R-:W1:Y:S02]  /*d1f0*/  SYNCS.PHASECHK.TRANS64.TRYWAIT P1, [R3+URZ+0x19c60], R4 ;  /* 0x019c6004030075a7 */ /* 0x000e64000802017f */
[----:B-1----:R-:W-:Y:S05]  /*d200*/  @!P1 BRA `(.L_x_265) ;  /* 0x0000000c00109947 */ /* 0x002fea0003800000 */
.L_x_302:
[----:B------:R-:W-:Y:S05]  /*d210*/  @!P0 BRA `(.L_x_266) ;  /* 0x0000000000048947 */ /* 0x000fea0003800000 */
[----:B------:R-:W-:Y:S01]  /*d220*/  BPT.TRAP 0x1 ;  /* 0x000000040000795c */ /* 0x000fe20000300000 */
.L_x_266:
[----:B0-----:R-:W-:-:S04]  /*d230*/  IMAD R5, R6, 0x8, R7 ;  /* 0x0000000806057824 */ /* 0x001fc800078e0207 */
[----:B------:R-:W0:Y:S02]  /*d240*/  SYNCS.PHASECHK.TRANS64.TRYWAIT P1, [R5+URZ+0x19c60], R0 ;  /* 0x019c6000050075a7 */ /* 0x000e24000802017f */
[----:B0-----:R-:W-:Y:S05]  /*d250*/  @!P1 BRA `(.L_x_267) ;  /* 0x0000000c00109947 */ /* 0x001fea0003800000 */
.L_x_303:
[----:B------:R-:W-:Y:S05]  /*d260*/  @!P0 BRA `(.L_x_268) ;  /* 0x0000000000048947 */ /* 0x000fea0003800000 */
[----:B------:R-:W-:Y:S01]  /*d270*/  BPT.TRAP 0x1 ;  /* 0x000000040000795c */ /* 0x000fe20000300000 */
.L_x_268:
[----:B------:R-:W2:Y:S02]  /*d280*/  SYNCS.PHASECHK.TRANS64.TRYWAIT P0, [R3+URZ+0x19c80], R4 ;  /* 0x019c8004030075a7 */ /* 0x000ea4000800017f */
[----:B--2---:R-:W-:Y:S05]  /*d290*/  @!P0 BRA `(.L_x_269) ;  /* 0x0000000c00148947 */ /* 0x004fea0003800000 */
.L_x_270:
[----:B---3--:R3:W4:Y:S02]  /*d2a0*/  SYNCS.PHASECHK.TRANS64.TRYWAIT P0, [R5+URZ+0x19c80], R0 ;  /* 0x019c8000050075a7 */ /* 0x008724000800017f */
[----:B----4-:R-:W-:Y:S05]  /*d2b0*/  @!P0 NANOSLEEP.SYNCS 0x989680 ;  /* 0x009896800000895d */ /* 0x010fea0003900000 */
[----:B------:R-:W4:Y:S02]  /*d2c0*/  @!P0 SYNCS.PHASECHK.TRANS64 P0, [R5+URZ+0x19c80], R0 ;  /* 0x019c8000050085a7 */ /* 0x000f24000800007f */
[----:B----4-:R-:W-:Y:S05]  /*d2d0*/  @!P0 BRA `(.L_x_270) ;  /* 0xfffffffc00f08947 */ /* 0x010fea000383ffff */
.L_x_259:
[----:B------:R-:W-:Y:S05]  /*d2e0*/  BSYNC B0 ;  /* 0x0000000000007941 */ /* 0x000fea0003800000 */
.L_x_258:
[----:B------:R-:W-:Y:S05]  /*d2f0*/  EXIT ;  /* 0x000000000000794d */ /* 0x000fea0003800000 */
.L_x_139:
[----:B0-----:R0:W1:Y:S02]  /*d300*/  SYNCS.PHASECHK.TRANS64.TRYWAIT P1, [R0+URZ+0x19c00], R3 ;  /* 0x019c0003000075a7 */ /* 0x001064000802017f */
[----:B-1----:R-:W-:Y:S05]  /*d310*/  @!P1 NANOSLEEP.SYNCS 0x989680 ;  /* 0x009896800000995d */ /* 0x002fea0003900000 */
[----:B------:R-:W1:Y:S02]  /*d320*/  @!P1 SYNCS.PHASECHK.TRANS64 P1, [R0+URZ+0x19c00], R3 ;  /* 0x019c0003000095a7 */ /* 0x000e64000802007f */
[----:B-1----:R-:W-:Y:S05]  /*d330*/  @!P1 BRA `(.L_x_139) ;  /* 0xfffffffc00f09947 */ /* 0x002fea000383ffff */
[----:B------:R-:W-:Y:S05]  /*d340*/  BRA `(.L_x_271) ;  /* 0xffffff4400607947 */ /* 0x000fea000383ffff */
.L_x_143:
[----:B-1----:R1:W3:Y:S02]  /*d350*/  SYNCS.PHASECHK.TRANS64.TRYWAIT P1, [R4+URZ+0x19c30], R3 ;  /* 0x019c3003040075a7 */ /* 0x0022e4000802017f */
[----:B---3--:R-:W-:Y:S05]  /*d360*/  @!P1 NANOSLEEP.SYNCS 0x989680 ;  /* 0x009896800000995d */ /* 0x008fea0003900000 */
[----:B------:R-:W3:Y:S02]  /*d370*/  @!P1 SYNCS.PHASECHK.TRANS64 P1, [R4+URZ+0x19c30], R3 ;  /* 0x019c3003040095a7 */ /* 0x000ee4000802007f */
[----:B---3--:R-:W-:Y:S05]  /*d380*/  @!P1 BRA `(.L_x_143) ;  /* 0xfffffffc00f09947 */ /* 0x008fea000383ffff */
[----:B------:R-:W-:Y:S05]  /*d390*/  BRA `(.L_x_142) ;  /* 0xffffff4400987947 */ /* 0x000fea000383ffff */
.L_x_148:
[----:B-1----:R1:W2:Y:S02]  /*d3a0*/  SYNCS.PHASECHK.TRANS64.TRYWAIT P1, [R4+URZ+0x19c30], R3 ;  /* 0x019c3003040075a7 */ /* 0x0022a4000802017f */
[----:B--2---:R-:W-:Y:S05]  /*d3b0*/  @!P1 NANOSLEEP.SYNCS 0x989680 ;  /* 0x009896800000995d */ /* 0x004fea0003900000 */
[----:B------:R-:W2:Y:S02]  /*d3c0*/  @!P1 SYNCS.PHASECHK.TRANS64 P1, [R4+URZ+0x19c30], R3 ;  /* 0x019c3003040095a7 */ /* 0x000ea4000802007f */
[----:B--2---:R-:W-:Y:S05]  /*d3d0*/  @!P1 BRA `(.L_x_148) ;  /* 0xfffffffc00f09947 */ /* 0x004fea000383ffff */
[----:B------:R-:W-:Y:S05]  /*d3e0*/  BRA `(.L_x_147) ;  /* 0xffffff6400fc7947 */ /* 0x000fea000383ffff */
.L_x_152:
[----:B-1----:R-:W-:-:S04]  /*d3f0*/  IMAD.U32 R10, RZ, RZ, UR11 ;  /* 0x0000000bff0a7e24 */ /* 0x002fc8000f8e00ff */
[----:B------:R1:W2:Y:S03]  /*d400*/  SYNCS.PHASECHK.TRANS64.TRYWAIT P1, [R10+URZ+0x19c50], R3 ;  /* 0x019c50030a0075a7 */ /* 0x0002a6000802017f */
[----:B--2---:R-:W-:Y:S05]  /*d410*/  @!P1 NANOSLEEP.SYNCS 0x989680 ;  /* 0x009896800000995d */ /* 0x004fea0003900000 */
[----:B------:R-:W2:Y:S02]  /*d420*/  @!P1 SYNCS.PHASECHK.TRANS64 P1, [R10+URZ+0x19c50], R3 ;  /* 0x019c50030a0095a7 */ /* 0x000ea4000802007f */
[----:B--2---:R-:W-:Y:S05]  /*d430*/  @!P1 BRA `(.L_x_152) ;  /* 0xfffffffc00ec9947 */ /* 0x004fea000383ffff */
[----:B------:R-:W-:Y:S05]  /*d440*/  BRA `(.L_x_151) ;  /* 0xffffff6800507947 */ /* 0x000fea000383ffff */
.L_x_158:
[----:B-1----:R1:W2:Y:S02]  /*d450*/  SYNCS.PHASECHK.TRANS64.TRYWAIT P1, [R15+URZ+0x19c50], R4 ;  /* 0x019c50040f0075a7 */ /* 0x0022a4000802017f */
[----:B--2---:R-:W-:Y:S05]  /*d460*/  @!P1 NANOSLEEP.SYNCS 0x989680 ;  /* 0x009896800000995d */ /* 0x004fea0003900000 */
[----:B------:R-:W2:Y:S02]  /*d470*/  @!P1 SYNCS.PHASECHK.TRANS64 P1, [R15+URZ+0x19c50], R4 ;  /* 0x019c50040f0095a7 */ /* 0x000ea4000802007f */
[----:B--2---:R-:W-:Y:S05]  /*d480*/  @!P1 BRA `(.L_x_158) ;  /* 0xfffffffc00f09947 */ /* 0x004fea000383ffff */
[----:B------:R-:W-:Y:S05]  /*d490*/  BRA `(.L_x_157) ;  /* 0xffffff8000b07947 */ /* 0x000fea000383ffff */
.L_x_196:
[----:B------:R-:W-:Y:S02]  /*d4a0*/  IMAD.MOV.U32 R13, RZ, RZ, R20 ;  /* 0x000000ffff0d7224 */ /* 0x000fe400078e0014 */
[----:B------:R-:W-:Y:S02]  /*d4b0*/  IMAD.MOV.U32 R12, RZ, RZ, RZ ;  /* 0x000000ffff0c7224 */ /* 0x000fe400078e00ff */
[----:B------:R-:W-:Y:S02]  /*d4c0*/  IMAD.MOV.U32 R11, RZ, RZ, 0x1f ;  /* 0x0000001fff0b7424 */ /* 0x000fe400078e00ff */
[----:B------:R-:W-:-:S07]  /*d4d0*/  IMAD.MOV.U32 R15, RZ, RZ, -0x1 ;  /* 0xffffffffff0f7424 */ /* 0x000fce00078e00ff */
[----:B------:R-:W-:Y:S05]  /*d4e0*/  WARPSYNC.COLLECTIVE R15, `(.L_x_272) ;  /* 0x000000000f087348 */ /* 0x000fea0003c00000 */
[----:B------:R0:W1:Y:S02]  /*d4f0*/  SHFL.IDX P6, R14, R13, R12, R11 ;  /* 0x0000000c0d0e7389 */ /* 0x00006400000c000b */
[----:B01----:R-:W-:Y:S01]  /*d500*/  ENDCOLLECTIVE ;  /* 0x000000000000791b */ /* 0x003fe20003800000 */
.L_x_272:
[----:B------:R-:W-:Y:S05]  /*d510*/  BRA `(.L_x_273) ;  /* 0xffffffc400f47947 */ /* 0x000fea000383ffff */
.L_x_198:
[----:B------:R-:W-:Y:S01]  /*d520*/  BSSY B0, `(.L_x_274) ;  /* 0x0000006000007945 */ /* 0x000fe20003800000 */
[----:B------:R-:W-:-:S07]  /*d530*/  IMAD.MOV.U32 R15, RZ, RZ, -0x1 ;  /* 0xffffffffff0f7424 */ /* 0x000fce00078e00ff */
[----:B01----:R-:W-:Y:S05]  /*d540*/  WARPSYNC.COLLECTIVE R15, `(.L_x_275) ;  /* 0x000000000f0c7348 */ /* 0x003fea0003c00000 */
[----:B------:R-:W-:Y:S02]  /*d550*/  ELECT P6, UR62, PT ;  /* 0x00000000003e782f */ /* 0x000fe400038c0000 */
[----:B------:R-:W-:Y:S01]  /*d560*/  MOV R14, UR62 ;  /* 0x0000003e000e7c02 */ /* 0x000fe20008000f00 */
[----:B01----:R-:W-:Y:S10]  /*d570*/  ENDCOLLECTIVE ;  /* 0x000000000000791b */ /* 0x003ff40003800000 */
.L_x_275:
[----:B------:R-:W-:Y:S05]  /*d580*/  BSYNC B0 ;  /* 0x0000000000007941 */ /* 0x000fea0003800000 */
.L_x_274:
[----:B------:R-:W-:Y:S05]  /*d590*/  BRA `(.L_x_276) ;  /* 0xffffffc800007947 */ /* 0x000fea000383ffff */
.L_x_200:
[----:B--2---:R2:W3:Y:S02]  /*d5a0*/  SYNCS.PHASECHK.TRANS64.TRYWAIT P0, [R2+URZ+0x19c80], R3 ;  /* 0x019c8003020075a7 */ /* 0x0044e4000800017f */
[----:B---3--:R-:W-:Y:S05]  /*d5b0*/  @!P0 NANOSLEEP.SYNCS 0x989680 ;  /* 0x009896800000895d */ /* 0x008fea0003900000 */
[----:B------:R-:W3:Y:S02]  /*d5c0*/  @!P0 SYNCS.PHASECHK.TRANS64 P0, [R2+URZ+0x19c80], R3 ;  /* 0x019c8003020085a7 */ /* 0x000ee4000800007f */
[----:B---3--:R-:W-:Y:S05]  /*d5d0*/  @!P0 BRA `(.L_x_200) ;  /* 0xfffffffc00f08947 */ /* 0x008fea000383ffff */
[----:B------:R-:W-:Y:S05]  /*d5e0*/  BRA `(.L_x_277) ;  /* 0xffffffc8005c7947 */ /* 0x000fea000383ffff */
.L_x_202:
[----:B---3--:R3:W4:Y:S02]  /*d5f0*/  SYNCS.PHASECHK.TRANS64.TRYWAIT P0, [R2+URZ+0x19c40], R3 ;  /* 0x019c4003020075a7 */ /* 0x008724000800017f */
[----:B----4-:R-:W-:Y:S05]  /*d600*/  @!P0 NANOSLEEP.SYNCS 0x989680 ;  /* 0x009896800000895d */ /* 0x010fea0003900000 */
[----:B------:R-:W4:Y:S02]  /*d610*/  @!P0 SYNCS.PHASECHK.TRANS64 P0, [R2+URZ+0x19c40], R3 ;  /* 0x019c4003020085a7 */ /* 0x000f24000800007f */
[----:B----4-:R-:W-:Y:S05]  /*d620*/  @!P0 BRA `(.L_x_202) ;  /* 0xfffffffc00f08947 */ /* 0x010fea000383ffff */
[----:B------:R-:W-:Y:S05]  /*d630*/  BRA `(.L_x_278) ;  /* 0xffffffc800e07947 */ /* 0x000fea000383ffff */
.L_x_206:
[----:B------:R-:W-:Y:S02]  /*d640*/  IMAD.MOV.U32 R13, RZ, RZ, R4 ;  /* 0x000000ffff0d7224 */ /* 0x000fe400078e0004 */
[----:B------:R-:W-:Y:S02]  /*d650*/  IMAD.MOV.U32 R12, RZ, RZ, RZ ;  /* 0x000000ffff0c7224 */ /* 0x000fe400078e00ff */
[----:B------:R-:W-:Y:S02]  /*d660*/  IMAD.MOV.U32 R11, RZ, RZ, 0x1e1f ;  /* 0x00001e1fff0b7424 */ /* 0x000fe400078e00ff */
[----:B------:R-:W-:Y:S02]  /*d670*/  IMAD.MOV.U32 R15, RZ, RZ, -0x1 ;  /* 0xffffffffff0f7424 */ /* 0x000fe400078e00ff */
[----:B------:R-:W-:Y:S02]  /*d680*/  IMAD R26, R26, R7, RZ ;  /* 0x000000071a1a7224 */ /* 0x000fe400078e02ff */
[----:B------:R-:W-:-:S07]  /*d690*/  IMAD R25, R25, 0xc0, R20 ;  /* 0x000000c019197824 */ /* 0x000fce00078e0214 */
[----:B-----5:R-:W-:Y:S05]  /*d6a0*/  WARPSYNC.COLLECTIVE R15, `(.L_x_279) ;  /* 0x000000000f087348 */ /* 0x020fea0003c00000 */
[----:B------:R0:W1:Y:S02]  /*d6b0*/  SHFL.IDX P6, R14, R13, R12, R11 ;  /* 0x0000000c0d0e7389 */ /* 0x00006400000c000b */
[----:B01---5:R-:W-:Y:S01]  /*d6c0*/  ENDCOLLECTIVE ;  /* 0x000000000000791b */ /* 0x023fe20003800000 */
.L_x_279:
[----:B------:R-:W-:Y:S01]  /*d6d0*/  ISETP.GE.AND P4, PT, R25, R26, PT ;  /* 0x0000001a1900720c */ /* 0x000fe20003f86270 */
[----:B------:R-:W-:Y:S02]  /*d6e0*/  IMAD.MOV.U32 R13, RZ, RZ, R0 ;  /* 0x000000ffff0d7224 */ /* 0x000fe400078e0000 */
[----:B------:R-:W-:-:S10]  /*d6f0*/  IMAD.MOV.U32 R2, RZ, RZ, R14 ;  /* 0x000000ffff027224 */ /* 0x000fd400078e000e */
[----:B------:R-:W-:Y:S05]  /*d700*/  WARPSYNC.COLLECTIVE R15, `(.L_x_280) ;  /* 0x000000000f087348 */ /* 0x000fea0003c00000 */
[----:B------:R0:W1:Y:S02]  /*d710*/  SHFL.IDX P6, R14, R13, R12, R11 ;  /* 0x0000000c0d0e7389 */ /* 0x00006400000c000b */
[----:B01----:R-:W-:Y:S01]  /*d720*/  ENDCOLLECTIVE ;  /* 0x000000000000791b */ /* 0x003fe20003800000 */
.L_x_280:
[----:B------:R-:W-:Y:S02]  /*d730*/  IMAD.MOV.U32 R13, RZ, RZ, R4 ;  /* 0x000000ffff0d7224 */ /* 0x000fe400078e0004 */
[----:B------:R-:W-:Y:S02]  /*d740*/  IMAD.MOV.U32 R12, RZ, RZ, 0x1 ;  /* 0x00000001ff0c7424 */ /* 0x000fe400078e00ff */
[----:B------:R-:W-:-:S07]  /*d750*/  IMAD.MOV.U32 R3, RZ, RZ, R14 ;  /* 0x000000ffff037224 */ /* 0x000fce00078e000e */
[----:B------:R-:W-:Y:S05]  /*d760*/  WARPSYNC.COLLECTIVE R15, `(.L_x_281) ;  /* 0x000000000f087348 */ /* 0x000fea0003c00000 */
[----:B------:R0:W1:Y:S02]  /*d770*/  SHFL.IDX P6, R14, R13, R12, R11 ;  /* 0x0000000c0d0e7389 */ /* 0x00006400000c000b */
[----:B01----:R-:W-:Y:S01]  /*d780*/  ENDCOLLECTIVE ;  /* 0x000000000000791b */ /* 0x003fe20003800000 */
.L_x_281:
[----:B------:R-:W-:-:S05]  /*d790*/  @!P4 IADD3 R7, P3, R10, R3, RZ ;  /* 0x000000030a07c210 */ /* 0x000fca0007f7e0ff */
[----:B------:R-:W-:Y:S02]  /*d7a0*/  @!P4 IMAD.X R3, RZ, RZ, R2, P3 ;  /* 0x000000ffff03c224 */ /* 0x000fe400018e0602 */
[----:B------:R-:W-:Y:S02]  /*d7b0*/  @!P4 IMAD.MOV.U32 R2, RZ, RZ, R7 ;  /* 0x000000ffff02c224 */ /* 0x000fe400078e0007 */
[----:B------:R-:W-:-:S03]  /*d7c0*/  IMAD.MOV.U32 R13, RZ, RZ, R0 ;  /* 0x000000ffff0d7224 */ /* 0x000fc600078e0000 */
[----:B------:R-:W-:Y:S01]  /*d7d0*/  @!PT LDS RZ, [RZ] ;  /* 0x00000000fffff984 */ /* 0x000fe20000000800 */
[----:B------:R-:W-:Y:S01]  /*d7e0*/  @!PT LDS RZ, [RZ] ;  /* 0x00000000fffff984 */ /* 0x000fe20000000800 */
[----:B------:R-:W-:Y:S01]  /*d7f0*/  @!PT LDS RZ, [RZ] ;  /* 0x00000000fffff984 */ /* 0x000fe20000000800 */
[----:B------:R0:W-:Y:S04]  /*d800*/  @!P4 LDGSTS.E.BYPASS.LTC128B.128 [R9+0xf000], desc[UR52][R2.64], !P2 ;  /* 0x0f0000000209cfae */ /* 0x0001e8000d101d74 */
[----:B------:R0:W-:Y:S04]  /*d810*/  @!P4 LDGSTS.E.BYPASS.LTC128B.128 [R9+0x10800], desc[UR52][R2.64+0x20], !P1 ;  /* 0x108000200209cfae */ /* 0x0001e8000c901d74 */
[----:B------:R0:W-:Y:S01]  /*d820*/  @!P4 LDGSTS.E.BYPASS.LTC128B.128 [R9+0x12000], desc[UR52][R2.64+0x40], !P0 ;  /* 0x120000400209cfae */ /* 0x0001e2000c101d74 */
[----:B------:R-:W-:-:S07]  /*d830*/  IMAD.MOV.U32 R4, RZ, RZ, R14 ;  /* 0x000000ffff047224 */ /* 0x000fce00078e000e */
[----:B0-----:R-:W-:Y:S05]  /*d840*/  WARPSYNC.COLLECTIVE R15, `(.L_x_282) ;  /* 0x000000000f087348 */ /* 0x001fea0003c00000 */
[----:B------:R1:W2:Y:S02]  /*d850*/  SHFL.IDX P6, R14, R13, R12, R11 ;  /* 0x0000000c0d0e7389 */ /* 0x0002a400000c000b */
[----:B012---:R-:W-:Y:S01]  /*d860*/  ENDCOLLECTIVE ;  /* 0x000000000000791b */ /* 0x007fe20003800000 */
.L_x_282:
[----:B------:R-:W-:-:S05]  /*d870*/  VIADD R3, R25, 0x40 ;  /* 0x0000004019037836 */ /* 0x000fca0000000000 */
[----:B------:R-:W-:Y:S01]  /*d880*/  ISETP.GE.AND P4, PT, R3, R26, PT ;  /* 0x0000001a0300720c */ /* 0x000fe20003f86270 */
[----:B------:R-:W-:Y:S02]  /*d890*/  IMAD.MOV.U32 R13, RZ, RZ, R6 ;  /* 0x000000ffff0d7224 */ /* 0x000fe400078e0006 */
[----:B------:R-:W-:-:S10]  /*d8a0*/  IMAD.MOV.U32 R12, RZ, RZ, RZ ;  /* 0x000000ffff0c7224 */ /* 0x000fd400078e00ff */
[----:B------:R-:W-:-:S05]  /*d8b0*/  @!P4 IADD3 R14, P3, R10, R14, RZ ;  /* 0x0000000e0a0ec210 */ /* 0x000fca0007f7e0ff */
[----:B------:R-:W-:-:S08]  /*d8c0*/  @!P4 IMAD.MOV.U32 R2, RZ, RZ, R14 ;  /* 0x000000ffff02c224 */ /* 0x000fd000078e000e */
[----:B------:R-:W-:Y:S05]  /*d8d0*/  WARPSYNC.COLLECTIVE R15, `(.L_x_283) ;  /* 0x000000000f087348 */ /* 0x000fea0003c00000 */
[----:B------:R0:W1:Y:S02]  /*d8e0*/  SHFL.IDX P6, R14, R13, R12, R11 ;  /* 0x0000000c0d0e7389 */ /* 0x00006400000c000b */
[----:B01----:R-:W-:Y:S01]  /*d8f0*/  ENDCOLLECTIVE ;  /* 0x000000000000791b */ /* 0x003fe20003800000 */
.L_x_283:
[----:B------:R-:W-:-:S04]  /*d900*/  @!P4 IMAD.X R7, RZ, RZ, R4, P3 ;  /* 0x000000ffff07c224 */ /* 0x000fc800018e0604 */
[----:B------:R-:W-:-:S05]  /*d910*/  @!P4 IMAD.MOV.U32 R3, RZ, RZ, R7 ;  /* 0x000000ffff03c224 */ /* 0x000fca00078e0007 */
[----:B------:R-:W-:Y:S01]  /*d920*/  @!PT LDS RZ, [RZ] ;  /* 0x00000000fffff984 */ /* 0x000fe20000000800 */
[----:B------:R-:W-:Y:S01]  /*d930*/  @!PT LDS RZ, [RZ] ;  /* 0x00000000fffff984 */ /* 0x000fe20000000800 */
[----:B------:R-:W-:Y:S01]  /*d940*/  @!PT LDS RZ, [RZ] ;  /* 0x00000000fffff984 */ /* 0x000fe20000000800 */
[----:B------:R0:W-:Y:S01]  /*d950*/  @!P4 LDGSTS.E.BYPASS.LTC128B.128 [R9+0xf800], desc[UR52][R2.64], !P2 ;  /* 0x0f8000000209cfae */ /* 0x0001e2000d101d74 */
[----:B------:R-:W-:-:S03]  /*d960*/  IMAD.MOV.U32 R13, RZ, RZ, R5 ;  /* 0x000000ffff0d7224 */ /* 0x000fc600078e0005 */
[----:B------:R0:W-:Y:S04]  /*d970*/  @!P4 LDGSTS.E.BYPASS.LTC128B.128 [R9+0x11000], desc[UR52][R2.64+0x20], !P1 ;  /* 0x110000200209cfae */ /* 0x0001e8000c901d74 */
[----:B------:R0:W-:Y:S01]  /*d980*/  @!P4 LDGSTS.E.BYPASS.LTC128B.128 [R9+0x12800], desc[UR52][R2.64+0x40], !P0 ;  /* 0x128000400209cfae */ /* 0x0001e2000c101d74 */
[----:B------:R-:W-:-:S07]  /*d990*/  IMAD.MOV.U32 R6, RZ, RZ, R14 ;  /* 0x000000ffff067224 */ /* 0x000fce00078e000e */
[----:B0-----:R-:W-:Y:S05]  /*d9a0*/  WARPSYNC.COLLECTIVE R15, `(.L_x_284) ;  /* 0x000000000f087348 */ /* 0x001fea0003c00000 */
[----:B------:R1:W2:Y:S02]  /*d9b0*/  SHFL.IDX P6, R14, R13, R12, R11 ;  /* 0x0000000c0d0e7389 */ /* 0x0002a400000c000b */
[----:B012---:R-:W-:Y:S01]  /*d9c0*/  ENDCOLLECTIVE ;  /* 0x000000000000791b */ /* 0x007fe20003800000 */
.L_x_284:
[----:B------:R-:W-:Y:S05]  /*d9d0*/  BRA `(.L_x_285) ;  /* 0xffffffd000bc7947 */ /* 0x000fea000383ffff */
.L_x_211:
[----:B0-----:R0:W2:Y:S02]  /*d9e0*/  SYNCS.PHASECHK.TRANS64.TRYWAIT P0, [R17+URZ+0x19c20], R0 ;  /* 0x019c2000110075a7 */ /* 0x0010a4000800017f */
[----:B--2---:R-:W-:Y:S05]  /*d9f0*/  @!P0 NANOSLEEP.SYNCS 0x989680 ;  /* 0x009896800000895d */ /* 0x004fea0003900000 */
[----:B------:R-:W2:Y:S02]  /*da00*/  @!P0 SYNCS.PHASECHK.TRANS64 P0, [R17+URZ+0x19c20], R0 ;  /* 0x019c2000110085a7 */ /* 0x000ea4000800007f */
[----:B--2---:R-:W-:Y:S05]  /*da10*/  @!P0 BRA `(.L_x_211) ;  /* 0xfffffffc00f08947 */ /* 0x004fea000383ffff */
[----:B------:R-:W-:Y:S05]  /*da20*/  BRA `(.L_x_286) ;  /* 0xffffffd4002c7947 */ /* 0x000fea000383ffff */
.L_x_217:
[----:B0-----:R0:W2:Y:S02]  /*da30*/  SYNCS.PHASECHK.TRANS64.TRYWAIT P0, [R4+URZ+0x19c80], R2 ;  /* 0x019c8002040075a7 */ /* 0x0010a4000800017f */
[----:B--2---:R-:W-:Y:S05]  /*da40*/  @!P0 NANOSLEEP.SYNCS 0x989680 ;  /* 0x009896800000895d */ /* 0x004fea0003900000 */
[----:B------:R-:W2:Y:S02]  /*da50*/  @!P0 SYNCS.PHASECHK.TRANS64 P0, [R4+URZ+0x19c80], R2 ;  /* 0x019c8002040085a7 */ /* 0x000ea4000800007f */
[----:B--2---:R-:W-:Y:S05]  /*da60*/  @!P0 BRA `(.L_x_217) ;  /* 0xfffffffc00f08947 */ /* 0x004fea000383ffff */
[----:B------:R-:W-:Y:S05]  /*da70*/  BRA `(.L_x_287) ;  /* 0xffffffd400d87947 */ /* 0x000fea000383ffff */
.L_x_224:
[----:B--2---:R2:W3:Y:S02]  /*da80*/  SYNCS.PHASECHK.TRANS64.TRYWAIT P0, [R4+URZ+0x19c40], R2 ;  /* 0x019c4002040075a7 */ /* 0x0044e4000800017f */
[----:B---3--:R-:W-:Y:S05]  /*da90*/  @!P0 NANOSLEEP.SYNCS 0x989680 ;  /* 0x009896800000895d */ /* 0x008fea0003900000 */
[----:B------:R-:W3:Y:S02]  /*daa0*/  @!P0 SYNCS.PHASECHK.TRANS64 P0, [R4+URZ+0x19c40], R2 ;  /* 0x019c4002040085a7 */ /* 0x000ee4000800007f */
[----:B---3--:R-:W-:Y:S05]  /*dab0*/  @!P0 BRA `(.L_x_224) ;  /* 0xfffffffc00f08947 */ /* 0x008fea000383ffff */
[----:B------:R-:W-:Y:S05]  /*dac0*/  BRA `(.L_x_288) ;  /* 0xffffffd800d07947 */ /* 0x000fea000383ffff */
.L_x_232:
[----:B0-----:R0:W2:Y:S02]  /*dad0*/  SYNCS.PHASECHK.TRANS64.TRYWAIT P0, [R3+URZ+0x19c70], R2 ;  /* 0x019c7002030075a7 */ /* 0x0010a4000800017f */
[----:B--2---:R-:W-:Y:S05]  /*dae0*/  @!P0 NANOSLEEP.SYNCS 0x989680 ;  /* 0x009896800000895d */ /* 0x004fea0003900000 */
[----:B------:R-:W2:Y:S02]  /*daf0*/  @!P0 SYNCS.PHASECHK.TRANS64 P0, [R3+URZ+0x19c70], R2 ;  /* 0x019c7002030085a7 */ /* 0x000ea4000800007f */
[----:B--2---:R-:W-:Y:S05]  /*db00*/  @!P0 BRA `(.L_x_232) ;  /* 0xfffffffc00f08947 */ /* 0x004fea000383ffff */
[----:B------:R-:W-:Y:S05]  /*db10*/  BRA `(.L_x_289) ;  /* 0xffffffdc00e47947 */ /* 0x000fea000383ffff */
.L_x_234:
[----:B0-----:R0:W2:Y:S02]  /*db20*/  SYNCS.PHASECHK.TRANS64.TRYWAIT P0, [R3+URZ+0x19c60], R2 ;  /* 0x019c6002030075a7 */ /* 0x0010a4000800017f */
[----:B--2---:R-:W-:Y:S05]  /*db30*/  @!P0 NANOSLEEP.SYNCS 0x989680 ;  /* 0x009896800000895d */ /* 0x004fea0003900000 */
[----:B------:R-:W2:Y:S02]  /*db40*/  @!P0 SYNCS.PHASECHK.TRANS64 P0, [R3+URZ+0x19c60], R2 ;  /* 0x019c6002030085a7 */ /* 0x000ea4000800007f */
[----:B--2---:R-:W-:Y:S05]  /*db50*/  @!P0 BRA `(.L_x_234) ;  /* 0xfffffffc00f08947 */ /* 0x004fea000383ffff */
[----:B------:R-:W-:Y:S05]  /*db60*/  BRA `(.L_x_290) ;  /* 0xffffffdc00ec7947 */ /* 0x000fea000383ffff */
.L_x_241:
[----:B0-----:R0:W2:Y:S02]  /*db70*/  SYNCS.PHASECHK.TRANS64.TRYWAIT P1, [R3+URZ+0x19c70], R0 ;  /* 0x019c7000030075a7 */ /* 0x0010a4000802017f */
[----:B--2---:R-:W-:Y:S05]  /*db80*/  @!P1 NANOSLEEP.SYNCS 0x989680 ;  /* 0x009896800000995d */ /* 0x004fea0003900000 */
[----:B------:R-:W2:Y:S02]  /*db90*/  @!P1 SYNCS.PHASECHK.TRANS64 P1, [R3+URZ+0x19c70], R0 ;  /* 0x019c7000030095a7 */ /* 0x000ea4000802007f */
[----:B--2---:R-:W-:Y:S05]  /*dba0*/  @!P1 BRA `(.L_x_241) ;  /* 0xfffffffc00f09947 */ /* 0x004fea000383ffff */
[----:B------:R-:W-:Y:S05]  /*dbb0*/  BRA `(.L_x_291) ;  /* 0xffffffe400507947 */ /* 0x000fea000383ffff */
.L_x_243:
[----:B0-----:R0:W2:Y:S02]  /*dbc0*/  SYNCS.PHASECHK.TRANS64.TRYWAIT P1, [R3+URZ+0x19c60], R0 ;  /* 0x019c6000030075a7 */ /* 0x0010a4000802017f */
[----:B--2---:R-:W-:Y:S05]  /*dbd0*/  @!P1 NANOSLEEP.SYNCS 0x989680 ;  /* 0x009896800000995d */ /* 0x004fea0003900000 */
[----:B------:R-:W2:Y:S02]  /*dbe0*/  @!P1 SYNCS.PHASECHK.TRANS64 P1, [R3+URZ+0x19c60], R0 ;  /* 0x019c6000030095a7 */ /* 0x000ea4000802007f */
[----:B--2---:R-:W-:Y:S05]  /*dbf0*/  @!P1 BRA `(.L_x_243) ;  /* 0xfffffffc00f09947 */ /* 0x004fea000383ffff */
[----:B------:R-:W-:Y:S05]  /*dc00*/  BRA `(.L_x_292) ;  /* 0xffffffe400547947 */ /* 0x000fea000383ffff */
.L_x_256:
[----:B0-----:R0:W1:Y:S02]  /*dc10*/  SYNCS.PHASECHK.TRANS64.TRYWAIT P0, [R7+URZ+0x19c20], R0 ;  /* 0x019c2000070075a7 */ /* 0x001064000800017f */
[----:B-1----:R-:W-:Y:S05]  /*dc20*/  @!P0 NANOSLEEP.SYNCS 0x989680 ;  /* 0x009896800000895d */ /* 0x002fea0003900000 */
[----:B------:R-:W1:Y:S02]  /*dc30*/  @!P0 SYNCS.PHASECHK.TRANS64 P0, [R7+URZ+0x19c20], R0 ;  /* 0x019c2000070085a7 */ /* 0x000e64000800007f */
[----:B-1----:R-:W-:Y:S05]  /*dc40*/  @!P0 BRA `(.L_x_256) ;  /* 0xfffffffc00f08947 */ /* 0x002fea000383ffff */
[----:B------:R-:W-:Y:S05]  /*dc50*/  BRA `(.L_x_293) ;  /* 0xfffffff000d47947 */ /* 0x000fea000383ffff */
.L_x_257:
[----:B------:R-:W1:Y:S01]  /*dc60*/  S2R R2, SR_TID.X ;  /* 0x0000000000027919 */ /* 0x000e620000002100 */
[----:B------:R-:W-:Y:S01]  /*dc70*/  BSSY B0, `(.L_x_294) ;  /* 0x000000a000007945 */ /* 0x000fe20003800000 */
[----:B------:R-:W-:Y:S02]  /*dc80*/  IMAD.MOV.U32 R12, RZ, RZ, RZ ;  /* 0x000000ffff0c7224 */ /* 0x000fe400078e00ff */
[----:B------:R-:W-:Y:S02]  /*dc90*/  IMAD.MOV.U32 R11, RZ, RZ, 0x1f ;  /* 0x0000001fff0b7424 */ /* 0x000fe400078e00ff */
[----:B------:R-:W-:Y:S01]  /*dca0*/  IMAD.MOV.U32 R15, RZ, RZ, -0x1 ;  /* 0xffffffffff0f7424 */ /* 0x000fe200078e00ff */
[----:B-1----:R-:W-:-:S04]  /*dcb0*/  SHF.R.U32.HI R2, RZ, 0x5, R2 ;  /* 0x00000005ff027819 */ /* 0x002fc80000011602 */
[----:B------:R-:W-:-:S05]  /*dcc0*/  LOP3.LUT R2, R2, 0x3, RZ, 0xc0, !PT ;  /* 0x0000000302027812 */ /* 0x000fca00078ec0ff */
[----:B------:R-:W-:-:S07]  /*dcd0*/  IMAD.MOV.U32 R13, RZ, RZ, R2 ;  /* 0x000000ffff0d7224 */ /* 0x000fce00078e0002 */
[----:B0-----:R-:W-:Y:S05]  /*dce0*/  WARPSYNC.COLLECTIVE R15, `(.L_x_295) ;  /* 0x000000000f087348 */ /* 0x001fea0003c00000 */
[----:B------:R1:W2:Y:S02]  /*dcf0*/  SHFL.IDX P6, R14, R13, R12, R11 ;  /* 0x0000000c0d0e7389 */ /* 0x0002a400000c000b */
[----:B012---:R-:W-:Y:S01]  /*dd00*/  ENDCOLLECTIVE ;  /* 0x000000000000791b */ /* 0x007fe20003800000 */
.L_x_295:
[----:B------:R-:W-:Y:S05]  /*dd10*/  BSYNC B0 ;  /* 0x0000000000007941 */ /* 0x000fea0003800000 */
.L_x_294:
[----:B------:R-:W-:Y:S05]  /*dd20*/  BRA `(.L_x_296) ;  /* 0xfffffff000bc7947 */ /* 0x000fea000383ffff */
.L_x_260:
[----:B------:R-:W-:Y:S01]  /*dd30*/  BSSY B1, `(.L_x_297) ;  /* 0x0000006000017945 */ /* 0x000fe20003800000 */
[----:B------:R-:W-:-:S07]  /*dd40*/  IMAD.MOV.U32 R15, RZ, RZ, -0x1 ;  /* 0xffffffffff0f7424 */ /* 0x000fce00078e00ff */
[----:B0-----:R-:W-:Y:S05]  /*dd50*/  WARPSYNC.COLLECTIVE R15, `(.L_x_298) ;  /* 0x000000000f0c7348 */ /* 0x001fea0003c00000 */
[----:B------:R-:W-:Y:S02]  /*dd60*/  ELECT P6, UR62, PT ;  /* 0x00000000003e782f */ /* 0x000fe400038c0000 */
[----:B------:R-:W-:Y:S01]  /*dd70*/  MOV R14, UR62 ;  /* 0x0000003e000e7c02 */ /* 0x000fe20008000f00 */
[----:B0-----:R-:W-:Y:S10]  /*dd80*/  ENDCOLLECTIVE ;  /* 0x000000000000791b */ /* 0x001ff40003800000 */
.L_x_298:
[----:B------:R-:W-:Y:S05]  /*dd90*/  BSYNC B1 ;  /* 0x0000000000017941 */ /* 0x000fea0003800000 */
.L_x_297:
[----:B------:R-:W-:Y:S05]  /*dda0*/  BRA `(.L_x_299) ;  /* 0xfffffff000b47947 */ /* 0x000fea000383ffff */
.L_x_262:
[----:B0-----:R0:W1:Y:S02]  /*ddb0*/  SYNCS.PHASECHK.TRANS64.TRYWAIT P1, [R5+URZ], R4 ;  /* 0x00000004050075a7 */ /* 0x001064000802017f */
[----:B-1----:R-:W-:Y:S05]  /*ddc0*/  @!P1 NANOSLEEP.SYNCS 0x989680 ;  /* 0x009896800000995d */ /* 0x002fea0003900000 */
[----:B------:R-:W1:Y:S02]  /*ddd0*/  @!P1 SYNCS.PHASECHK.TRANS64 P1, [R5+URZ], R4 ;  /* 0x00000004050095a7 */ /* 0x000e64000802007f */
[----:B-1----:R-:W-:Y:S05]  /*dde0*/  @!P1 BRA `(.L_x_262) ;  /* 0xfffffffc00f09947 */ /* 0x002fea000383ffff */
[----:B------:R-:W-:Y:S05]  /*ddf0*/  BRA `(.L_x_300) ;  /* 0xfffffff000e87947 */ /* 0x000fea000383ffff */
.L_x_263:
[----:B-1----:R1:W2:Y:S02]  /*de00*/  SYNCS.PHASECHK.TRANS64.TRYWAIT P1, [R3+URZ], R0 ;  /* 0x00000000030075a7 */ /* 0x0022a4000802017f */
[----:B--2---:R-:W-:Y:S05]  /*de10*/  @!P1 NANOSLEEP.SYNCS 0x989680 ;  /* 0x009896800000995d */ /* 0x004fea0003900000 */
[----:B------:R-:W2:Y:S02]  /*de20*/  @!P1 SYNCS.PHASECHK.TRANS64 P1, [R3+URZ], R0 ;  /* 0x00000000030095a7 */ /* 0x000ea4000802007f */
[----:B--2---:R-:W-:Y:S05]  /*de30*/  @!P1 BRA `(.L_x_263) ;  /* 0xfffffffc00f09947 */ /* 0x004fea000383ffff */
[----:B------:R-:W-:Y:S05]  /*de40*/  BRA `(.L_x_301) ;  /* 0xfffffff000dc7947 */ /* 0x000fea000383ffff */
.L_x_265:
[----:B-1----:R1:W2:Y:S02]  /*de50*/  SYNCS.PHASECHK.TRANS64.TRYWAIT P1, [R3+URZ+0x19c60], R4 ;  /* 0x019c6004030075a7 */ /* 0x0022a4000802017f */
[----:B--2---:R-:W-:Y:S05]  /*de60*/  @!P1 NANOSLEEP.SYNCS 0x989680 ;  /* 0x009896800000995d */ /* 0x004fea0003900000 */
[----:B------:R-:W2:Y:S02]  /*de70*/  @!P1 SYNCS.PHASECHK.TRANS64 P1, [R3+URZ+0x19c60], R4 ;  /* 0x019c6004030095a7 */ /* 0x000ea4000802007f */
[----:B--2---:R-:W-:Y:S05]  /*de80*/  @!P1 BRA `(.L_x_265) ;  /* 0xfffffffc00f09947 */ /* 0x004fea000383ffff */
[----:B------:R-:W-:Y:S05]  /*de90*/  BRA `(.L_x_302) ;  /* 0xfffffff000dc7947 */ /* 0x000fea000383ffff */
.L_x_267:
[----:B0-----:R0:W2:Y:S02]  /*dea0*/  SYNCS.PHASECHK.TRANS64.TRYWAIT P1, [R5+URZ+0x19c60], R0 ;  /* 0x019c6000050075a7 */ /* 0x0010a4000802017f */
[----:B--2---:R-:W-:Y:S05]  /*deb0*/  @!P1 NANOSLEEP.SYNCS 0x989680 ;  /* 0x009896800000995d */ /* 0x004fea0003900000 */
[----:B------:R-:W2:Y:S02]  /*dec0*/  @!P1 SYNCS.PHASECHK.TRANS64 P1, [R5+URZ+0x19c60], R0 ;  /* 0x019c6000050095a7 */ /* 0x000ea4000802007f */
[----:B--2---:R-:W-:Y:S05]  /*ded0*/  @!P1 BRA `(.L_x_267) ;  /* 0xfffffffc00f09947 */ /* 0x004fea000383ffff */
[----:B------:R-:W-:Y:S05]  /*dee0*/  BRA `(.L_x_303) ;  /* 0xfffffff000dc7947 */ /* 0x000fea000383ffff */
.L_x_269:
[----:B--2---:R2:W3:Y:S02]  /*def0*/  SYNCS.PHASECHK.TRANS64.TRYWAIT P0, [R3+URZ+0x19c80], R4 ;  /* 0x019c8004030075a7 */ /* 0x0044e4000800017f */
[----:B---3--:R-:W-:Y:S05]  /*df00*/  @!P0 NANOSLEEP.SYNCS 0x989680 ;  /* 0x009896800000895d */ /* 0x008fea0003900000 */
[----:B------:R-:W3:Y:S02]  /*df10*/  @!P0 SYNCS.PHASECHK.TRANS64 P0, [R3+URZ+0x19c80], R4 ;  /* 0x019c8004030085a7 */ /* 0x000ee4000800007f */
[----:B---3--:R-:W-:Y:S05]  /*df20*/  @!P0 BRA `(.L_x_269) ;  /* 0xfffffffc00f08947 */ /* 0x008fea000383ffff */
[----:B------:R-:W-:Y:S05]  /*df30*/  BRA `(.L_x_270) ;  /* 0xfffffff000d87947 */ /* 0x000fea000383ffff */
.L_x_304:
        /* <DEDUP_REMOVED lines=12> */
.L_x_2299:


//--------------------- .text._ZN7cutlass13device_kernelIN5flash11enable_sm90INS1_16FlashAttnFwdSm90INS1_25CollectiveMainloopFwdSm90ILi2EN4cute5tupleIJNS5_1CILi1EEES8_S8_EEENS6_IJNS7_ILi192EEENS7_ILi128EEENS7_ILi96EEEEEELi96ENS_12float_e4m3_tEfNS_4arch4Sm90ELb0ELb0ELb0ELb1ELb0ELb1ELb0ELb1ELb1ELb1ELb0ELb0EEENS1_21CollectiveEpilogueFwdINS6_IJSA_SC_SB_EEES9_NS_10bfloat16_tESG_Li384ELb1ELb1ELb0ELb1EEENS1_36VarlenDynamicPersistentTileSchedulerILi192ELi128ELi384ELi128ELb0ELb1ELb1ELb0ELb1ELb1EEEEEEEEEvNT_6ParamsE --------------------------
	.section	.text._ZN7cutlass13device_kernelIN5flash11enable_sm90INS1_16FlashAttnFwdSm90INS1_25CollectiveMainloopFwdSm90ILi2EN4cute5tupleIJNS5_1CILi1EEES8_S8_EEENS6_IJNS7_ILi192EEENS7_ILi128EEENS7_ILi96EEEEEELi96ENS_12float_e4m3_tEfNS_4arch4Sm90ELb0ELb0ELb0ELb1ELb0ELb1ELb0ELb1ELb1ELb1ELb0ELb0EEENS1_21CollectiveEpilogueFwdINS6_IJSA_SC_SB_EEES9_NS_10bfloat16_tESG_Li384ELb1ELb1ELb0ELb1EEENS1_36VarlenDynamicPersistentTileSchedulerILi192ELi128ELi384ELi128ELb0ELb1ELb1ELb0ELb1ELb1EEEEEEEEEvNT_6ParamsE,"ax",@progbits
	.align	128
.text._ZN7cutlass13device_kernelIN5flash11enable_sm90INS1_16FlashAttnFwdSm90INS1_25CollectiveMainloopFwdSm90ILi2EN4cute5tupleIJNS5_1CILi1EEES8_S8_EEENS6_IJNS7_ILi192EEENS7_ILi128EEENS7_ILi96EEEEEELi96ENS_12float_e4m3_tEfNS_4arch4Sm90ELb0ELb0ELb0ELb1ELb0ELb1ELb0ELb1ELb1ELb1ELb0ELb0EEENS1_21CollectiveEpilogueFwdINS6_IJSA_SC_SB_EEES9_NS_10bfloat16_tESG_Li384ELb1ELb1ELb0ELb1EEENS1_36VarlenDynamicPersistentTileSchedulerILi192ELi128ELi384ELi128ELb0ELb1ELb1ELb0ELb1ELb1EEEEEEEEEvNT_6ParamsE:
        .type           _ZN7cutlass13device_kernelIN5flash11enable_sm90INS1_16FlashAttnFwdSm90INS1_25CollectiveMainloopFwdSm90ILi2EN4cute5tupleIJNS5_1CILi1EEES8_S8_EEENS6_IJNS7_ILi192EEENS7_ILi128EEENS7_ILi96EEEEEELi96ENS_12float_e4m3_tEfNS_4arch4Sm90ELb0ELb0ELb0ELb1ELb0ELb1ELb0ELb1ELb1ELb1ELb0ELb0EEENS1_21CollectiveEpilogueFwdINS6_IJSA_SC_SB_EEES9_NS_10bfloat16_tESG_Li384ELb1ELb1ELb0ELb1EEENS1_36VarlenDynamicPersistentTileSchedulerILi192ELi128ELi384ELi128ELb0ELb1ELb1ELb0ELb1ELb1EEEEEEEEEvNT_6ParamsE,@function
        .size           _ZN7cutlass13device_kernelIN5flash11enable_sm90INS1_16FlashAttnFwdSm90INS1_25CollectiveMainloopFwdSm90ILi2EN4cute5tupleIJNS5_1CILi1EEES8_S8_EEENS6_IJNS7_ILi192EEENS7_ILi128EEENS7_ILi96EEEEEELi96ENS_12float_e4m3_tEfNS_4arch4Sm90ELb0ELb0ELb0ELb1ELb0ELb1ELb0ELb1ELb1ELb1ELb0ELb0EEENS1_21CollectiveEpilogueFwdINS6_IJSA_SC_SB_EEES9_NS_10bfloat16_tESG_Li384ELb1ELb1ELb0ELb1EEENS1_36VarlenDynamicPersistentTileSchedulerILi192ELi128ELi384ELi128ELb0ELb1ELb1ELb0ELb1ELb1EEEEEEEEEvNT_6ParamsE,(.L_x_2300 - _ZN7cutlass13device_kernelIN5flash11enable_sm90INS1_16FlashAttnFwdSm90INS1_25CollectiveMainloopFwdSm90ILi2EN4cute5tupleIJNS5_1CILi1EEES8_S8_EEENS6_IJNS7_ILi192EEENS7_ILi128EEENS7_ILi96EEEEEELi96ENS_12float_e4m3_tEfNS_4arch4Sm90ELb0ELb0ELb0ELb1ELb0ELb1ELb0ELb1ELb1ELb1ELb0ELb0EEENS1_21CollectiveEpilogueFwdINS6_IJSA_SC_SB_EEES9_NS_10bfloat16_tESG_Li384ELb1ELb1ELb0ELb1EEENS1_36VarlenDynamicPersistentTileSchedulerILi192ELi128ELi384ELi128ELb0ELb1ELb1ELb0ELb1ELb1EEEEEEEEEvNT_6ParamsE)
        .other          _ZN7cutlass13device_kernelIN5flash11enable_sm90INS1_16FlashAttnFwdSm90INS1_25CollectiveMainloopFwdSm90ILi2EN4cute5tupleIJNS5_1CILi1EEES8_S8_EEENS6_IJNS7_ILi192EEENS7_ILi128EEENS7_ILi96EEEEEELi96ENS_12float_e4m3_tEfNS_4arch4Sm90ELb0ELb0ELb0ELb1ELb0ELb1ELb0ELb1ELb1ELb1ELb0ELb0EEENS1_21CollectiveEpilogueFwdINS6_IJSA_SC_SB_EEES9_NS_10bfloat16_tESG_Li384ELb1ELb1ELb0ELb1EEENS1_36VarlenDynamicPersistentTileSchedulerILi192ELi128ELi384ELi128ELb0ELb1ELb1ELb0ELb1ELb1EEEEEEEEEvNT_6ParamsE,@"STO_CUDA_ENTRY STV_DEFAULT"
_ZN7cutlass13device_kernelIN5flash11enable_sm90INS1_16FlashAttnFwdSm90INS1_25CollectiveMainloopFwdSm90ILi2EN4cute5tupleIJNS5_1CILi1EEES8_S8_EEENS6_IJNS7_ILi192EEENS7_ILi128EEENS7_ILi96EEEEEELi96ENS_12float_e4m3_tEfNS_4arch4Sm90ELb0ELb0ELb0ELb1ELb0ELb1ELb0ELb1ELb1ELb1ELb0ELb0EEENS1_21CollectiveEpilogueFwdINS6_IJSA_SC_SB_EEES9_NS_10bfloat16_tESG_Li384ELb1ELb1ELb0ELb1EEENS1_36VarlenDynamicPersistentTileSchedulerILi192ELi128ELi384ELi128ELb0ELb1ELb1ELb0ELb1ELb1EEEEEEEEEvNT_6ParamsE:
[----:B------:R-:W0:Y:S02]  /*0000*/  LDC R1, c[0x0][0x28] ;  /* 0x00000a00ff017b82 */ /* 0x000e240000000800 */
[----:B0-----:R-:W-:Y:S01]  /*0010*/  VIADD R1, R1, 0xffffff80 ;  /* 0xffffff8001017836 */ /* 0x001fe20000000000 */
[----:B------:R-:W0:Y:S01]  /*0020*/  S2R R3, SR_TID.X ;  /* 0x0000000000037919 */ /* 0x000e220000002100 */
[----:B------:R-:W-:Y:S01]  /*0030*/  ELECT P0, URZ, PT ;  /* 0x00000000003f782f */ /* 0x000fe20003800000 */
[----:B------:R-:W-:Y:S01]  /*0040*/  BSSY B0, `(.L_x_305) ;  /* 0x0000014000007945 */ /* 0x000fe20003800000 */
[--C-:B0-----:R-:W-:Y:S02]  /*0050*/  SHF.R.U32.HI R0, RZ, 0x5, R3.reuse ;  /* 0x00000005ff007819 */ /* 0x101fe40000011603 */
[----:B------:R-:W-:-:S03]  /*0060*/  SHF.R.U32.HI R3, RZ, 0x7, R3 ;  /* 0x00000007ff037819 */ /* 0x000fc60000011603 */
[----:B------:R-:W0:Y:S02]  /*0070*/  SHFL.IDX PT, R2, R0, RZ, 0x1f ;  /* 0x00001fff00027589 */ /* 0x000e2400000e0000 */
[----:B0-----:R-:W-:-:S13]  /*0080*/  ISETP.EQ.AND P0, PT, R2, RZ, P0 ;  /* 0x000000ff0200720c */ /* 0x001fda0000702270 */
[----:B------:R-:W-:Y:S05]  /*0090*/  @!P0 BRA `(.L_x_306) ;  /* 0x0000000000388947 */ /* 0x000fea0003800000 */
[----:B------:R-:W-:Y:S02]  /*00a0*/  ULDC.64 UR4, c[0x0][0x198] ;  /* 0x0000660000047ab9 */ /* 0x000fe40000000a00 */
[----:B------:R-:W-:Y:S02]  /*00b0*/  UIADD3 UR6, UP0, UR4, 0x370, URZ ;  /* 0x0000037004067890 */ /* 0x000fe4000ff1e03f */
[----:B------:R-:W-:Y:S02]  /*00c0*/  UIADD3 UR8, UP1, UR4, 0x470, URZ ;  /* 0x0000047004087890 */ /* 0x000fe4000ff3e03f */
[----:B------:R-:W-:Y:S02]  /*00d0*/  UIADD3 UR10, UP2, UR4, 0x570, URZ ;  /* 0x00000570040a7890 */ /* 0x000fe4000ff5e03f */
[----:B------:R-:W-:Y:S02]  /*00e0*/  UIADD3 UR4, UP3, UR4, 0x670, URZ ;  /* 0x0000067004047890 */ /* 0x000fe4000ff7e03f */
[----:B------:R-:W-:-:S02]  /*00f0*/  UIADD3.X UR7, URZ, UR5, URZ, UP0, !UPT ;  /* 0x000000053f077290 */ /* 0x000fc400087fe43f */
[----:B------:R-:W-:Y:S02]  /*0100*/  UIADD3.X UR9, URZ, UR5, URZ, UP1, !UPT ;  /* 0x000000053f097290 */ /* 0x000fe40008ffe43f */
[----:B------:R-:W-:Y:S02]  /*0110*/  UIADD3.X UR11, URZ, UR5, URZ, UP2, !UPT ;  /* 0x000000053f0b7290 */ /* 0x000fe400097fe43f */
[----:B------:R-:W-:-:S03]  /*0120*/  UIADD3.X UR5, URZ, UR5, URZ, UP3, !UPT ;  /* 0x000000053f057290 */ /* 0x000fc60009ffe43f */
[----:B------:R0:W-:Y:S02]  /*0130*/  UTMACCTL.PF [UR6] ;  /* 0x00000000060079b9 */ /* 0x0001e40008040000 */
[----:B------:R0:W-:Y:S02]  /*0140*/  UTMACCTL.PF [UR8] ;  /* 0x00000000080079b9 */ /* 0x0001e40008040000 */
[----:B------:R0:W-:Y:S02]  /*0150*/  UTMACCTL.PF [UR10] ;  /* 0x000000000a0079b9 */ /* 0x0001e40008040000 */
[----:B------:R0:W-:Y:S02]  /*0160*/  UTMACCTL.PF [UR4] ;  /* 0x00000000040079b9 */ /* 0x0001e40008040000 */
[----:B0-----:R-:W-:Y:S01]  /*0170*/  NOP ;  /* 0x0000000000007918 */ /* 0x001fe20000000000 */
.L_x_306:
[----:B------:R-:W-:Y:S05]  /*0180*/  BSYNC B0 ;  /* 0x0000000000007941 */ /* 0x000fea0003800000 */
.L_x_305:
        /* <DEDUP_REMOVED lines=41> */
.L_x_307:
        /* <DEDUP_REMOVED lines=22> */
.L_x_308:
        /* <DEDUP_REMOVED lines=18> */
.L_x_309:
        /* <DEDUP_REMOVED lines=22> */
.L_x_310:
        /* <DEDUP_REMOVED lines=22> */
.L_x_311:
[----:B------:R-:W-:Y:S01]  /*0960*/  PLOP3.LUT P0, PT, PT, PT, UP0, 0x80, 0x0 ;  /* 0x000000000000781c */ /* 0x000fe20003f0f008 */
[----:B------:R-:W-:Y:S01]  /*0970*/  UMOV UR37, 0x1 ;  /* 0x0000000100257882 */ /* 0x000fe20000000000 */
[----:B------:R-:W-:Y:S01]  /*0980*/  NOP ;  /* 0x0000000000007918 */ /* 0x000fe20000000000 */
[----:B------:R-:W-:Y:S01]  /*0990*/  USEL UR37, UR37, 0x2, !UP0 ;  /* 0x0000000225257887 */ /* 0x000fe2000c000000 */
[----:B------:R-:W-:Y:S01]  /*09a0*/  BSSY B8, `(.L_x_312) ;  /* 0x0001781000087945 */ /* 0x000fe20003800000 */
[----:B------:R-:W-:Y:S01]  /*09b0*/  ULDC.64 UR42, c[0x0][0x208] ;  /* 0x00008200002a7ab9 */ /* 0x000fe20000000a00 */
[----:B012-4-:R-:W-:Y:S07]  /*09c0*/  BAR.SYNC.DEFER_BLOCKING 0x0 ;  /* 0x0000000000007b1d */ /* 0x017fee0000010000 */
[----:B------:R-:W-:Y:S05]  /*09d0*/  @!P0 BRA `(.L_x_313) ;  /* 0x0000011000748947 */ /* 0x000fea0003800000 */
.L_x_314:
[----:B------:R-:W-:-:S08]  /*09e0*/  NOP ;  /* 0x0000000000007918 */ /* 0x000fd00000000000 */
[----:B------:R-:W0:Y:S02]  /*09f0*/  USETMAXREG.TRY_ALLOC.CTAPOOL UP0, 0xa0 ;  /* 0x000000a0000079c8 */ /* 0x000e240008000600 */
[----:B0-----:R-:W-:-:S13]  /*0a00*/  PLOP3.LUT P0, PT, PT, PT, UP0, 0x80, 0x0 ;  /* 0x000000000000781c */ /* 0x001fda0003f0f008 */
[----:B------:R-:W-:Y:S05]  /*0a10*/  @!P0 BRA `(.L_x_314) ;  /* 0xfffffffc00f08947 */ /* 0x000fea000383ffff */
[----:B------:R-:W0:Y:S08]  /*0a20*/  S2UR UR4, SR_CgaCtaId ;  /* 0x00000000000479c3 */ /* 0x000e300000008800 */
[----:B------:R-:W-:Y:S06]  /*0a30*/  BAR.ARV 0x8, 0x200 ;  /* 0x0208000000007b1d */ /* 0x000fec0000002000 */
[----:B------:R-:W-:-:S02]  /*0a40*/  MOV R16, 0x400 ;  /* 0x0000040000107802 */ /* 0x000fc40000000f00 */
[----:B------:R-:W-:Y:S01]  /*0a50*/  BAR.SYNC.DEFER_BLOCKING 0x5, 0x200 ;  /* 0x0148000000007b1d */ /* 0x000fe20000010000 */
[----:B0-----:R-:W-:-:S05]  /*0a60*/  IMAD.U32 R0, RZ, RZ, UR4 ;  /* 0x00000004ff007e24 */ /* 0x001fca000f8e00ff */
[----:B------:R-:W-:Y:S01]  /*0a70*/  ULDC UR4, c[0x0][0xc3c] ;  /* 0x00030f0000047ab9 */ /* 0x000fe20000000800 */
[----:B------:R-:W-:Y:S01]  /*0a80*/  LEA R16, R0, R16, 0x18 ;  /* 0x0000001000107211 */ /* 0x000fe200078ec0ff */
[----:B------:R-:W-:Y:S04]  /*0a90*/  STL [R1+0x20], R0 ;  /* 0x0000200001007387 */ /* 0x000fe80000100800 */
[----:B------:R-:W0:Y:S01]  /*0aa0*/  LDS.128 R8, [R16+0x19cd0] ;  /* 0x019cd00010087984 */ /* 0x000e220000000c00 */
[----:B------:R-:W-:Y:S06]  /*0ab0*/  BAR.ARV 0x4, 0x200 ;  /* 0x0108000000007b1d */ /* 0x000fec0000002000 */
[----:B0-----:R-:W-:-:S13]  /*0ac0*/  ISETP.GE.AND P0, PT, R11, UR4, PT ;  /* 0x000000040b007c0c */ /* 0x001fda000bf06270 */
[----:B------:R-:W-:Y:S05]  /*0ad0*/  @P0 BRA `(.L_x_315) ;  /* 0x0000017400b40947 */ /* 0x000fea0003800000 */
[----:B------:R-:W0:Y:S01]  /*0ae0*/  S2R R0, SR_TID.X ;  /* 0x0000000000007919 */ /* 0x000e220000002100 */
[----:B------:R-:W-:Y:S01]  /*0af0*/  IMAD.MOV.U32 R19, RZ, RZ, -0x2 ;  /* 0xfffffffeff137424 */ /* 0x000fe200078e00ff */
[----:B------:R-:W-:Y:S01]  /*0b00*/  CS2R R154, SRZ ;  /* 0x00000000009a7805 */ /* 0x000fe2000001ff00 */
[----:B------:R-:W-:Y:S01]  /*0b10*/  ULOP3.LUT UR36, UR37, 0x1, URZ, 0xfc, !UPT ;  /* 0x0000000125247892 */ /* 0x000fe2000f8efc3f */
[----:B0-----:R-:W-:-:S05]  /*0b20*/  VIADD R25, R0, 0xffffff80 ;  /* 0xffffff8000197836 */ /* 0x001fca0000000000 */
[----:B------:R-:W-:Y:S02]  /*0b30*/  SHF.R.S32.HI R0, RZ, 0x1f, R25 ;  /* 0x0000001fff007819 */ /* 0x000fe40000011419 */
[-C--:B------:R-:W-:Y:S02]  /*0b40*/  LEA.HI R3, R25, R25.reuse, RZ, 0x1 ;  /* 0x0000001919037211 */ /* 0x080fe400078f08ff */
[CC--:B------:R-:W-:Y:S02]  /*0b50*/  LEA.HI R2, R0.reuse, R25.reuse, RZ, 0x5 ;  /* 0x0000001900027211 */ /* 0x0c0fe400078f28ff */
[----:B------:R-:W-:Y:S02]  /*0b60*/  LEA.HI R6, R0, R25, RZ, 0x4 ;  /* 0x0000001900067211 */ /* 0x000fe400078f20ff */
[----:B------:R-:W-:Y:S01]  /*0b70*/  SHF.R.S32.HI R22, RZ, 0x1, R3 ;  /* 0x00000001ff167819 */ /* 0x000fe20000011403 */
[----:B------:R-:W-:Y:S01]  /*0b80*/  IMAD.SHL.U32 R4, R2, 0x10, RZ ;  /* 0x0000001002047824 */ /* 0x000fe200078e00ff */
[----:B------:R-:W-:-:S04]  /*0b90*/  LOP3.LUT R2, R6, 0x7fffff0, RZ, 0xc0, !PT ;  /* 0x07fffff006027812 */ /* 0x000fc800078ec0ff */
[----:B------:R-:W-:Y:S01]  /*0ba0*/  LOP3.LUT R5, R4, 0xfffffe00, RZ, 0xc0, !PT ;  /* 0xfffffe0004057812 */ /* 0x000fe200078ec0ff */
[----:B------:R-:W-:Y:S01]  /*0bb0*/  IMAD.IADD R4, R25, 0x1, -R2 ;  /* 0x0000000119047824 */ /* 0x000fe200078e0a02 */
[----:B------:R-:W-:-:S03]  /*0bc0*/  LEA.HI R2, R0, R25, RZ, 0x7 ;  /* 0x0000001900027211 */ /* 0x000fc600078f38ff */
[----:B------:R-:W-:Y:S01]  /*0bd0*/  IMAD R7, R4, 0x20, R5 ;  /* 0x0000002004077824 */ /* 0x000fe200078e0205 */
[----:B------:R-:W-:Y:S02]  /*0be0*/  LOP3.LUT R8, R2, 0xffffff80, RZ, 0xc0, !PT ;  /* 0xffffff8002087812 */ /* 0x000fe400078ec0ff */
[----:B------:R-:W-:Y:S02]  /*0bf0*/  SHF.R.S32.HI R5, RZ, 0x1f, R3 ;  /* 0x0000001fff057819 */ /* 0x000fe40000011403 */
[----:B------:R-:W-:Y:S01]  /*0c00*/  LOP3.LUT R3, R3, 0xfffffffe, RZ, 0xc0, !PT ;  /* 0xfffffffe03037812 */ /* 0x000fe200078ec0ff */
[----:B------:R-:W-:Y:S01]  /*0c10*/  IMAD.IADD R23, R25, 0x1, -R8 ;  /* 0x0000000119177824 */ /* 0x000fe200078e0a08 */
[----:B------:R-:W-:Y:S02]  /*0c20*/  LEA.HI R5, R5, R22, RZ, 0x2 ;  /* 0x0000001605057211 */ /* 0x000fe400078f10ff */
[----:B------:R-:W-:Y:S01]  /*0c30*/  LEA.HI R4, R0, R25, RZ, 0x3 ;  /* 0x0000001900047211 */ /* 0x000fe200078f18ff */
[----:B------:R-:W-:Y:S01]  /*0c40*/  IMAD.IADD R24, R25, 0x1, -R3 ;  /* 0x0000000119187824 */ /* 0x000fe200078e0a03 */
[----:B------:R-:W-:-:S02]  /*0c50*/  SHF.R.S32.HI R3, RZ, 0x4, R6 ;  /* 0x00000004ff037819 */ /* 0x000fc40000011406 */
[----:B------:R-:W-:Y:S01]  /*0c60*/  SHF.R.S32.HI R8, RZ, 0x1f, R23 ;  /* 0x0000001fff087819 */ /* 0x000fe20000011417 */
[----:B------:R-:W-:Y:S01]  /*0c70*/  IMAD.SHL.U32 R152, R24, 0x8, RZ ;  /* 0x0000000818987824 */ /* 0x000fe200078e00ff */
[----:B------:R-:W-:Y:S02]  /*0c80*/  LEA.HI R6, R6, R3, RZ, 0x1 ;  /* 0x0000000306067211 */ /* 0x000fe400078f08ff */
[----:B------:R-:W-:Y:S01]  /*0c90*/  LOP3.LUT R5, R5, 0x7fffffc, RZ, 0xc0, !PT ;  /* 0x07fffffc05057812 */ /* 0x000fe200078ec0ff */
[----:B------:R-:W-:Y:S01]  /*0ca0*/  VIADD R21, R152, 0x20 ;  /* 0x0000002098157836 */ /* 0x000fe20000000000 */
[----:B------:R-:W-:Y:S01]  /*0cb0*/  LEA.HI R12, R8, R23, RZ, 0x2 ;  /* 0x00000017080c7211 */ /* 0x000fe200078f10ff */
[----:B------:R-:W-:Y:S01]  /*0cc0*/  VIADD R157, R152, 0x10 ;  /* 0x00000010989d7836 */ /* 0x000fe20000000000 */
[----:B------:R-:W-:Y:S01]  /*0cd0*/  LOP3.LUT R6, R6, 0x1ffffffe, RZ, 0xc0, !PT ;  /* 0x1ffffffe06067812 */ /* 0x000fe200078ec0ff */
[----:B------:R-:W-:Y:S01]  /*0ce0*/  IMAD.IADD R5, R22, 0x1, -R5 ;  /* 0x0000000116057824 */ /* 0x000fe200078e0a05 */
[----:B------:R-:W-:Y:S01]  /*0cf0*/  SHF.R.S32.HI R20, RZ, 0x7, R2 ;  /* 0x00000007ff147819 */ /* 0x000fe20000011402 */
[----:B------:R-:W-:Y:S01]  /*0d00*/  IMAD.IADD R15, R152, 0x1, R21 ;  /* 0x00000001980f7824 */ /* 0x000fe200078e0215 */
[--C-:B------:R-:W-:Y:S01]  /*0d10*/  SHF.R.S32.HI R13, RZ, 0x2, R12.reuse ;  /* 0x00000002ff0d7819 */ /* 0x100fe2000001140c */
[C---:B------:R-:W-:Y:S01]  /*0d20*/  IMAD R17, R3.reuse, 0x8, R5 ;  /* 0x0000000803117824 */ /* 0x040fe200078e0205 */
[----:B------:R-:W-:Y:S01]  /*0d30*/  SHF.R.S32.HI R2, RZ, 0x1f, R12 ;  /* 0x0000001fff027819 */ /* 0x000fe2000001140c */
[----:B------:R-:W-:Y:S01]  /*0d40*/  IMAD.IADD R6, R3, 0x1, -R6 ;  /* 0x0000000103067824 */ /* 0x000fe200078e0a06 */
[----:B------:R-:W-:Y:S01]  /*0d50*/  SHF.R.S32.HI R4, RZ, 0x3, R4 ;  /* 0x00000003ff047819 */ /* 0x000fe20000011404 */
[----:B------:R-:W-:Y:S01]  /*0d60*/  STL [R1+0x8], R21 ;  /* 0x0000081501007387 */ /* 0x000fe20000100800 */
[----:B------:R-:W-:Y:S01]  /*0d70*/  LEA.HI R3, R2, R13, RZ, 0x3 ;  /* 0x0000000d02037211 */ /* 0x000fe200078f18ff */
[----:B------:R-:W-:Y:S01]  /*0d80*/  IMAD.HI R2, R20, 0x55555556, RZ ;  /* 0x5555555614027827 */ /* 0x000fe200078e02ff */
[----:B------:R-:W-:-:S02]  /*0d90*/  SHF.R.S32.HI R18, RZ, 0x1f, R15 ;  /* 0x0000001fff127819 */ /* 0x000fc4000001140f */
[----:B------:R-:W-:Y:S01]  /*0da0*/  LOP3.LUT R14, R3, 0xfffffff8, RZ, 0xc0, !PT ;  /* 0xfffffff8030e7812 */ /* 0x000fe200078ec0ff */
[----:B------:R-:W-:Y:S01]  /*0db0*/  IMAD.SHL.U32 R4, R4, 0x80, RZ ;  /* 0x0000008004047824 */ /* 0x000fe200078e00ff */
[----:B------:R-:W-:Y:S02]  /*0dc0*/  LEA.HI R8, R8, R23, RZ, 0x5 ;  /* 0x0000001708087211 */ /* 0x000fe400078f28ff */
[CC--:B------:R-:W-:Y:S01]  /*0dd0*/  LEA.HI R5, R18.reuse, R15.reuse, RZ, 0x4 ;  /* 0x0000000f12057211 */ /* 0x0c0fe200078f20ff */
[----:B------:R-:W-:Y:S01]  /*0de0*/  IMAD.IADD R13, R13, 0x1, -R14 ;  /* 0x000000010d0d7824 */ /* 0x000fe200078e0a0e */
[----:B------:R-:W-:Y:S01]  /*0df0*/  LEA.HI R15, R18, R15, RZ, 0x5 ;  /* 0x0000000f120f7211 */ /* 0x000fe200078f28ff */
[----:B------:R-:W-:Y:S01]  /*0e00*/  IMAD.SHL.U32 R14, R17, 0x20, RZ ;  /* 0x00000020110e7824 */ /* 0x000fe200078e00ff */
[----:B------:R-:W-:Y:S01]  /*0e10*/  LEA.HI R2, R2, R2, RZ, 0x1 ;  /* 0x0000000202027211 */ /* 0x000fe200078f08ff */
[----:B------:R-:W-:Y:S01]  /*0e20*/  IMAD.SHL.U32 R18, R24, 0x10, RZ ;  /* 0x0000001018127824 */ /* 0x000fe200078e00ff */
[----:B------:R-:W-:Y:S01]  /*0e30*/  SHF.R.S32.HI R8, RZ, 0x5, R8 ;  /* 0x00000005ff087819 */ /* 0x000fe20000011408 */
[----:B------:R-:W-:Y:S01]  /*0e40*/  IMAD.MOV.U32 R17, RZ, RZ, RZ ;  /* 0x000000ffff117224 */ /* 0x000fe200078e00ff */
[----:B------:R-:W-:Y:S01]  /*0e50*/  LOP3.LUT R156, R4, 0x80, RZ, 0xc0, !PT ;  /* 0x00000080049c7812 */ /* 0x000fe200078ec0ff */
[----:B------:R-:W-:Y:S01]  /*0e60*/  IMAD R4, R6, 0x8, R7 ;  /* 0x0000000806047824 */ /* 0x000fe200078e0207 */
[----:B------:R-:W-:Y:S01]  /*0e70*/  LOP3.LUT R12, R12, 0x7ffffffc, RZ, 0xc0, !PT ;  /* 0x7ffffffc0c0c7812 */ /* 0x000fe200078ec0ff */
[----:B------:R-:W-:Y:S01]  /*0e80*/  IMAD R2, R2, -0x3, R20 ;  /* 0xfffffffd02027824 */ /* 0x000fe200078e0214 */
[----:B------:R-:W-:Y:S01]  /*0e90*/  SHF.R.S32.HI R15, RZ, 0x5, R15 ;  /* 0x00000005ff0f7819 */ /* 0x000fe2000001140f */
[----:B------:R-:W-:Y:S01]  /*0ea0*/  IMAD R13, R8, 0x10, R13 ;  /* 0x00000010080d7824 */ /* 0x000fe200078e020d */
[----:B------:R-:W-:Y:S01]  /*0eb0*/  SHF.R.U32.HI R20, RZ, 0x3, R156 ;  /* 0x00000003ff147819 */ /* 0x000fe2000001169c */
[----:B------:R-:W-:Y:S01]  /*0ec0*/  STL [R1+0xc], R14 ;  /* 0x00000c0e01007387 */ /* 0x000fe20000100800 */
[----:B------:R-:W-:Y:S01]  /*0ed0*/  LOP3.LUT R3, R156, 0x10, R5, 0xf8, !PT ;  /* 0x000000109c037812 */ /* 0x000fe200078ef805 */
[----:B------:R-:W-:Y:S01]  /*0ee0*/  IMAD.IADD R12, R23, 0x1, -R12 ;  /* 0x00000001170c7824 */ /* 0x000fe200078e0a0c */
[----:B------:R-:W-:Y:S01]  /*0ef0*/  LEA.HI R0, R0, R25, RZ, 0x2 ;  /* 0x0000001900007211 */ /* 0x000fe200078f10ff */
[----:B------:R-:W-:Y:S01]  /*0f00*/  IMAD R15, R15, 0x1800, R14 ;  /* 0x000018000f0f7824 */ /* 0x000fe200078e020e */
[----:B------:R0:W-:Y:S01]  /*0f10*/  STL [R1+0x6c], R4 ;  /* 0x00006c0401007387 */ /* 0x0001e20000100800 */
[----:B------:R-:W-:Y:S01]  /*0f20*/  LOP3.LUT R3, R3, R20, RZ, 0x3c, !PT ;  /* 0x0000001403037212 */ /* 0x000fe200078e3cff */
[----:B------:R-:W-:Y:S01]  /*0f30*/  IMAD R6, R12, R19, 0x80 ;  /* 0x000000800c067424 */ /* 0x000fe200078e0213 */
[----:B------:R-:W-:Y:S01]  /*0f40*/  SHF.R.S32.HI R8, RZ, 0x1f, R21 ;  /* 0x0000001fff087819 */ /* 0x000fe20000011415 */
[----:B------:R-:W-:Y:S01]  /*0f50*/  IMAD.MOV.U32 R23, RZ, RZ, RZ ;  /* 0x000000ffff177224 */ /* 0x000fe200078e00ff */
[----:B------:R-:W-:-:S02]  /*0f60*/  IADD3 R3, R16, R15, R3 ;  /* 0x0000000f10037210 */ /* 0x000fc40007ffe003 */
[----:B------:R1:W-:Y:S01]  /*0f70*/  STL [R1+0x64], R6 ;  /* 0x0000640601007387 */ /* 0x0003e20000100800 */
[----:B0-----:R-:W-:Y:S01]  /*0f80*/  IMAD R4, R2, 0x40, R13 ;  /* 0x0000004002047824 */ /* 0x001fe200078e020d */
[----:B------:R-:W-:Y:S02]  /*0f90*/  LOP3.LUT R2, R0, 0xfffffffc, RZ, 0xc0, !PT ;  /* 0xfffffffc00027812 */ /* 0x000fe400078ec0ff */
[----:B------:R0:W-:Y:S01]  /*0fa0*/  STL [R1+0x5c], R3 ;  /* 0x00005c0301007387 */ /* 0x0001e20000100800 */
[----:B------:R-:W-:Y:S02]  /*0fb0*/  SHF.R.S32.HI R0, RZ, 0x2, R0 ;  /* 0x00000002ff007819 */ /* 0x000fe40000011400 */
[----:B------:R-:W-:Y:S01]  /*0fc0*/  IMAD.IADD R7, R25, 0x1, -R2 ;  /* 0x0000000119077824 */ /* 0x000fe200078e0a02 */
[----:B------:R-:W-:Y:S01]  /*0fd0*/  STL [R1+0x14], R9 ;  /* 0x0000140901007387 */ /* 0x000fe20000100800 */
[----:B-1----:R-:W-:Y:S02]  /*0fe0*/  SHF.R.S32.HI R6, RZ, 0x1f, R157 ;  /* 0x0000001fff067819 */ /* 0x002fe4000001149d */
[----:B------:R-:W-:Y:S01]  /*0ff0*/  SHF.R.S32.HI R2, RZ, 0x1f, R22 ;  /* 0x0000001fff027819 */ /* 0x000fe20000011416 */
[----:B------:R-:W-:Y:S01]  /*1000*/  STL [R1+0x18], R10 ;  /* 0x0000180a01007387 */ /* 0x000fe20000100800 */
[C---:B0-----:R-:W-:Y:S01]  /*1010*/  IMAD.SHL.U32 R3, R7.reuse, 0x8, RZ ;  /* 0x0000000807037824 */ /* 0x041fe200078e00ff */
[----:B------:R-:W-:-:S02]  /*1020*/  LEA.HI R0, R7, R7, RZ, 0x1 ;  /* 0x0000000707007211 */ /* 0x000fc400078f08ff */
[----:B------:R-:W-:Y:S02]  /*1030*/  STL [R1+0x60], R4 ;  /* 0x0000600401007387 */ /* 0x000fe40000100800 */
[----:B------:R-:W-:Y:S02]  /*1040*/  LOP3.LUT R2, R0, 0x1ffffffe, RZ, 0xc0, !PT ;  /* 0x1ffffffe00027812 */ /* 0x000fe400078ec0ff */
[----:B------:R-:W-:Y:S01]  /*1050*/  STL [R1+0x1c], R11 ;  /* 0x00001c0b01007387 */ /* 0x000fe20000100800 */
[----:B------:R-:W-:Y:S02]  /*1060*/  LOP3.LUT R0, R156, 0x10, R18, 0xf8, !PT ;  /* 0x000000109c007812 */ /* 0x000fe400078ef812 */
[----:B------:R-:W-:Y:S01]  /*1070*/  IMAD.IADD R2, R7, 0x1, -R2 ;  /* 0x0000000107027824 */ /* 0x000fe200078e0a02 */
[----:B------:R-:W-:Y:S01]  /*1080*/  STL [R1+0x3c], RZ ;  /* 0x00003cff01007387 */ /* 0x000fe20000100800 */
[----:B------:R-:W-:-:S03]  /*1090*/  LOP3.LUT R0, R0, R20, RZ, 0x3c, !PT ;  /* 0x0000001400007212 */ /* 0x000fc600078e3cff */
[----:B------:R-:W-:Y:S04]  /*10a0*/  STL [R1+0x2c], R3 ;  /* 0x00002c0301007387 */ /* 0x000fe80000100800 */
[----:B------:R0:W-:Y:S04]  /*10b0*/  STL [R1+0x58], R6 ;  /* 0x0000580601007387 */ /* 0x0001e80000100800 */
[----:B------:R-:W-:Y:S01]  /*10c0*/  STL [R1+0x54], R8 ;  /* 0x0000540801007387 */ /* 0x000fe20000100800 */
[C---:B0-----:R-:W-:Y:S02]  /*10d0*/  VIADD R6, R3.reuse, 0x20 ;  /* 0x0000002003067836 */ /* 0x041fe40000000000 */
[----:B------:R-:W-:-:S03]  /*10e0*/  VIADD R3, R3, 0x40 ;  /* 0x0000004003037836 */ /* 0x000fc60000000000 */
[----:B------:R0:W-:Y:S02]  /*10f0*/  STL [R1+0x48], R6 ;  /* 0x0000480601007387 */ /* 0x0001e40000100800 */
[----:B------:R-:W-:Y:S02]  /*1100*/  SHF.R.S32.HI R7, RZ, 0x1f, R3 ;  /* 0x0000001fff077819 */ /* 0x000fe40000011403 */
[----:B------:R1:W-:Y:S01]  /*1110*/  STL [R1+0x4c], R3 ;  /* 0x00004c0301007387 */ /* 0x0003e20000100800 */
[----:B0-----:R-:W-:Y:S02]  /*1120*/  SHF.R.S32.HI R6, RZ, 0x1f, R6 ;  /* 0x0000001fff067819 */ /* 0x001fe40000011406 */
[----:B-1----:R-:W-:-:S03]  /*1130*/  SHF.R.S32.HI R3, RZ, 0x4, R5 ;  /* 0x00000004ff037819 */ /* 0x002fc60000011405 */
[----:B------:R0:W-:Y:S04]  /*1140*/  STL [R1+0x74], R6 ;  /* 0x0000740601007387 */ /* 0x0001e80000100800 */
[----:B------:R1:W-:Y:S01]  /*1150*/  STL [R1+0x70], R7 ;  /* 0x0000700701007387 */ /* 0x0003e20000100800 */
[----:B0-----:R-:W-:Y:S02]  /*1160*/  IMAD.IADD R6, R14, 0x1, R0 ;  /* 0x000000010e067824 */ /* 0x001fe400078e0200 */
[----:B------:R-:W-:-:S03]  /*1170*/  IMAD R0, R2, 0x8, R4 ;  /* 0x0000000802007824 */ /* 0x000fc600078e0204 */
[----:B------:R1:W-:Y:S04]  /*1180*/  STL [R1+0x24], R6 ;  /* 0x0000240601007387 */ /* 0x0003e80000100800 */
[----:B------:R1:W-:Y:S04]  /*1190*/  STL [R1+0x68], R0 ;  /* 0x0000680001007387 */ /* 0x0003e80000100800 */
[----:B------:R1:W-:Y:S02]  /*11a0*/  STL [R1+0x50], R3 ;  /* 0x0000500301007387 */ /* 0x0003e40000100800 */
.L_x_430:
[----:B-1----:R-:W2:Y:S01]  /*11b0*/  LDL.LU R0, [R1+0x1c] ;  /* 0x00001c0001007983 */ /* 0x002ea20000300800 */
[----:B----4-:R-:W2:Y:S01]  /*11c0*/  LDC.64 R2, c[0x0][0xc88] ;  /* 0x00032200ff027b82 */ /* 0x010ea20000000a00 */
[----:B------:R-:W-:Y:S01]  /*11d0*/  ULDC.64 UR4, c[0x0][0xa28] ;  /* 0x00028a0000047ab9 */ /* 0x000fe20000000a00 */
[----:B------:R-:W-:Y:S01]  /*11e0*/  ULDC.64 UR8, c[0x0][0xa18] ;  /* 0x0002860000087ab9 */ /* 0x000fe20000000a00 */
[----:B------:R-:W-:Y:S01]  /*11f0*/  ISETP.NE.U32.AND P2, PT, RZ, UR4, PT ;  /* 0x00000004ff007c0c */ /* 0x000fe2000bf45070 */
[----:B---3--:R-:W-:Y:S01]  /*1200*/  IMAD.MOV.U32 R9, RZ, RZ, RZ ;  /* 0x000000ffff097224 */ /* 0x008fe200078e00ff */
[----:B------:R-:W3:Y:S01]  /*1210*/  LDL R30, [R1+0x18] ;  /* 0x00001800011e7983 */ /* 0x000ee20000100800 */
[----:B------:R-:W-:Y:S01]  /*1220*/  ULDC.64 UR6, c[0x0][0xa08] ;  /* 0x0002820000067ab9 */ /* 0x000fe20000000a00 */
[----:B------:R-:W-:Y:S01]  /*1230*/  ISETP.NE.AND.EX P2, PT, RZ, UR5, PT, P2 ;  /* 0x00000005ff007c0c */ /* 0x000fe2000bf45320 */
[----:B--2---:R-:W-:-:S05]  /*1240*/  IMAD.WIDE R2, R0, 0x4, R2 ;  /* 0x0000000400027825 */ /* 0x004fca00078e0202 */
[----:B------:R-:W2:Y:S01]  /*1250*/  LDG.E R0, desc[UR42][R2.64] ;  /* 0x0000002a02007981 */ /* 0x000ea2000c1e1900 */
[----:B------:R-:W-:Y:S01]  /*1260*/  ISETP.NE.U32.AND P1, PT, RZ, UR8, PT ;  /* 0x00000008ff007c0c */ /* 0x000fe2000bf25070 */
[----:B------:R-:W-:Y:S01]  /*1270*/  IMAD.MOV.U32 R47, RZ, RZ, RZ ;  /* 0x000000ffff2f7224 */ /* 0x000fe200078e00ff */
[----:B------:R-:W-:Y:S02]  /*1280*/  ISETP.NE.U32.AND P0, PT, RZ, UR6, PT ;  /* 0x00000006ff007c0c */ /* 0x000fe4000bf05070 */
[----:B------:R-:W-:Y:S02]  /*1290*/  ISETP.NE.AND.EX P1, PT, RZ, UR9, PT, P1 ;  /* 0x00000009ff007c0c */ /* 0x000fe4000bf25310 */
[----:B------:R-:W-:Y:S02]  /*12a0*/  ISETP.NE.AND.EX P0, PT, RZ, UR7, PT, P0 ;  /* 0x00000007ff007c0c */ /* 0x000fe4000bf05300 */
[----:B--2---:R-:W-:Y:S01]  /*12b0*/  SHF.R.S32.HI R4, RZ, 0x1f, R0 ;  /* 0x0000001fff047819 */ /* 0x004fe20000011400 */
[C---:B------:R-:W-:Y:S01]  /*12c0*/  IMAD.SHL.U32 R32, R0.reuse, 0x4, RZ ;  /* 0x0000000400207824 */ /* 0x040fe200078e00ff */
[C---:B------:R-:W-:Y:S01]  /*12d0*/  @P2 LEA R2, P3, R0.reuse, UR4, 0x2 ;  /* 0x0000000400022c11 */ /* 0x040fe2000f8610ff */
[----:B------:R-:W-:Y:S01]  /*12e0*/  STL [R1+0x28], R0 ;  /* 0x0000280001007387 */ /* 0x000fe20000100800 */
[----:B------:R-:W-:-:S02]  /*12f0*/  SHF.L.U64.HI R31, R0, 0x2, R4 ;  /* 0x00000002001f7819 */ /* 0x000fc40000010204 */
[----:B------:R-:W-:Y:S01]  /*1300*/  @P2 LEA.HI.X R3, R0, UR5, R4, 0x2, P3 ;  /* 0x0000000500032c11 */ /* 0x000fe200098f1404 */
[----:B------:R0:W-:Y:S01]  /*1310*/  STL [R1+0x40], R4 ;  /* 0x0000400401007387 */ /* 0x0001e20000100800 */
[----:B------:R-:W-:-:S03]  /*1320*/  IADD3 R6, P4, R32, UR6, RZ ;  /* 0x0000000620067c10 */ /* 0x000fc6000ff9e0ff */
[----:B------:R1:W-:Y:S01]  /*1330*/  STL [R1+0x34], R32 ;  /* 0x0000342001007387 */ /* 0x0003e20000100800 */
[----:B------:R-:W-:Y:S01]  /*1340*/  ULDC UR4, c[0x0][0x288] ;  /* 0x0000a20000047ab9 */ /* 0x000fe20000000800 */
[C---:B------:R-:W-:Y:S02]  /*1350*/  IADD3.X R7, R31.reuse, UR7, RZ, P4, !PT ;  /* 0x000000071f077c10 */ /* 0x040fe4000a7fe4ff */
[----:B------:R1:W-:Y:S04]  /*1360*/  STL [R1+0x38], R31 ;  /* 0x0000381f01007387 */ /* 0x0003e80000100800 */
[----:B-----5:R1:W5:Y:S01]  /*1370*/  @P2 LDG.E R9, desc[UR42][R2.64] ;  /* 0x0000002a02092981 */ /* 0x020362000c1e1900 */
[----:B0-----:R-:W-:Y:S01]  /*1380*/  @P1 IADD3 R4, P2, R32, UR8, RZ ;  /* 0x0000000820041c10 */ /* 0x001fe2000ff5e0ff */
[----:B------:R-:W-:Y:S01]  /*1390*/  IMAD.U32 R25, RZ, RZ, UR4 ;  /* 0x00000004ff197e24 */ /* 0x000fe2000f8e00ff */
[----:B------:R-:W-:Y:S01]  /*13a0*/  ULDC.64 UR4, c[0x0][0x418] ;  /* 0x0001060000047ab9 */ /* 0x000fe20000000a00 */
[----:B------:R1:W5:Y:S01]  /*13b0*/  @P0 LDG.E R47, desc[UR42][R6.64] ;  /* 0x0000002a062f0981 */ /* 0x000362000c1e1900 */
[----:B------:R-:W-:-:S03]  /*13c0*/  @P1 IADD3.X R5, R31, UR9, RZ, P2, !PT ;  /* 0x000000091f051c10 */ /* 0x000fc600097fe4ff */
[----:B------:R-:W2:Y:S01]  /*13d0*/  LDL R2, [R1+0x14] ;  /* 0x0000140001027983 */ /* 0x000ea20000100800 */
[----:B------:R-:W-:Y:S01]  /*13e0*/  UISETP.NE.U32.AND UP0, UPT, UR4, URZ, UPT ;  /* 0x0000003f0400728c */ /* 0x000fe2000bf05070 */
[----:B------:R-:W-:Y:S02]  /*13f0*/  ULDC.64 UR8, c[0x0][0xa20] ;  /* 0x0002880000087ab9 */ /* 0x000fe40000000a00 */
[----:B------:R1:W5:Y:S01]  /*1400*/  @P1 LDG.E R25, desc[UR42][R4.64] ;  /* 0x0000002a04191981 */ /* 0x000362000c1e1900 */
[----:B------:R-:W-:Y:S01]  /*1410*/  UISETP.NE.AND.EX UP0, UPT, UR5, URZ, UPT, UP0 ;  /* 0x0000003f0500728c */ /* 0x000fe2000bf05300 */
[----:B------:R-:W-:Y:S01]  /*1420*/  ISETP.NE.U32.AND P2, PT, RZ, UR8, PT ;  /* 0x00000008ff007c0c */ /* 0x000fe2000bf45070 */
[----:B------:R-:W-:Y:S01]  /*1430*/  ULDC UR4, c[0x0][0x424] ;  /* 0x0001090000047ab9 */ /* 0x000fe20000000800 */
[----:B---3--:R1:W-:Y:S01]  /*1440*/  STL [R1+0x30], R30 ;  /* 0x0000301e01007387 */ /* 0x0083e20000100800 */
[----:B------:R-:W-:Y:S01]  /*1450*/  USEL UR4, UR4, 0x1, UP0 ;  /* 0x0000000104047887 */ /* 0x000fe20008000000 */
[----:B------:R-:W-:Y:S01]  /*1460*/  ISETP.NE.AND.EX P2, PT, RZ, UR9, PT, P2 ;  /* 0x00000009ff007c0c */ /* 0x000fe2000bf45320 */
[----:B------:R-:W-:-:S02]  /*1470*/  ULDC UR5, c[0x0][0x2f0] ;  /* 0x0000bc0000057ab9 */ /* 0x000fc40000000800 */
[----:B------:R-:W-:-:S03]  /*1480*/  UIMAD UR4, UR4, UR5, URZ ;  /* 0x00000005040472a4 */ /* 0x000fc6000f8e023f */
[----:B------:R-:W-:Y:S01]  /*1490*/  ULDC UR5, c[0x0][0x348] ;  /* 0x0000d20000057ab9 */ /* 0x000fe20000000800 */
[----:B------:R-:W-:Y:S01]  /*14a0*/  IMAD.MOV.U32 R29, RZ, RZ, R0 ;  /* 0x000000ffff1d7224 */ /* 0x000fe200078e0000 */
[----:B--2---:R1:W-:Y:S01]  /*14b0*/  STL [R1+0x44], R2 ;  /* 0x0000440201007387 */ /* 0x0043e20000100800 */
[----:B------:R-:W-:Y:S06]  /*14c0*/  @P1 BRA `(.L_x_316) ;  /* 0x0000000000241947 */ /* 0x000fec0003800000 */
[----:B------:R-:W-:Y:S02]  /*14d0*/  ULDC.64 UR6, c[0x0][0xa00] ;  /* 0x0002800000067ab9 */ /* 0x000fe40000000a00 */
[----:B------:R-:W-:-:S04]  /*14e0*/  ISETP.NE.U32.AND P1, PT, RZ, UR6, PT ;  /* 0x00000006ff007c0c */ /* 0x000fc8000bf25070 */
[----:B------:R-:W-:-:S13]  /*14f0*/  ISETP.NE.AND.EX P1, PT, RZ, UR7, PT, P1 ;  /* 0x00000007ff007c0c */ /* 0x000fda000bf25310 */
[----:B------:R-:W-:Y:S05]  /*1500*/  @!P1 BRA `(.L_x_316) ;  /* 0x0000000000149947 */ /* 0x000fea0003800000 */
[----:B-1----:R-:W0:Y:S02]  /*1510*/  LDC.64 R2, c[0x0][0xa00] ;  /* 0x00028000ff027b82 */ /* 0x002e240000000a00 */
[----:B0-----:R-:W-:-:S05]  /*1520*/  IMAD.WIDE R2, R29, 0x4, R2 ;  /* 0x000000041d027825 */ /* 0x001fca00078e0202 */
[----:B-----5:R-:W2:Y:S04]  /*1530*/  LDG.E R25, desc[UR42][R2.64] ;  /* 0x0000002a02197981 */ /* 0x020ea8000c1e1900 */
[----:B------:R-:W2:Y:S02]  /*1540*/  LDG.E R0, desc[UR42][R2.64+0x4] ;  /* 0x0000042a02007981 */ /* 0x000ea4000c1e1900 */
[----:B--2---:R-:W-:-:S07]  /*1550*/  IMAD.IADD R25, R0, 0x1, -R25 ;  /* 0x0000000100197824 */ /* 0x004fce00078e0a19 */
.L_x_316:
[----:B------:R-:W-:Y:S02]  /*1560*/  IMAD.U32 R27, RZ, RZ, UR5 ;  /* 0x00000005ff1b7e24 */ /* 0x000fe4000f8e00ff */
[----:B------:R-:W-:Y:S01]  /*1570*/  IMAD.U32 R28, RZ, RZ, UR4 ;  /* 0x00000004ff1c7e24 */ /* 0x000fe2000f8e00ff */
[----:B------:R-:W-:Y:S06]  /*1580*/  @!P2 BRA `(.L_x_317) ;  /* 0x000000000010a947 */ /* 0x000fec0003800000 */
[----:B-1----:R-:W-:-:S04]  /*1590*/  IADD3 R2, P0, R32, UR8, RZ ;  /* 0x0000000820027c10 */ /* 0x002fc8000ff1e0ff */
[----:B------:R-:W-:-:S05]  /*15a0*/  IADD3.X R3, R31, UR9, RZ, P0, !PT ;  /* 0x000000091f037c10 */ /* 0x000fca00087fe4ff */
[----:B------:R0:W5:Y:S01]  /*15b0*/  LDG.E R28, desc[UR42][R2.64] ;  /* 0x0000002a021c7981 */ /* 0x000162000c1e1900 */
[----:B------:R-:W-:Y:S05]  /*15c0*/  BRA `(.L_x_318) ;  /* 0x0000000000107947 */ /* 0x000fea0003800000 */
.L_x_317:
[----:B------:R-:W-:Y:S05]  /*15d0*/  @!P0 BRA `(.L_x_318) ;  /* 0x00000000000c8947 */ /* 0x000fea0003800000 */
[----:B-1----:R-:W2:Y:S04]  /*15e0*/  LDG.E R3, desc[UR42][R6.64] ;  /* 0x0000002a06037981 */ /* 0x002ea8000c1e1900 */
[----:B------:R-:W2:Y:S02]  /*15f0*/  LDG.E R28, desc[UR42][R6.64+0x4] ;  /* 0x0000042a061c7981 */ /* 0x000ea4000c1e1900 */
[----:B--2---:R-:W-:-:S07]  /*1600*/  IMAD.IADD R28, R28, 0x1, -R3 ;  /* 0x000000011c1c7824 */ /* 0x004fce00078e0a03 */
.L_x_318:
[----:B------:R-:W-:Y:S02]  /*1610*/  ULDC.64 UR4, c[0x0][0xa10] ;  /* 0x0002840000047ab9 */ /* 0x000fe40000000a00 */
[----:B------:R-:W-:-:S04]  /*1620*/  ISETP.NE.U32.AND P0, PT, RZ, UR4, PT ;  /* 0x00000004ff007c0c */ /* 0x000fc8000bf05070 */
[----:B------:R-:W-:Y:S01]  /*1630*/  ISETP.NE.AND.EX P0, PT, RZ, UR5, PT, P0 ;  /* 0x00000005ff007c0c */ /* 0x000fe2000bf05300 */
[----:B-1---5:R-:W-:Y:S01]  /*1640*/  IMAD.IADD R6, R28, 0x1, -R9 ;  /* 0x000000011c067824 */ /* 0x022fe200078e0a09 */
[----:B------:R-:W-:-:S11]  /*1650*/  ULDC.64 UR4, c[0x0][0xa30] ;  /* 0x00028c0000047ab9 */ /* 0x000fd60000000a00 */
[----:B0-----:R-:W0:Y:S02]  /*1660*/  @P0 LDC.64 R2, c[0x0][0xa10] ;  /* 0x00028400ff020b82 */ /* 0x001e240000000a00 */
[----:B0-----:R-:W-:-:S05]  /*1670*/  @P0 IMAD.WIDE R2, R29, 0x4, R2 ;  /* 0x000000041d020825 */ /* 0x001fca00078e0202 */
[----:B------:R-:W2:Y:S04]  /*1680*/  @P0 LDG.E R0, desc[UR42][R2.64] ;  /* 0x0000002a02000981 */ /* 0x000ea8000c1e1900 */
[----:B------:R-:W2:Y:S01]  /*1690*/  @P0 LDG.E R7, desc[UR42][R2.64+0x4] ;  /* 0x0000042a02070981 */ /* 0x000ea2000c1e1900 */
[----:B------:R-:W-:Y:S01]  /*16a0*/  ISETP.NE.U32.AND P1, PT, RZ, UR4, PT ;  /* 0x00000004ff007c0c */ /* 0x000fe2000bf25070 */
[----:B------:R-:W-:Y:S02]  /*16b0*/  IMAD.MOV R26, RZ, RZ, -R6 ;  /* 0x000000ffff1a7224 */ /* 0x000fe400078e0a06 */
[----:B------:R-:W-:Y:S01]  /*16c0*/  IMAD.MOV.U32 R24, RZ, RZ, R28 ;  /* 0x000000ffff187224 */ /* 0x000fe200078e001c */
[----:B------:R-:W-:Y:S02]  /*16d0*/  ISETP.NE.AND.EX P1, PT, RZ, UR5, PT, P1 ;  /* 0x00000005ff007c0c */ /* 0x000fe4000bf25310 */
[----:B------:R-:W-:-:S11]  /*16e0*/  VIMNMX R26, RZ, R26, !PT ;  /* 0x0000001aff1a7248 */ /* 0x000fd60007fe0100 */
[----:B------:R-:W-:-:S04]  /*16f0*/  @P1 IADD3 R4, P2, R32, UR4, RZ ;  /* 0x0000000420041c10 */ /* 0x000fc8000ff5e0ff */
[----:B------:R-:W-:-:S05]  /*1700*/  @P1 IADD3.X R5, R31, UR5, RZ, P2, !PT ;  /* 0x000000051f051c10 */ /* 0x000fca00097fe4ff */
[----:B------:R0:W5:Y:S01]  /*1710*/  @P1 LDG.E R24, desc[UR42][R4.64] ;  /* 0x0000002a04181981 */ /* 0x000162000c1e1900 */
[----:B------:R-:W-:Y:S01]  /*1720*/  PLOP3.LUT P3, PT, PT, PT, PT, 0x80, 0x0 ;  /* 0x000000000000781c */ /* 0x000fe20003f6f070 */
[----:B--2---:R-:W-:-:S04]  /*1730*/  @P0 IMAD.IADD R27, R7, 0x1, -R0 ;  /* 0x00000001071b0824 */ /* 0x004fc800078e0a00 */
[----:B------:R-:W-:-:S04]  /*1740*/  IMAD.IADD R88, R6, 0x1, R27 ;  /* 0x0000000106587824 */ /* 0x000fc800078e021b */
[----:B------:R-:W-:-:S05]  /*1750*/  VIADD R0, R88, 0x7f ;  /* 0x0000007f58007836 */ /* 0x000fca0000000000 */
[----:B------:R-:W-:-:S04]  /*1760*/  SHF.R.S32.HI R3, RZ, 0x1f, R0 ;  /* 0x0000001fff037819 */ /* 0x000fc80000011400 */
[----:B------:R-:W-:-:S04]  /*1770*/  LEA.HI R3, R3, R0, RZ, 0x7 ;  /* 0x0000000003037211 */ /* 0x000fc800078f38ff */
[----:B------:R-:W-:-:S04]  /*1780*/  LOP3.LUT R0, R3, 0xffffff80, RZ, 0xc0, !PT ;  /* 0xffffff8003007812 */ /* 0x000fc800078ec0ff */
[----:B------:R-:W-:-:S04]  /*1790*/  VIADDMNMX R7, R0, -R6, R27, PT ;  /* 0x8000000600077246 */ /* 0x000fc8000380011b */
[----:B------:R-:W-:Y:S02]  /*17a0*/  ISETP.GT.AND P0, PT, R7, R26, PT ;  /* 0x0000001a0700720c */ /* 0x000fe40003f04270 */
[----:B------:R-:W-:-:S05]  /*17b0*/  SHF.R.U32.HI R26, RZ, 0x7, R26 ;  /* 0x00000007ff1a7819 */ /* 0x000fca000001161a */
[----:B------:R-:W-:-:S06]  /*17c0*/  IMAD.MOV.U32 R2, RZ, RZ, R26 ;  /* 0x000000ffff027224 */ /* 0x000fcc00078e001a */
[----:B------:R-:W-:-:S05]  /*17d0*/  @P0 VIADD R0, R7, 0x7f ;  /* 0x0000007f07000836 */ /* 0x000fca0000000000 */
[----:B0-----:R-:W-:-:S04]  /*17e0*/  @P0 SHF.R.S32.HI R5, RZ, 0x1f, R0 ;  /* 0x0000001fff050819 */ /* 0x001fc80000011400 */
[----:B------:R-:W-:Y:S02]  /*17f0*/  @P0 LEA.HI R5, R5, R0, RZ, 0x7 ;  /* 0x0000000005050211 */ /* 0x000fe400078f38ff */
[----:B------:R-:W-:Y:S02]  /*1800*/  SHF.R.S32.HI R0, RZ, 0x7, R3 ;  /* 0x00000007ff007819 */ /* 0x000fe40000011403 */
[----:B------:R-:W-:-:S03]  /*1810*/  @P0 SHF.R.S32.HI R2, RZ, 0x7, R5 ;  /* 0x00000007ff020819 */ /* 0x000fc60000011405 */
[----:B------:R0:W-:Y:S01]  /*1820*/  STL [R1+0x1c], R0 ;  /* 0x00001c0001007387 */ /* 0x0001e20000100800 */
[----:B------:R-:W-:-:S13]  /*1830*/  ISETP.GT.AND P0, PT, R2, R26, PT ;  /* 0x0000001a0200720c */ /* 0x000fda0003f04270 */
[----:B0-----:R-:W-:Y:S05]  /*1840*/  @!P0 BRA `(.L_x_319) ;  /* 0x0000004c00308947 */ /* 0x001fea0003800000 */
[----:B------:R-:W-:Y:S01]  /*1850*/  VIADD R0, R16, 0x13800 ;  /* 0x0001380010007836 */ /* 0x000fe20000000000 */
[----:B------:R-:W-:Y:S04]  /*1860*/  BSSY B6, `(.L_x_320) ;  /* 0x0000013000067945 */ /* 0x000fe80003800000 */
[----:B------:R-:W-:-:S13]  /*1870*/  LOP3.LUT P0, RZ, R0, 0x9f, RZ, 0xc0, !PT ;  /* 0x0000009f00ff7812 */ /* 0x000fda000780c0ff */
[----:B------:R-:W-:Y:S05]  /*1880*/  @!P0 BRA `(.L_x_321) ;  /* 0x0000000000408947 */ /* 0x000fea0003800000 */
        /* <DEDUP_REMOVED lines=15> */
[----:B-1---5:R-:W-:Y:S05]  /*1980*/  CALL.ABS.NOINC R14 ;  /* 0x000000000e007343 */ /* 0x022fea0003c00000 */
.L_x_321:
[----:B------:R-:W-:Y:S05]  /*1990*/  BSYNC B6 ;  /* 0x0000000000067941 */ /* 0x000fea0003800000 */
.L_x_320:
        /* <DEDUP_REMOVED lines=20> */
.L_x_323:
[----:B------:R-:W-:Y:S05]  /*1ae0*/  BSYNC B6 ;  /* 0x0000000000067941 */ /* 0x000fea0003800000 */
.L_x_322:
[----:B------:R-:W-:Y:S01]  /*1af0*/  ULDC.64 UR4, c[0x0][0x9f8] ;  /* 0x00027e0000047ab9 */ /* 0x000fe20000000a00 */
[----:B------:R-:W2:Y:S01]  /*1b00*/  LDL R14, [R1+0xc] ;  /* 0x00000c00010e7983 */ /* 0x000ea20000100800 */
[----:B------:R-:W-:Y:S01]  /*1b10*/  ISETP.NE.U32.AND P0, PT, RZ, UR4, PT ;  /* 0x00000004ff007c0c */ /* 0x000fe2000bf05070 */
[----:B------:R-:W0:Y:S01]  /*1b20*/  LDC.64 R68, c[0x0][0x300] ;  /* 0x0000c000ff447b82 */ /* 0x000e220000000a00 */
[----:B------:R-:W-:Y:S01]  /*1b30*/  IMAD.IADD R47, R47, 0x1, R28 ;  /* 0x000000012f2f7824 */ /* 0x000fe200078e021c */
[----:B------:R-:W-:Y:S01]  /*1b40*/  ULDC.64 UR6, c[0x0][0x330] ;  /* 0x0000cc0000067ab9 */ /* 0x000fe20000000a00 */
[----:B------:R-:W-:Y:S01]  /*1b50*/  ISETP.NE.AND.EX P0, PT, RZ, UR5, PT, P0 ;  /* 0x00000005ff007c0c */ /* 0x000fe2000bf05300 */
[----:B------:R-:W-:Y:S01]  /*1b60*/  ULDC.64 UR8, c[0x0][0xa08] ;  /* 0x0002820000087ab9 */ /* 0x000fe20000000a00 */
[----:B------:R-:W-:-:S03]  /*1b70*/  SHF.R.S32.HI R19, RZ, 0x1f, R18 ;  /* 0x0000001fff137819 */ /* 0x000fc60000011412 */
[----:B------:R-:W1:Y:S08]  /*1b80*/  LDC.64 R66, c[0x0][0x3f8] ;  /* 0x0000fe00ff427b82 */ /* 0x000e700000000a00 */
[----:B------:R-:W-:Y:S01]  /*1b90*/  @P0 IADD3 R4, P1, R32, UR4, RZ ;  /* 0x0000000420040c10 */ /* 0x000fe2000ff3e0ff */
[----:B------:R-:W3:Y:S03]  /*1ba0*/  LDC R61, c[0x0][0x3f4] ;  /* 0x0000fd00ff3d7b82 */ /* 0x000ee60000000800 */
[----:B------:R-:W-:Y:S01]  /*1bb0*/  @P0 IADD3.X R5, R31, UR5, RZ, P1, !PT ;  /* 0x000000051f050c10 */ /* 0x000fe20008ffe4ff */
[----:B------:R-:W-:-:S04]  /*1bc0*/  ULDC.64 UR4, c[0x0][0x308] ;  /* 0x0000c20000047ab9 */ /* 0x000fc80000000a00 */
[----:B------:R4:W2:Y:S01]  /*1bd0*/  @P0 LDG.E R29, desc[UR42][R4.64] ;  /* 0x0000002a041d0981 */ /* 0x0008a2000c1e1900 */
[----:B------:R-:W-:Y:S01]  /*1be0*/  SHF.R.S32.HI R3, RZ, 0x1f, R47 ;  /* 0x0000001fff037819 */ /* 0x000fe2000001142f */
[----:B0-----:R-:W-:Y:S01]  /*1bf0*/  IMAD.WIDE.U32 R6, R47, R68, RZ ;  /* 0x000000442f067225 */ /* 0x001fe200078e00ff */
[----:B------:R-:W-:-:S03]  /*1c00*/  ISETP.NE.U32.AND P0, PT, RZ, UR8, PT ;  /* 0x00000008ff007c0c */ /* 0x000fc6000bf05070 */
[----:B------:R-:W-:Y:S02]  /*1c10*/  IMAD R0, R3, R68, RZ ;  /* 0x0000004403007224 */ /* 0x000fe400078e02ff */
[----:B------:R-:W-:-:S04]  /*1c20*/  IMAD.WIDE.U32 R56, R30, UR6, R18 ;  /* 0x000000061e387c25 */ /* 0x000fc8000f8e0012 */
[----:B------:R-:W-:Y:S01]  /*1c30*/  IMAD R9, R47, R69, R0 ;  /* 0x000000452f097224 */ /* 0x000fe200078e0200 */
[----:B------:R-:W-:-:S03]  /*1c40*/  SHF.R.S32.HI R0, RZ, 0x1f, R30 ;  /* 0x0000001fff007819 */ /* 0x000fc6000001141e */
[----:B------:R-:W-:Y:S02]  /*1c50*/  IMAD.IADD R7, R7, 0x1, R9 ;  /* 0x0000000107077824 */ /* 0x000fe400078e0209 */
[C---:B----4-:R-:W-:Y:S02]  /*1c60*/  IMAD R4, R0.reuse, UR6, RZ ;  /* 0x0000000600047c24 */ /* 0x050fe4000f8e02ff */
[----:B------:R-:W-:Y:S02]  /*1c70*/  IMAD R0, R0, UR4, RZ ;  /* 0x0000000400007c24 */ /* 0x000fe4000f8e02ff */
[C---:B------:R-:W-:Y:S01]  /*1c80*/  IMAD R9, R30.reuse, UR7, R4 ;  /* 0x000000071e097c24 */ /* 0x040fe2000f8e0204 */
[----:B------:R-:W-:Y:S01]  /*1c90*/  ISETP.NE.AND.EX P0, PT, RZ, UR9, PT, P0 ;  /* 0x00000009ff007c0c */ /* 0x000fe2000bf05300 */
[----:B------:R-:W-:Y:S01]  /*1ca0*/  IMAD.WIDE.U32 R4, R30, UR4, R6 ;  /* 0x000000041e047c25 */ /* 0x000fe2000f8e0006 */
[----:B------:R-:W-:Y:S01]  /*1cb0*/  SHF.R.S32.HI R12, RZ, 0x1f, R22 ;  /* 0x0000001fff0c7819 */ /* 0x000fe20000011416 */
[----:B------:R-:W-:-:S02]  /*1cc0*/  ULDC.64 UR6, c[0x0][0x338] ;  /* 0x0000ce0000067ab9 */ /* 0x000fc40000000a00 */
[----:B------:R-:W-:Y:S01]  /*1cd0*/  IMAD R59, R30, UR5, R0 ;  /* 0x000000051e3b7c24 */ /* 0x000fe2000f8e0200 */
[----:B------:R-:W-:Y:S01]  /*1ce0*/  ULDC.64 UR4, c[0x0][0x310] ;  /* 0x0000c40000047ab9 */ /* 0x000fe20000000a00 */
[----:B------:R-:W-:Y:S02]  /*1cf0*/  IMAD.MOV.U32 R58, RZ, RZ, R4 ;  /* 0x000000ffff3a7224 */ /* 0x000fe400078e0004 */
[----:B------:R-:W-:Y:S02]  /*1d00*/  IMAD.IADD R59, R5, 0x1, R59 ;  /* 0x00000001053b7824 */ /* 0x000fe400078e023b */
[----:B------:R-:W0:Y:S01]  /*1d10*/  LDC.64 R4, c[0x0][0x408] ;  /* 0x00010200ff047b82 */ /* 0x000e220000000a00 */
[----:B------:R-:W-:Y:S02]  /*1d20*/  IMAD.IADD R57, R57, 0x1, R9 ;  /* 0x0000000139397824 */ /* 0x000fe400078e0209 */
[----:B------:R-:W-:Y:S02]  /*1d30*/  VIADD R81, R18, 0x20 ;  /* 0x0000002012517836 */ /* 0x000fe40000000000 */
[----:B------:R-:W-:-:S02]  /*1d40*/  IMAD R11, R12, R68, RZ ;  /* 0x000000440c0b7224 */ /* 0x000fc400078e02ff */
[----:B------:R-:W-:-:S04]  /*1d50*/  IMAD.WIDE.U32 R6, R22, R68, R18 ;  /* 0x0000004416067225 */ /* 0x000fc800078e0012 */
[C---:B------:R-:W-:Y:S01]  /*1d60*/  IMAD R11, R22.reuse, R69, R11 ;  /* 0x00000045160b7224 */ /* 0x040fe200078e020b */
[----:B---3--:R-:W-:Y:S02]  /*1d70*/  ISETP.GE.AND P2, PT, R81, R61, PT ;  /* 0x0000003d5100720c */ /* 0x008fe40003f46270 */
[----:B------:R-:W-:Y:S01]  /*1d80*/  SHF.R.S32.HI R153, RZ, 0x1f, R152 ;  /* 0x0000001fff997819 */ /* 0x000fe20000011498 */
[----:B-1----:R-:W-:-:S04]  /*1d90*/  IMAD.WIDE.U32 R52, R22, R66, R18 ;  /* 0x0000004216347225 */ /* 0x002fc800078e0012 */
[----:B------:R-:W-:Y:S01]  /*1da0*/  IMAD.WIDE.U32 R54, R22, R66, R152 ;  /* 0x0000004216367225 */ /* 0x000fe200078e0098 */
[----:B------:R-:W-:-:S03]  /*1db0*/  SHF.R.U32.HI R20, RZ, 0x3, R156 ;  /* 0x00000003ff147819 */ /* 0x000fc6000001169c */
[----:B0-----:R-:W-:-:S04]  /*1dc0*/  IMAD.WIDE.U32 R50, R22, R4, R152 ;  /* 0x0000000416327225 */ /* 0x001fc800078e0098 */
[----:B------:R-:W-:Y:S01]  /*1dd0*/  IMAD.WIDE.U32 R48, R22, R4, R18 ;  /* 0x0000000416307225 */ /* 0x000fe200078e0012 */
[----:B------:R-:W-:-:S03]  /*1de0*/  P2R R82, PR, RZ, 0x4 ;  /* 0x00000004ff527803 */ /* 0x000fc60000000000 */
[----:B------:R-:W-:Y:S01]  /*1df0*/  VIADD R65, R18, 0x40 ;  /* 0x0000004012417836 */ /* 0x000fe20000000000 */
[----:B------:R-:W-:Y:S01]  /*1e00*/  SHF.L.U64.HI R69, R68, 0x7, R69 ;  /* 0x0000000744457819 */ /* 0x000fe20000010245 */
[C---:B------:R-:W-:Y:S01]  /*1e10*/  IMAD.SHL.U32 R63, R4.reuse, 0x80, RZ ;  /* 0x00000080043f7824 */ /* 0x040fe200078e00ff */
[----:B------:R-:W-:Y:S01]  /*1e20*/  SHF.L.U64.HI R64, R4, 0x7, R5 ;  /* 0x0000000704407819 */ /* 0x000fe20000010205 */
[----:B------:R-:W-:Y:S01]  /*1e30*/  IMAD.SHL.U32 R68, R68, 0x80, RZ ;  /* 0x0000008044447824 */ /* 0x000fe200078e00ff */
[----:B--2---:R-:W-:Y:S02]  /*1e40*/  SHF.R.S32.HI R0, RZ, 0x1f, R29 ;  /* 0x0000001fff007819 */ /* 0x004fe4000001141d */
[----:B------:R-:W-:Y:S02]  /*1e50*/  SEL R9, R29, RZ, !P0 ;  /* 0x000000ff1d097207 */ /* 0x000fe40004000000 */
[----:B------:R-:W-:-:S03]  /*1e60*/  SEL R10, R0, RZ, !P0 ;  /* 0x000000ff000a7207 */ /* 0x000fc60004000000 */
[----:B------:R-:W-:-:S04]  /*1e70*/  IMAD.WIDE.U32 R58, R9, UR4, R58 ;  /* 0x00000004093a7c25 */ /* 0x000fc8000f8e003a */
[----:B------:R-:W-:Y:S01]  /*1e80*/  IMAD R0, R10, UR4, RZ ;  /* 0x000000040a007c24 */ /* 0x000fe2000f8e02ff */
[----:B------:R-:W-:Y:S02]  /*1e90*/  ULDC UR4, c[0x0][0x2f4] ;  /* 0x0000bd0000047ab9 */ /* 0x000fe40000000800 */
[----:B------:R-:W-:Y:S01]  /*1ea0*/  ISETP.GE.AND P1, PT, R81, UR4, PT ;  /* 0x0000000451007c0c */ /* 0x000fe2000bf26270 */
[----:B------:R-:W-:Y:S01]  /*1eb0*/  IMAD R75, R9, UR5, R0 ;  /* 0x00000005094b7c24 */ /* 0x000fe2000f8e0200 */
[----:B------:R-:W-:Y:S02]  /*1ec0*/  ISETP.GE.AND P0, PT, R18, UR4, PT ;  /* 0x0000000412007c0c */ /* 0x000fe4000bf06270 */
[----:B------:R-:W-:Y:S01]  /*1ed0*/  SEL R8, RZ, 0xffffffff, P1 ;  /* 0xffffffffff087807 */ /* 0x000fe20000800000 */
[----:B------:R-:W-:Y:S01]  /*1ee0*/  IMAD.IADD R75, R59, 0x1, R75 ;  /* 0x000000013b4b7824 */ /* 0x000fe200078e024b */
[----:B------:R-:W-:Y:S02]  /*1ef0*/  SEL R0, RZ, 0x1, P0 ;  /* 0x00000001ff007807 */ /* 0x000fe40000000000 */
[----:B------:R-:W-:Y:S01]  /*1f00*/  IADD3 R80, P0, R58, R6, RZ ;  /* 0x000000063a507210 */ /* 0x000fe20007f1e0ff */
[----:B------:R-:W-:-:S02]  /*1f10*/  IMAD.SHL.U32 R13, R8, 0x2, RZ ;  /* 0x00000002080d7824 */ /* 0x000fc400078e00ff */
[----:B------:R-:W-:Y:S01]  /*1f20*/  IMAD R10, R10, UR6, RZ ;  /* 0x000000060a0a7c24 */ /* 0x000fe2000f8e02ff */
[----:B------:R-:W-:Y:S01]  /*1f30*/  IADD3.X R74, R75, R7, R11, P0, !PT ;  /* 0x000000074b4a7210 */ /* 0x000fe200007fe40b */
[----:B------:R-:W-:Y:S01]  /*1f40*/  IMAD R6, R12, R66, RZ ;  /* 0x000000420c067224 */ /* 0x000fe200078e02ff */
[----:B------:R-:W-:Y:S01]  /*1f50*/  ISETP.GE.AND P0, PT, R18, R61, PT ;  /* 0x0000003d1200720c */ /* 0x000fe20003f06270 */
[----:B------:R-:W-:Y:S01]  /*1f60*/  IMAD R7, R12, R4, RZ ;  /* 0x000000040c077224 */ /* 0x000fe200078e02ff */
[----:B------:R-:W-:Y:S01]  /*1f70*/  LOP3.LUT R0, R13, 0x2, R0, 0xe2, !PT ;  /* 0x000000020d007812 */ /* 0x000fe200078ee200 */
[----:B------:R-:W-:-:S04]  /*1f80*/  IMAD.WIDE.U32 R56, R9, UR6, R56 ;  /* 0x0000000609387c25 */ /* 0x000fc8000f8e0038 */
[----:B------:R-:W-:Y:S02]  /*1f90*/  IMAD R15, R9, UR7, R10 ;  /* 0x00000007090f7c24 */ /* 0x000fe4000f8e020a */
[C---:B------:R-:W-:Y:S01]  /*1fa0*/  IMAD R9, R22.reuse, R67, R6 ;  /* 0x0000004316097224 */ /* 0x040fe200078e0206 */
[C---:B------:R-:W-:Y:S01]  /*1fb0*/  SEL R6, R61.reuse, RZ, P2 ;  /* 0x000000ff3d067207 */ /* 0x040fe20001000000 */
[----:B------:R-:W-:Y:S01]  /*1fc0*/  IMAD R13, R22, R5, R7 ;  /* 0x00000005160d7224 */ /* 0x000fe200078e0207 */
[----:B------:R-:W-:-:S03]  /*1fd0*/  SEL R7, R61, RZ, P0 ;  /* 0x000000ff3d077207 */ /* 0x000fc60000000000 */
[----:B------:R-:W-:Y:S02]  /*1fe0*/  IMAD.IADD R8, R81, 0x1, R6 ;  /* 0x0000000151087824 */ /* 0x000fe400078e0206 */
[----:B------:R-:W-:Y:S02]  /*1ff0*/  IMAD.IADD R7, R18, 0x1, R7 ;  /* 0x0000000112077824 */ /* 0x000fe400078e0207 */
[----:B------:R-:W-:Y:S02]  /*2000*/  IMAD.IADD R55, R55, 0x1, R9 ;  /* 0x0000000137377824 */ /* 0x000fe400078e0209 */
[----:B------:R-:W-:Y:S01]  /*2010*/  IMAD.IADD R53, R9, 0x1, R53 ;  /* 0x0000000109357824 */ /* 0x000fe200078e0235 */
[----:B------:R-:W-:Y:S02]  /*2020*/  SHF.R.S32.HI R6, RZ, 0x1f, R7 ;  /* 0x0000001fff067819 */ /* 0x000fe40000011407 */
[----:B------:R-:W-:Y:S02]  /*2030*/  SHF.R.S32.HI R9, RZ, 0x1f, R8 ;  /* 0x0000001fff097819 */ /* 0x000fe40000011408 */
[----:B------:R-:W-:-:S02]  /*2040*/  LEA.HI R73, R6, R7, RZ, 0x4 ;  /* 0x0000000706497211 */ /* 0x000fc400078f20ff */
[CC--:B------:R-:W-:Y:S02]  /*2050*/  LEA.HI R72, R9.reuse, R8.reuse, RZ, 0x4 ;  /* 0x0000000809487211 */ /* 0x0c0fe400078f20ff */
[----:B------:R-:W-:Y:S02]  /*2060*/  LEA.HI R6, R6, R7, RZ, 0x5 ;  /* 0x0000000706067211 */ /* 0x000fe400078f28ff */
[----:B------:R-:W-:-:S03]  /*2070*/  LEA.HI R8, R9, R8, RZ, 0x5 ;  /* 0x0000000809087211 */ /* 0x000fc600078f28ff */
[----:B------:R-:W-:Y:S01]  /*2080*/  IMAD.SHL.U32 R7, R6, 0x80, RZ ;  /* 0x0000008006077824 */ /* 0x000fe200078e00ff */
[----:B------:R-:W-:Y:S01]  /*2090*/  LOP3.LUT R6, R156, 0x10, R73, 0xf8, !PT ;  /* 0x000000109c067812 */ /* 0x000fe200078ef849 */
[----:B------:R-:W-:Y:S01]  /*20a0*/  IMAD.SHL.U32 R9, R8, 0x80, RZ ;  /* 0x0000008008097824 */ /* 0x000fe200078e00ff */
[----:B------:R-:W-:Y:S02]  /*20b0*/  LOP3.LUT R8, R156, 0x10, R72, 0xf8, !PT ;  /* 0x000000109c087812 */ /* 0x000fe400078ef848 */
[-C--:B------:R-:W-:Y:S02]  /*20c0*/  LOP3.LUT R6, R6, R20.reuse, RZ, 0x3c, !PT ;  /* 0x0000001406067212 */ /* 0x080fe400078e3cff */
[----:B------:R-:W-:Y:S02]  /*20d0*/  LOP3.LUT R8, R8, R20, RZ, 0x3c, !PT ;  /* 0x0000001408087212 */ /* 0x000fe400078e3cff */
[----:B------:R-:W0:Y:S01]  /*20e0*/  S2R R20, SR_TID.X ;  /* 0x0000000000147919 */ /* 0x000e220000002100 */
[----:B-----5:R-:W-:-:S02]  /*20f0*/  SHF.R.S32.HI R11, RZ, 0x1f, R24 ;  /* 0x0000001fff0b7819 */ /* 0x020fc40000011418 */
[----:B------:R-:W-:Y:S02]  /*2100*/  LOP3.LUT R7, R7, 0xfffff000, RZ, 0xc0, !PT ;  /* 0xfffff00007077812 */ /* 0x000fe400078ec0ff */
[----:B------:R-:W-:Y:S02]  /*2110*/  LOP3.LUT R9, R9, 0xfffff000, RZ, 0xc0, !PT ;  /* 0xfffff00009097812 */ /* 0x000fe400078ec0ff */
[--C-:B------:R-:W-:Y:S01]  /*2120*/  IADD3 R71, R6, R7, R14.reuse ;  /* 0x0000000706477210 */ /* 0x100fe20007ffe00e */
[----:B------:R-:W-:Y:S02]  /*2130*/  IMAD R6, R11, R66, RZ ;  /* 0x000000420b067224 */ /* 0x000fe400078e02ff */
[----:B------:R-:W-:Y:S02]  /*2140*/  IMAD.IADD R51, R51, 0x1, R13 ;  /* 0x0000000133337824 */ /* 0x000fe400078e020d */
[----:B------:R-:W-:Y:S02]  /*2150*/  IMAD.IADD R49, R13, 0x1, R49 ;  /* 0x000000010d317824 */ /* 0x000fe400078e0231 */
[----:B------:R-:W-:Y:S01]  /*2160*/  IMAD R11, R11, R4, RZ ;  /* 0x000000040b0b7224 */ /* 0x000fe200078e02ff */
[----:B------:R-:W-:Y:S01]  /*2170*/  IADD3 R70, R8, R9, R14 ;  /* 0x0000000908467210 */ /* 0x000fe20007ffe00e */
[----:B------:R-:W-:Y:S01]  /*2180*/  IMAD R21, R24, R67, R6 ;  /* 0x0000004318157224 */ /* 0x000fe200078e0206 */
[----:B------:R-:W-:Y:S01]  /*2190*/  IADD3 R46, P2, R22, R47, RZ ;  /* 0x0000002f162e7210 */ /* 0x000fe20007f5e0ff */
[----:B------:R-:W-:Y:S01]  /*21a0*/  IMAD.WIDE.U32 R54, R24, R66, R54 ;  /* 0x0000004218367225 */ /* 0x000fe200078e0036 */
[----:B------:R-:W-:-:S03]  /*21b0*/  LOP3.LUT R7, R72, 0xfffffff0, RZ, 0xc0, !PT ;  /* 0xfffffff048077812 */ /* 0x000fc600078ec0ff */
[----:B------:R-:W-:Y:S01]  /*21c0*/  IMAD.WIDE.U32 R52, R24, R66, R52 ;  /* 0x0000004218347225 */ /* 0x000fe200078e0034 */
[----:B------:R-:W-:-:S03]  /*21d0*/  SHF.L.U64.HI R67, R66, 0x7, R67 ;  /* 0x0000000742437819 */ /* 0x000fc60000010243 */
[C---:B------:R-:W-:Y:S02]  /*21e0*/  IMAD R11, R24.reuse, R5, R11 ;  /* 0x00000005180b7224 */ /* 0x040fe400078e020b */
[----:B------:R-:W-:Y:S01]  /*21f0*/  IMAD.WIDE.U32 R50, R24, R4, R50 ;  /* 0x0000000418327225 */ /* 0x000fe200078e0032 */
[----:B0-----:R-:W-:-:S03]  /*2200*/  SHF.R.U32.HI R14, RZ, 0x7, R20 ;  /* 0x00000007ff0e7819 */ /* 0x001fc60000011614 */
[----:B------:R-:W-:Y:S01]  /*2210*/  IMAD.WIDE.U32 R48, R24, R4, R48 ;  /* 0x0000000418307225 */ /* 0x000fe200078e0030 */
[----:B------:R-:W-:Y:S02]  /*2220*/  LOP3.LUT R20, R73, 0xfffffff0, RZ, 0xc0, !PT ;  /* 0xfffffff049147812 */ /* 0x000fe400078ec0ff */
[----:B------:R-:W-:Y:S01]  /*2230*/  LOP3.LUT R60, R0, 0x1, RZ, 0xc0, !PT ;  /* 0x00000001003c7812 */ /* 0x000fe200078ec0ff */
[----:B------:R-:W-:Y:S01]  /*2240*/  IMAD.X R47, R12, 0x1, R3, P2 ;  /* 0x000000010c2f7824 */ /* 0x000fe200010e0603 */
[----:B------:R-:W-:Y:S01]  /*2250*/  LOP3.LUT R45, R0, 0x2, RZ, 0xc0, !PT ;  /* 0x00000002002d7812 */ /* 0x000fe200078ec0ff */
[----:B------:R-:W-:Y:S01]  /*2260*/  IMAD.IADD R44, R55, 0x1, R21 ;  /* 0x00000001372c7824 */ /* 0x000fe200078e0215 */
[----:B------:R-:W-:Y:S01]  /*2270*/  ISETP.GE.AND P1, PT, R65, UR4, PT ;  /* 0x0000000441007c0c */ /* 0x000fe2000bf26270 */
[----:B------:R-:W-:Y:S01]  /*2280*/  IMAD.SHL.U32 R66, R66, 0x80, RZ ;  /* 0x0000008042427824 */ /* 0x000fe200078e00ff */
[----:B------:R-:W-:Y:S01]  /*2290*/  SHF.R.S32.HI R4, RZ, 0x1f, R20 ;  /* 0x0000001fff047819 */ /* 0x000fe20000011414 */
[----:B------:R-:W-:Y:S01]  /*22a0*/  VIADD R62, R14, 0x8 ;  /* 0x000000080e3e7836 */ /* 0x000fe20000000000 */
[----:B------:R-:W-:Y:S01]  /*22b0*/  SHF.R.S32.HI R3, RZ, 0x1f, R7 ;  /* 0x0000001fff037819 */ /* 0x000fe20000011407 */
[----:B------:R-:W-:-:S02]  /*22c0*/  IMAD.SHL.U32 R61, R61, 0x2, RZ ;  /* 0x000000023d3d7824 */ /* 0x000fc400078e00ff */
[----:B------:R-:W-:Y:S02]  /*22d0*/  IMAD.IADD R21, R21, 0x1, R53 ;  /* 0x0000000115157824 */ /* 0x000fe400078e0235 */
[----:B------:R-:W-:Y:S02]  /*22e0*/  IMAD.IADD R6, R51, 0x1, R11 ;  /* 0x0000000133067824 */ /* 0x000fe400078e020b */
[----:B------:R-:W-:Y:S02]  /*22f0*/  IMAD.IADD R5, R11, 0x1, R49 ;  /* 0x000000010b057824 */ /* 0x000fe400078e0231 */
[----:B------:R-:W-:-:S07]  /*2300*/  IMAD.IADD R0, R57, 0x1, R15 ;  /* 0x0000000139007824 */ /* 0x000fce00078e020f */
.L_x_363:
[----:B------:R-:W2:Y:S01]  /*2310*/  LDL R8, [R1+0x24] ;  /* 0x0000240001087983 */ /* 0x000ea20000100800 */
[----:B------:R-:W0:Y:S01]  /*2320*/  LDC R87, c[0x0][0x3f4] ;  /* 0x0000fd00ff577b82 */ /* 0x000e220000000800 */
[----:B------:R-:W-:Y:S01]  /*2330*/  VIADD R2, R2, 0xffffffff ;  /* 0xffffffff02027836 */ /* 0x000fe20000000000 */
[----:B------:R-:W-:Y:S05]  /*2340*/  YIELD ;  /* 0x0000000000007946 */ /* 0x000fea0003800000 */
[----:B------:R-:W-:Y:S01]  /*2350*/  SHF.R.S32.HI R10, RZ, 0x1f, R2 ;  /* 0x0000001fff0a7819 */ /* 0x000fe20000011402 */
[----:B------:R-:W1:Y:S01]  /*2360*/  LDC.64 R76, c[0x0][0x2e8] ;  /* 0x0000ba00ff4c7b82 */ /* 0x000e620000000a00 */
[-C--:B------:R-:W-:Y:S01]  /*2370*/  IMAD R9, R69, R2.reuse, RZ ;  /* 0x0000000245097224 */ /* 0x080fe200078e02ff */
[----:B------:R-:W-:Y:S01]  /*2380*/  BSSY B0, `(.L_x_324) ;  /* 0x00003d9000007945 */ /* 0x000fe20003800000 */
[----:B----4-:R-:W-:Y:S01]  /*2390*/  IMAD.WIDE.U32 R36, R68, R2, RZ ;  /* 0x0000000244247225 */ /* 0x010fe200078e00ff */
[----:B------:R-:W-:-:S03]  /*23a0*/  ISETP.GT.AND P2, PT, R2, R26, PT ;  /* 0x0000001a0200720c */ /* 0x000fc60003f44270 */
[----:B------:R-:W-:-:S04]  /*23b0*/  IMAD R11, R10, R68, R9 ;  /* 0x000000440a0b7224 */ /* 0x000fc800078e0209 */
[----:B------:R-:W-:Y:S01]  /*23c0*/  IMAD.IADD R79, R37, 0x1, R11 ;  /* 0x00000001254f7824 */ /* 0x000fe200078e020b */
[----:B0-----:R-:W-:Y:S02]  /*23d0*/  ISETP.GE.AND P3, PT, R87, 0x1, PT ;  /* 0x000000015700780c */ /* 0x001fe40003f66270 */
[----:B-1----:R-:W-:-:S04]  /*23e0*/  IADD3 R32, P4, P5, R36, R76, R80 ;  /* 0x0000004c24207210 */ /* 0x002fc80007d9e050 */
[----:B------:R-:W-:Y:S01]  /*23f0*/  IADD3.X R33, R79, R77, R74, P4, P5 ;  /* 0x0000004d4f217210 */ /* 0x000fe200027ea44a */
[----:B--2---:R-:W-:-:S04]  /*2400*/  IMAD R9, R17, 0x3000, R8 ;  /* 0x0000300011097824 */ /* 0x004fc800078e0208 */
[----:B------:R-:W-:Y:S02]  /*2410*/  IMAD.IADD R84, R16, 0x1, R9 ;  /* 0x0000000110547824 */ /* 0x000fe400078e0209 */
[----:B------:R-:W-:Y:S05]  /*2420*/  @!P3 BRA `(.L_x_325) ;  /* 0x0000003800e0b947 */ /* 0x000fea0003800000 */
[----:B------:R-:W-:Y:S01]  /*2430*/  ULDC.U8 UR4, c[0x0][0x410] ;  /* 0x0001040000047ab9 */ /* 0x000fe20000000000 */
[-C--:B------:R-:W-:Y:S01]  /*2440*/  IMAD R9, R67, R2.reuse, RZ ;  /* 0x0000000243097224 */ /* 0x080fe200078e02ff */
[----:B------:R-:W-:Y:S01]  /*2450*/  ISETP.NE.AND P3, PT, RZ, UR4, PT ;  /* 0x00000004ff007c0c */ /* 0x000fe2000bf65270 */
[----:B------:R-:W-:Y:S02]  /*2460*/  IMAD R8, R64, R2, RZ ;  /* 0x0000000240087224 */ /* 0x000fe400078e02ff */
[----:B------:R-:W-:Y:S02]  /*2470*/  IMAD R85, R2, -0x80, R27 ;  /* 0xffffff8002557824 */ /* 0x000fe400078e021b */
[C---:B------:R-:W-:Y:S02]  /*2480*/  IMAD R9, R10.reuse, R66, R9 ;  /* 0x000000420a097224 */ /* 0x040fe400078e0209 */
[----:B------:R-:W-:Y:S01]  /*2490*/  IMAD R11, R10, R63, R8 ;  /* 0x0000003f0a0b7224 */ /* 0x000fe200078e0208 */
[----:B------:R-:W-:Y:S01]  /*24a0*/  VIMNMX R85, R85, 0x80, PT ;  /* 0x0000008055557848 */ /* 0x000fe20003fe0100 */
[----:B------:R-:W-:-:S04]  /*24b0*/  IMAD.WIDE.U32 R40, R66, R2, RZ ;  /* 0x0000000242287225 */ /* 0x000fc800078e00ff */
[----:B------:R-:W-:-:S04]  /*24c0*/  IMAD.WIDE.U32 R38, R63, R2, RZ ;  /* 0x000000023f267225 */ /* 0x000fc800078e00ff */
[----:B------:R-:W-:Y:S02]  /*24d0*/  IMAD.IADD R42, R41, 0x1, R9 ;  /* 0x00000001292a7824 */ /* 0x000fe400078e0209 */
[----:B------:R-:W-:Y:S01]  /*24e0*/  IMAD.IADD R43, R39, 0x1, R11 ;  /* 0x00000001272b7824 */ /* 0x000fe200078e020b */
[----:B------:R-:W-:Y:S06]  /*24f0*/  @!P3 BRA `(.L_x_326) ;  /* 0x000000180010b947 */ /* 0x000fec0003800000 */
[----:B------:R-:W-:Y:S01]  /*2500*/  ISETP.GE.AND P4, PT, R22, R85, PT ;  /* 0x000000551600720c */ /* 0x000fe20003f86270 */
[----:B------:R-:W-:Y:S01]  /*2510*/  BSSY B1, `(.L_x_327) ;  /* 0x000001e000017945 */ /* 0x000fe20003800000 */
[----:B------:R-:W-:Y:S02]  /*2520*/  CS2R R12, SRZ ;  /* 0x00000000000c7805 */ /* 0x000fe4000001ff00 */
[----:B------:R-:W-:Y:S02]  /*2530*/  CS2R R28, SRZ ;  /* 0x00000000001c7805 */ /* 0x000fe4000001ff00 */
[----:B------:R-:W-:Y:S02]  /*2540*/  CS2R R34, SRZ ;  /* 0x0000000000227805 */ /* 0x000fe4000001ff00 */
[----:B------:R-:W-:Y:S02]  /*2550*/  CS2R R14, SRZ ;  /* 0x00000000000e7805 */ /* 0x000fe4000001ff00 */
[----:B------:R-:W-:-:S02]  /*2560*/  CS2R R30, SRZ ;  /* 0x00000000001e7805 */ /* 0x000fc4000001ff00 */
[----:B------:R-:W-:Y:S01]  /*2570*/  CS2R R36, SRZ ;  /* 0x0000000000247805 */ /* 0x000fe2000001ff00 */
[----:B------:R-:W-:Y:S06]  /*2580*/  @P4 BRA `(.L_x_328) ;  /* 0x0000000000584947 */ /* 0x000fec0003800000 */
[----:B------:R-:W2:Y:S01]  /*2590*/  LDL R78, [R1+0x8] ;  /* 0x00000800014e7983 */ /* 0x000ea20000100800 */
[----:B------:R-:W-:Y:S01]  /*25a0*/  ULDC.64 UR4, c[0x0][0x3e8] ;  /* 0x0000fa0000047ab9 */ /* 0x000fe20000000a00 */
[----:B------:R-:W-:Y:S01]  /*25b0*/  ULDC.64 UR6, c[0x0][0x400] ;  /* 0x0001000000067ab9 */ /* 0x000fe20000000a00 */
[----:B------:R-:W-:Y:S02]  /*25c0*/  IADD3 R40, P3, P5, R54, UR4, R40 ;  /* 0x0000000436287c10 */ /* 0x000fe4000fd7e028 */
[----:B------:R-:W-:Y:S02]  /*25d0*/  CS2R R34, SRZ ;  /* 0x0000000000227805 */ /* 0x000fe4000001ff00 */
[----:B------:R-:W-:Y:S02]  /*25e0*/  CS2R R36, SRZ ;  /* 0x0000000000247805 */ /* 0x000fe4000001ff00 */
[----:B------:R-:W-:Y:S02]  /*25f0*/  IADD3.X R41, R44, UR5, R42, P3, P5 ;  /* 0x000000052c297c10 */ /* 0x000fe40009fea42a */
[----:B------:R-:W-:-:S04]  /*2600*/  IADD3 R38, P3, P5, R50, UR6, R38 ;  /* 0x0000000632267c10 */ /* 0x000fc8000fd7e026 */
[----:B------:R-:W-:Y:S02]  /*2610*/  IADD3.X R39, R6, UR7, R43, P3, P5 ;  /* 0x0000000706277c10 */ /* 0x000fe40009fea42b */
[-C--:B------:R-:W-:Y:S02]  /*2620*/  ISETP.GE.AND P5, PT, R152, R87.reuse, PT ;  /* 0x000000579800720c */ /* 0x080fe40003fa6270 */
[----:B------:R-:W-:Y:S02]  /*2630*/  ISETP.GE.AND P3, PT, R157, R87, PT ;  /* 0x000000579d00720c */ /* 0x000fe40003f66270 */
[----:B------:R-:W-:Y:S02]  /*2640*/  CS2R R28, SRZ ;  /* 0x00000000001c7805 */ /* 0x000fe4000001ff00 */
[----:B------:R-:W-:Y:S02]  /*2650*/  CS2R R12, SRZ ;  /* 0x00000000000c7805 */ /* 0x000fe4000001ff00 */
[----:B------:R-:W-:-:S05]  /*2660*/  CS2R R30, SRZ ;  /* 0x00000000001e7805 */ /* 0x000fca000001ff00 */
[----:B------:R0:W5:Y:S04]  /*2670*/  @!P5 LDG.E.64 R34, desc[UR42][R40.64] ;  /* 0x0000002a2822d981 */ /* 0x000168000c1e1b00 */
[----:B------:R0:W5:Y:S01]  /*2680*/  @!P5 LDG.E.64 R36, desc[UR42][R38.64] ;  /* 0x0000002a2624d981 */ /* 0x000162000c1e1b00 */
[----:B------:R-:W-:-:S03]  /*2690*/  CS2R R14, SRZ ;  /* 0x00000000000e7805 */ /* 0x000fc6000001ff00 */
[----:B------:R0:W5:Y:S04]  /*26a0*/  @!P3 LDG.E.64 R28, desc[UR42][R40.64+0x10] ;  /* 0x0000102a281cb981 */ /* 0x000168000c1e1b00 */
[----:B------:R0:W5:Y:S01]  /*26b0*/  @!P3 LDG.E.64 R30, desc[UR42][R38.64+0x10] ;  /* 0x0000102a261eb981 */ /* 0x000162000c1e1b00 */
[----:B--2---:R-:W-:-:S13]  /*26c0*/  ISETP.GE.AND P5, PT, R78, R87, PT ;  /* 0x000000574e00720c */ /* 0x004fda0003fa6270 */
[----:B------:R0:W5:Y:S04]  /*26d0*/  @!P5 LDG.E.64 R12, desc[UR42][R40.64+0x20] ;  /* 0x0000202a280cd981 */ /* 0x000168000c1e1b00 */
[----:B------:R0:W5:Y:S02]  /*26e0*/  @!P5 LDG.E.64 R14, desc[UR42][R38.64+0x20] ;  /* 0x0000202a260ed981 */ /* 0x000164000c1e1b00 */
.L_x_328:
[----:B------:R-:W-:Y:S05]  /*26f0*/  BSYNC B1 ;  /* 0x0000000000017941 */ /* 0x000fea0003800000 */
.L_x_327:
[----:B------:R-:W-:Y:S01]  /*2700*/  UISETP.NE.AND UP0, UPT, UR36, 0x3, UPT ;  /* 0x000000032400788c */ /* 0x000fe2000bf05270 */
[----:B0----5:R-:W-:Y:S02]  /*2710*/  IMAD.MOV.U32 R39, RZ, RZ, R12 ;  /* 0x000000ffff277224 */ /* 0x021fe400078e000c */
[----:B------:R-:W-:Y:S02]  /*2720*/  IMAD.MOV.U32 R40, RZ, RZ, R28 ;  /* 0x000000ffff287224 */ /* 0x000fe400078e001c */
[----:B------:R-:W-:Y:S01]  /*2730*/  IMAD.MOV.U32 R42, RZ, RZ, R34 ;  /* 0x000000ffff2a7224 */ /* 0x000fe200078e0022 */
[----:B------:R-:W-:Y:S01]  /*2740*/  PLOP3.LUT P3, PT, PT, PT, UP0, 0x80, 0x0 ;  /* 0x000000000000781c */ /* 0x000fe20003f6f008 */
[----:B------:R-:W-:Y:S02]  /*2750*/  IMAD.MOV.U32 R38, RZ, RZ, R14 ;  /* 0x000000ffff267224 */ /* 0x000fe400078e000e */
[----:B------:R-:W-:Y:S02]  /*2760*/  IMAD.MOV.U32 R41, RZ, RZ, R30 ;  /* 0x000000ffff297224 */ /* 0x000fe400078e001e */
[----:B------:R-:W-:-:S08]  /*2770*/  IMAD.MOV.U32 R43, RZ, RZ, R36 ;  /* 0x000000ffff2b7224 */ /* 0x000fd000078e0024 */
[----:B------:R-:W-:Y:S05]  /*2780*/  @!P3 BRA `(.L_x_329) ;  /* 0x000000000004b947 */ /* 0x000fea0003800000 */
[----:B------:R-:W-:Y:S01]  /*2790*/  BPT.TRAP 0x1 ;  /* 0x000000040000795c */ /* 0x000fe20000300000 */
.L_x_329:
[----:B------:R-:W-:Y:S01]  /*27a0*/  IMAD R83, R17, 0x8, R16 ;  /* 0x0000000811537824 */ /* 0x000fe200078e0210 */
[----:B------:R-:W-:Y:S01]  /*27b0*/  SHF.L.U32 R86, R23, 0x1f, RZ ;  /* 0x0000001f17567819 */ /* 0x000fe200000006ff */
[----:B------:R-:W-:Y:S03]  /*27c0*/  BSSY B1, `(.L_x_330) ;  /* 0x0000003000017945 */ /* 0x000fe60003800000 */
[----:B------:R-:W0:Y:S02]  /*27d0*/  SYNCS.PHASECHK.TRANS64.TRYWAIT P5, [R83+URZ+0x19c90], R86 ;  /* 0x019c9056530075a7 */ /* 0x000e2400080a017f */
[----:B0-----:R-:W-:Y:S05]  /*27e0*/  @!P5 BRA `(.L_x_331) ;  /* 0x000001580078d947 */ /* 0x001fea0003800000 */
.L_x_571:
[----:B------:R-:W-:Y:S05]  /*27f0*/  BSYNC B1 ;  /* 0x0000000000017941 */ /* 0x000fea0003800000 */
.L_x_330:
[----:B------:R-:W-:Y:S05]  /*2800*/  @P4 BRA `(.L_x_332) ;  /* 0x0000003800404947 */ /* 0x000fea0003800000 */
[----:B------:R-:W-:Y:S01]  /*2810*/  ISETP.NE.AND P4, PT, R60, RZ, PT ;  /* 0x000000ff3c00720c */ /* 0x000fe20003f85270 */
[----:B------:R-:W-:-:S12]  /*2820*/  BSSY B1, `(.L_x_333) ;  /* 0x000006f000017945 */ /* 0x000fd80003800000 */
[----:B------:R-:W-:Y:S05]  /*2830*/  @!P4 BRA `(.L_x_334) ;  /* 0x0000000400b4c947 */ /* 0x000fea0003800000 */
[----:B------:R1:W2:Y:S01]  /*2840*/  LDS.128 R8, [R84+0x13800] ;  /* 0x0138000054087984 */ /* 0x0002a20000000c00 */
[----:B------:R-:W-:Y:S01]  /*2850*/  ISETP.GE.AND P4, PT, R152, R87, PT ;  /* 0x000000579800720c */ /* 0x000fe20003f86270 */
[----:B------:R-:W-:-:S12]  /*2860*/  BSSY B2, `(.L_x_335) ;  /* 0x0000069000027945 */ /* 0x000fd80003800000 */
[----:B-1----:R-:W-:Y:S05]  /*2870*/  @P4 BRA `(.L_x_336) ;  /* 0x00000004009c4947 */ /* 0x002fea0003800000 */
[----:B------:R-:W-:Y:S02]  /*2880*/  SHF.R.U32.HI R34, RZ, 0x8, R35 ;  /* 0x00000008ff227819 */ /* 0x000fe40000011623 */
[----:B------:R-:W-:Y:S02]  /*2890*/  SHF.R.U32.HI R36, RZ, 0x8, R37 ;  /* 0x00000008ff247819 */ /* 0x000fe40000011625 */
[----:B------:R-:W-:Y:S01]  /*28a0*/  SHF.R.U32.HI R79, RZ, 0x10, R35 ;  /* 0x00000010ff4f7819 */ /* 0x000fe20000011623 */
[----:B------:R-:W-:Y:S01]  /*28b0*/  IMAD.SHL.U32 R34, R34, 0x100, RZ ;  /* 0x0000010022227824 */ /* 0x000fe200078e00ff */
[----:B------:R-:W-:Y:S02]  /*28c0*/  SHF.R.U32.HI R77, RZ, 0x10, R37 ;  /* 0x00000010ff4d7819 */ /* 0x000fe40000011625 */
[----:B------:R-:W-:Y:S01]  /*28d0*/  LOP3.LUT R76, R37, 0xff0000ff, RZ, 0xc0, !PT ;  /* 0xff0000ff254c7812 */ /* 0x000fe200078ec0ff */
[----:B------:R-:W-:Y:S01]  /*28e0*/  IMAD.SHL.U32 R37, R36, 0x100, RZ ;  /* 0x0000010024257824 */ /* 0x000fe200078e00ff */
[----:B------:R-:W-:Y:S01]  /*28f0*/  LOP3.LUT R35, R35, 0xff0000ff, RZ, 0xc0, !PT ;  /* 0xff0000ff23237812 */ /* 0x000fe200078ec0ff */
[----:B--2---:R-:W-:Y:S01]  /*2900*/  IMAD.MOV.U32 R36, RZ, RZ, R8 ;  /* 0x000000ffff247224 */ /* 0x004fe200078e0008 */
[----:B------:R-:W-:-:S02]  /*2910*/  F2FP.F16.E4M3.UNPACK_B R8, R9 ;  /* 0x00000009ff08723e */ /* 0x000fc400020006ff */
[----:B------:R-:W-:Y:S01]  /*2920*/  LOP3.LUT R35, R35, 0xff00, R34, 0xf8, !PT ;  /* 0x0000ff0023237812 */ /* 0x000fe200078ef822 */
[----:B------:R-:W-:Y:S01]  /*2930*/  IMAD.U32 R34, R79, 0x10000, RZ ;  /* 0x000100004f227824 */ /* 0x000fe200078e00ff */
[----:B------:R-:W-:Y:S01]  /*2940*/  LOP3.LUT R78, R76, 0xff00, R37, 0xf8, !PT ;  /* 0x0000ff004c4e7812 */ /* 0x000fe200078ef825 */
[----:B------:R-:W-:Y:S01]  /*2950*/  IMAD.U32 R37, R77, 0x10000, RZ ;  /* 0x000100004d257824 */ /* 0x000fe200078e00ff */
[----:B------:R-:W-:Y:S02]  /*2960*/  F2FP.F16.E4M3.UNPACK_B R76, R43.H1 ;  /* 0x0000002bff4c723e */ /* 0x000fe400030006ff */
[----:B------:R-:W-:Y:S02]  /*2970*/  LOP3.LUT R34, R35, 0xff0000, R34, 0xf8, !PT ;  /* 0x00ff000023227812 */ /* 0x000fe400078ef822 */
[----:B------:R-:W-:Y:S01]  /*2980*/  LOP3.LUT R35, R78, 0xff0000, R37, 0xf8, !PT ;  /* 0x00ff00004e237812 */ /* 0x000fe200078ef825 */
[----:B------:R-:W-:Y:S01]  /*2990*/  HADD2.F32 R37, -RZ, R8.H1_H1 ;  /* 0x30000008ff257230 */ /* 0x000fe20000004100 */
[----:B------:R-:W-:Y:S01]  /*29a0*/  F2FP.F16.E4M3.UNPACK_B R9, R9.H1 ;  /* 0x00000009ff09723e */ /* 0x000fe200030006ff */
[----:B------:R-:W-:Y:S01]  /*29b0*/  HADD2.F32 R89, -RZ, R76.H0_H0 ;  /* 0x2000004cff597230 */ /* 0x000fe20000004100 */
[----:B------:R-:W-:Y:S01]  /*29c0*/  F2FP.F16.E4M3.UNPACK_B R78, R42.H1 ;  /* 0x0000002aff4e723e */ /* 0x000fe200030006ff */
[----:B------:R-:W-:Y:S01]  /*29d0*/  HADD2.F32 R8, -RZ, R8.H0_H0 ;  /* 0x20000008ff087230 */ /* 0x000fe20000004100 */
[----:B------:R-:W-:Y:S01]  /*29e0*/  F2FP.F16.E4M3.UNPACK_B R43, R43 ;  /* 0x0000002bff2b723e */ /* 0x000fe200020006ff */
[----:B------:R-:W-:-:S02]  /*29f0*/  HADD2.F32 R90, -RZ, R76.H1_H1 ;  /* 0x3000004cff5a7230 */ /* 0x000fc40000004100 */
[-C--:B------:R-:W-:Y:S01]  /*2a00*/  FMUL.FTZ R91, R37, R89.reuse ;  /* 0x00000059255b7220 */ /* 0x080fe20000410000 */
[--C-:B------:R-:W-:Y:S02]  /*2a10*/  HADD2.F32 R77, -RZ, R9.reuse.H1_H1 ;  /* 0x30000009ff4d7230 */ /* 0x100fe40000004100 */
[----:B------:R-:W-:Y:S01]  /*2a20*/  FMUL.FTZ R92, R8, R89 ;  /* 0x00000059085c7220 */ /* 0x000fe20000410000 */
[--C-:B------:R-:W-:Y:S02]  /*2a30*/  HADD2.F32 R79, -RZ, R78.reuse.H0_H0 ;  /* 0x2000004eff4f7230 */ /* 0x100fe40000004100 */
[----:B------:R-:W-:Y:S02]  /*2a40*/  HADD2.F32 R76, -RZ, R9.H0_H0 ;  /* 0x20000009ff4c7230 */ /* 0x000fe40000004100 */
[----:B------:R-:W-:Y:S01]  /*2a50*/  FMUL.FTZ R89, R77, R90 ;  /* 0x0000005a4d597220 */ /* 0x000fe20000410000 */
[----:B------:R-:W-:Y:S02]  /*2a60*/  HADD2.F32 R78, -RZ, R78.H1_H1 ;  /* 0x3000004eff4e7230 */ /* 0x000fe40000004100 */
[-C--:B------:R-:W-:Y:S01]  /*2a70*/  FFMA.FTZ R9, R37, R79.reuse, R92 ;  /* 0x0000004f25097223 */ /* 0x080fe2000001005c */
[----:B------:R-:W-:Y:S01]  /*2a80*/  F2FP.F16.E4M3.UNPACK_B R37, R36.H1 ;  /* 0x00000024ff25723e */ /* 0x000fe200030006ff */
[----:B------:R-:W-:Y:S01]  /*2a90*/  FMUL.FTZ R90, R76, R90 ;  /* 0x0000005a4c5a7220 */ /* 0x000fe20000410000 */
[----:B------:R-:W-:Y:S01]  /*2aa0*/  F2FP.F16.E4M3.UNPACK_B R36, R36 ;  /* 0x00000024ff24723e */ /* 0x000fe200020006ff */
[----:B------:R-:W-:Y:S01]  /*2ab0*/  FFMA.FTZ R8, R8, R79, -R91 ;  /* 0x0000004f08087223 */ /* 0x000fe2000001085b */
[-C--:B------:R-:W-:Y:S01]  /*2ac0*/  FFMA.FTZ R91, R76, R78.reuse, -R89 ;  /* 0x0000004e4c5b7223 */ /* 0x080fe20000010859 */
[----:B------:R-:W-:Y:S01]  /*2ad0*/  FFMA.FTZ R94, R77, R78, R90 ;  /* 0x0000004e4d5e7223 */ /* 0x000fe2000001005a */
[--C-:B------:R-:W-:Y:S01]  /*2ae0*/  HADD2.F32 R79, -RZ, R43.reuse.H1_H1 ;  /* 0x3000002bff4f7230 */ /* 0x100fe20000004100 */
[----:B------:R-:W-:Y:S01]  /*2af0*/  F2FP.F16.E4M3.UNPACK_B R77, R42 ;  /* 0x0000002aff4d723e */ /* 0x000fe200020006ff */
[----:B------:R-:W-:-:S02]  /*2b00*/  HADD2.F32 R78, -RZ, R43.H0_H0 ;  /* 0x2000002bff4e7230 */ /* 0x000fc40000004100 */
[--C-:B------:R-:W-:Y:S02]  /*2b10*/  HADD2.F32 R43, -RZ, R37.reuse.H0_H0 ;  /* 0x20000025ff2b7230 */ /* 0x100fe40000004100 */
[----:B------:R-:W-:Y:S02]  /*2b20*/  HADD2.F32 R76, -RZ, R37.H1_H1 ;  /* 0x30000025ff4c7230 */ /* 0x000fe40000004100 */
[--C-:B------:R-:W-:Y:S02]  /*2b30*/  HADD2.F32 R42, -RZ, R36.reuse.H1_H1 ;  /* 0x30000024ff2a7230 */ /* 0x100fe40000004100 */
[-C--:B------:R-:W-:Y:S01]  /*2b40*/  FMUL.FTZ R89, R43, R79.reuse ;  /* 0x0000004f2b597220 */ /* 0x080fe20000410000 */
[----:B------:R-:W-:Y:S02]  /*2b50*/  HADD2.F32 R37, -RZ, R36.H0_H0 ;  /* 0x20000024ff257230 */ /* 0x000fe40000004100 */
[----:B------:R-:W-:Y:S01]  /*2b60*/  FMUL.FTZ R92, R76, R79 ;  /* 0x0000004f4c5c7220 */ /* 0x000fe20000410000 */
[----:B------:R-:W-:-:S02]  /*2b70*/  HADD2.F32 R36, -RZ, R77.H1_H1 ;  /* 0x3000004dff247230 */ /* 0x000fc40000004100 */
[-C--:B------:R-:W-:Y:S01]  /*2b80*/  FMUL.FTZ R90, R42, R78.reuse ;  /* 0x0000004e2a5a7220 */ /* 0x080fe20000410000 */
[----:B------:R-:W-:Y:S02]  /*2b90*/  HADD2.F32 R77, -RZ, R77.H0_H0 ;  /* 0x2000004dff4d7230 */ /* 0x000fe40000004100 */
[----:B------:R-:W-:Y:S01]  /*2ba0*/  FMUL.FTZ R79, R37, R78 ;  /* 0x0000004e254f7220 */ /* 0x000fe20000410000 */
[-C--:B------:R-:W-:Y:S01]  /*2bb0*/  FFMA.FTZ R43, R43, R36.reuse, -R92 ;  /* 0x000000242b2b7223 */ /* 0x080fe2000001085c */
[----:B------:R-:W-:Y:S01]  /*2bc0*/  FFMA.FTZ R76, R76, R36, R89 ;  /* 0x000000244c4c7223 */ /* 0x000fe20000010059 */
[-C--:B------:R-:W-:Y:S01]  /*2bd0*/  FFMA.FTZ R36, R37, R77.reuse, -R90 ;  /* 0x0000004d25247223 */ /* 0x080fe2000001085a */
[----:B------:R-:W-:Y:S01]  /*2be0*/  FFMA.FTZ R37, R42, R77, R79 ;  /* 0x0000004d2a257223 */ /* 0x000fe2000001004f */
[----:B------:R-:W-:Y:S02]  /*2bf0*/  F2FP.F16.E4M3.UNPACK_B R77, R11.H1 ;  /* 0x0000000bff4d723e */ /* 0x000fe400030006ff */
[----:B------:R-:W-:-:S02]  /*2c00*/  F2FP.F16.E4M3.UNPACK_B R92, R35.H1 ;  /* 0x00000023ff5c723e */ /* 0x000fc400030006ff */
[----:B------:R-:W-:Y:S01]  /*2c10*/  F2FP.SATFINITE.E4M3.F32.PACK_AB_MERGE_C R42, R94, R91, RZ ;  /* 0x0000005b5e2a723e */ /* 0x000fe200048070ff */
[--C-:B------:R-:W-:Y:S01]  /*2c20*/  HADD2.F32 R78, -RZ, R77.reuse.H0_H0 ;  /* 0x2000004dff4e7230 */ /* 0x100fe20000004100 */
[----:B------:R-:W-:Y:S01]  /*2c30*/  F2FP.SATFINITE.E4M3.F32.PACK_AB_MERGE_C R43, R76, R43, RZ ;  /* 0x0000002b4c2b723e */ /* 0x000fe200048070ff */
[----:B------:R-:W-:Y:S01]  /*2c40*/  HADD2.F32 R77, -RZ, R77.H1_H1 ;  /* 0x3000004dff4d7230 */ /* 0x000fe20000004100 */
[----:B------:R-:W-:Y:S01]  /*2c50*/  F2FP.F16.E4M3.UNPACK_B R89, R34.H1 ;  /* 0x00000022ff59723e */ /* 0x000fe200030006ff */
[--C-:B------:R-:W-:Y:S01]  /*2c60*/  HADD2.F32 R94, -RZ, R92.reuse.H1_H1 ;  /* 0x3000005cff5e7230 */ /* 0x100fe20000004100 */
[----:B------:R-:W-:Y:S01]  /*2c70*/  F2FP.F16.E4M3.UNPACK_B R76, R10.H1 ;  /* 0x0000000aff4c723e */ /* 0x000fe200030006ff */
[----:B------:R-:W-:Y:S01]  /*2c80*/  HADD2.F32 R92, -RZ, R92.H0_H0 ;  /* 0x2000005cff5c7230 */ /* 0x000fe20000004100 */
[----:B------:R-:W-:Y:S01]  /*2c90*/  F2FP.F16.E4M3.UNPACK_B R91, R35 ;  /* 0x00000023ff5b723e */ /* 0x000fe200020006ff */
[----:B------:R-:W-:Y:S01]  /*2ca0*/  HADD2.F32 R90, -RZ, R89.H1_H1 ;  /* 0x30000059ff5a7230 */ /* 0x000fe20000004100 */
[----:B------:R-:W-:Y:S01]  /*2cb0*/  F2FP.F16.E4M3.UNPACK_B R79, R34 ;  /* 0x00000022ff4f723e */ /* 0x000fe200020006ff */
[----:B------:R-:W-:-:S02]  /*2cc0*/  HADD2.F32 R35, -RZ, R76.H1_H1 ;  /* 0x3000004cff237230 */ /* 0x000fc40000004100 */
[-C--:B------:R-:W-:Y:S01]  /*2cd0*/  FMUL.FTZ R95, R77, R94.reuse ;  /* 0x0000005e4d5f7220 */ /* 0x080fe20000410000 */
[----:B------:R-:W-:Y:S02]  /*2ce0*/  HADD2.F32 R93, -RZ, R91.H1_H1 ;  /* 0x3000005bff5d7230 */ /* 0x000fe40000004100 */
[C---:B------:R-:W-:Y:S01]  /*2cf0*/  FMUL.FTZ R96, R78.reuse, R94 ;  /* 0x0000005e4e607220 */ /* 0x040fe20000410000 */
[----:B------:R-:W-:Y:S02]  /*2d00*/  HADD2.F32 R76, -RZ, R76.H0_H0 ;  /* 0x2000004cff4c7230 */ /* 0x000fe40000004100 */
[----:B------:R-:W-:Y:S01]  /*2d10*/  FFMA.FTZ R34, R78, R90, -R95 ;  /* 0x0000005a4e227223 */ /* 0x000fe2000001085f */
[----:B------:R-:W-:Y:S02]  /*2d20*/  HADD2.F32 R78, -RZ, R79.H1_H1 ;  /* 0x3000004fff4e7230 */ /* 0x000fe40000004100 */
[----:B------:R-:W-:Y:S01]  /*2d30*/  FMUL.FTZ R95, R35, R93 ;  /* 0x0000005d235f7220 */ /* 0x000fe20000410000 */
[----:B------:R-:W-:Y:S01]  /*2d40*/  F2FP.F16.E4M3.UNPACK_B R11, R11 ;  /* 0x0000000bff0b723e */ /* 0x000fe200020006ff */
[C---:B------:R-:W-:Y:S01]  /*2d50*/  FMUL.FTZ R94, R76.reuse, R93 ;  /* 0x0000005d4c5e7220 */ /* 0x040fe20000410000 */
[----:B------:R-:W-:Y:S01]  /*2d60*/  F2FP.F16.E4M3.UNPACK_B R10, R10 ;  /* 0x0000000aff0a723e */ /* 0x000fe200020006ff */
[----:B------:R-:W-:Y:S01]  /*2d70*/  FFMA.FTZ R95, R76, R78, -R95 ;  /* 0x0000004e4c5f7223 */ /* 0x000fe2000001085f */
[----:B------:R-:W-:-:S02]  /*2d80*/  HADD2.F32 R91, -RZ, R91.H0_H0 ;  /* 0x2000005bff5b7230 */ /* 0x000fc40000004100 */
[----:B------:R-:W-:Y:S01]  /*2d90*/  FFMA.FTZ R94, R35, R78, R94 ;  /* 0x0000004e235e7223 */ /* 0x000fe2000001005e */
[--C-:B------:R-:W-:Y:S02]  /*2da0*/  HADD2.F32 R35, -RZ, R11.reuse.H0_H0 ;  /* 0x2000000bff237230 */ /* 0x100fe40000004100 */
[----:B------:R-:W-:Y:S01]  /*2db0*/  FFMA.FTZ R93, R77, R90, R96 ;  /* 0x0000005a4d5d7223 */ /* 0x000fe20000010060 */
[----:B------:R-:W-:Y:S01]  /*2dc0*/  HADD2.F32 R76, -RZ, R11.H1_H1 ;  /* 0x3000000bff4c7230 */ /* 0x000fe20000004100 */
[----:B------:R-:W-:Y:S01]  /*2dd0*/  F2FP.SATFINITE.E4M3.F32.PACK_AB_MERGE_C R9, R9, R8, R42 ;  /* 0x000000080909723e */ /* 0x000fe2000480702a */
[--C-:B------:R-:W-:Y:S02]  /*2de0*/  HADD2.F32 R11, -RZ, R10.reuse.H0_H0 ;  /* 0x2000000aff0b7230 */ /* 0x100fe40000004100 */
[-C--:B------:R-:W-:Y:S01]  /*2df0*/  FMUL.FTZ R77, R35, R92.reuse ;  /* 0x0000005c234d7220 */ /* 0x080fe20000410000 */
[----:B------:R-:W-:Y:S02]  /*2e00*/  HADD2.F32 R10, -RZ, R10.H1_H1 ;  /* 0x3000000aff0a7230 */ /* 0x000fe40000004100 */
[----:B------:R-:W-:Y:S01]  /*2e10*/  FMUL.FTZ R90, R76, R92 ;  /* 0x0000005c4c5a7220 */ /* 0x000fe20000410000 */
[----:B------:R-:W-:Y:S01]  /*2e20*/  HADD2.F32 R89, -RZ, R89.H0_H0 ;  /* 0x20000059ff597230 */ /* 0x000fe20000004100 */
[----:B------:R-:W-:Y:S01]  /*2e30*/  F2FP.SATFINITE.E4M3.F32.PACK_AB_MERGE_C R94, R94, R95, RZ ;  /* 0x0000005f5e5e723e */ /* 0x000fe200048070ff */
[----:B------:R-:W-:-:S02]  /*2e40*/  HADD2.F32 R79, -RZ, R79.H0_H0 ;  /* 0x2000004fff4f7230 */ /* 0x000fc40000004100 */
[-C--:B------:R-:W-:Y:S01]  /*2e50*/  FMUL.FTZ R78, R10, R91.reuse ;  /* 0x0000005b0a4e7220 */ /* 0x080fe20000410000 */
[----:B------:R-:W-:Y:S01]  /*2e60*/  FMUL.FTZ R91, R11, R91 ;  /* 0x0000005b0b5b7220 */ /* 0x000fe20000410000 */
[-C--:B------:R-:W-:Y:S01]  /*2e70*/  FFMA.FTZ R90, R35, R89.reuse, -R90 ;  /* 0x00000059235a7223 */ /* 0x080fe2000001085a */
[----:B------:R-:W-:Y:S01]  /*2e80*/  FFMA.FTZ R77, R76, R89, R77 ;  /* 0x000000594c4d7223 */ /* 0x000fe2000001004d */
[-C--:B------:R-:W-:Y:S01]  /*2e90*/  FFMA.FTZ R78, R11, R79.reuse, -R78 ;  /* 0x0000004f0b4e7223 */ /* 0x080fe2000001084e */
[----:B------:R-:W-:Y:S01]  /*2ea0*/  FFMA.FTZ R91, R10, R79, R91 ;  /* 0x0000004f0a5b7223 */ /* 0x000fe2000001005b */
[----:B------:R-:W-:Y:S02]  /*2eb0*/  F2FP.SATFINITE.E4M3.F32.PACK_AB_MERGE_C R34, R93, R34, RZ ;  /* 0x000000225d22723e */ /* 0x000fe400048070ff */
[----:B------:R-:W-:Y:S02]  /*2ec0*/  F2FP.SATFINITE.E4M3.F32.PACK_AB_MERGE_C R8, R37, R36, R43 ;  /* 0x000000242508723e */ /* 0x000fe4000480702b */
[----:B------:R-:W-:-:S02]  /*2ed0*/  F2FP.SATFINITE.E4M3.F32.PACK_AB_MERGE_C R10, R91, R78, R94 ;  /* 0x0000004e5b0a723e */ /* 0x000fc4000480705e */
[----:B------:R-:W-:-:S07]  /*2ee0*/  F2FP.SATFINITE.E4M3.F32.PACK_AB_MERGE_C R11, R77, R90, R34 ;  /* 0x0000005a4d0b723e */ /* 0x000fce0004807022 */
.L_x_336:
[----:B------:R-:W-:Y:S05]  /*2ef0*/  BSYNC B2 ;  /* 0x0000000000027941 */ /* 0x000fea0003800000 */
.L_x_335:
[----:B--2---:R1:W-:Y:S02]  /*2f00*/  STG.E.128 desc[UR42][R32.64], R8 ;  /* 0x0000000820007986 */ /* 0x0043e4000c101d2a */
.L_x_334:
[----:B------:R-:W-:Y:S05]  /*2f10*/  BSYNC B1 ;  /* 0x0000000000017941 */ /* 0x000fea0003800000 */
.L_x_333:
[----:B------:R-:W-:Y:S01]  /*2f20*/  ISETP.NE.AND P4, PT, R45, RZ, PT ;  /* 0x000000ff2d00720c */ /* 0x000fe20003f85270 */
[----:B------:R-:W-:-:S12]  /*2f30*/  BSSY B1, `(.L_x_337) ;  /* 0x0000070000017945 */ /* 0x000fd80003800000 */
[----:B------:R-:W-:Y:S05]  /*2f40*/  @!P4 BRA `(.L_x_338) ;  /* 0x0000000400b8c947 */ /* 0x000fea0003800000 */
[----:B-1----:R1:W2:Y:S01]  /*2f50*/  LDS.128 R8, [R84+0x14800] ;  /* 0x0148000054087984 */ /* 0x0022a20000000c00 */
[----:B------:R-:W-:Y:S01]  /*2f60*/  ISETP.GE.AND P4, PT, R157, R87, PT ;  /* 0x000000579d00720c */ /* 0x000fe20003f86270 */
[----:B------:R-:W-:-:S12]  /*2f70*/  BSSY B2, `(.L_x_339) ;  /* 0x000006a000027945 */ /* 0x000fd80003800000 */
[----:B-1----:R-:W-:Y:S05]  /*2f80*/  @P4 BRA `(.L_x_340) ;  /* 0x0000000400a04947 */ /* 0x002fea0003800000 */
[----:B------:R-:W-:Y:S02]  /*2f90*/  SHF.R.U32.HI R30, RZ, 0x8, R29 ;  /* 0x00000008ff1e7819 */ /* 0x000fe4000001161d */
[--C-:B------:R-:W-:Y:S02]  /*2fa0*/  SHF.R.U32.HI R35, RZ, 0x8, R31.reuse ;  /* 0x00000008ff237819 */ /* 0x100fe4000001161f */
[----:B------:R-:W-:Y:S02]  /*2fb0*/  LOP3.LUT R34, R31, 0xff0000ff, RZ, 0xc0, !PT ;  /* 0xff0000ff1f227812 */ /* 0x000fe400078ec0ff */
[----:B------:R-:W-:Y:S01]  /*2fc0*/  SHF.R.U32.HI R36, RZ, 0x10, R31 ;  /* 0x00000010ff247819 */ /* 0x000fe2000001161f */
[----:B------:R-:W-:Y:S01]  /*2fd0*/  IMAD.SHL.U32 R31, R30, 0x100, RZ ;  /* 0x000001001e1f7824 */ /* 0x000fe200078e00ff */
[----:B------:R-:W-:Y:S01]  /*2fe0*/  LOP3.LUT R28, R29, 0xff0000ff, RZ, 0xc0, !PT ;  /* 0xff0000ff1d1c7812 */ /* 0x000fe200078ec0ff */
[----:B------:R-:W-:Y:S01]  /*2ff0*/  IMAD.SHL.U32 R35, R35, 0x100, RZ ;  /* 0x0000010023237824 */ /* 0x000fe200078e00ff */
[----:B------:R-:W-:Y:S01]  /*3000*/  SHF.R.U32.HI R37, RZ, 0x10, R29 ;  /* 0x00000010ff257819 */ /* 0x000fe2000001161d */
[----:B--2---:R-:W-:Y:S01]  /*3010*/  IMAD.MOV.U32 R29, RZ, RZ, R9 ;  /* 0x000000ffff1d7224 */ /* 0x004fe200078e0009 */
[----:B------:R-:W-:Y:S01]  /*3020*/  LOP3.LUT R9, R28, 0xff00, R31, 0xf8, !PT ;  /* 0x0000ff001c097812 */ /* 0x000fe200078ef81f */
[----:B------:R-:W-:Y:S01]  /*3030*/  IMAD.MOV.U32 R30, RZ, RZ, R8 ;  /* 0x000000ffff1e7224 */ /* 0x000fe200078e0008 */
[----:B------:R-:W-:Y:S01]  /*3040*/  LOP3.LUT R35, R34, 0xff00, R35, 0xf8, !PT ;  /* 0x0000ff0022237812 */ /* 0x000fe200078ef823 */
[----:B------:R-:W-:Y:S01]  /*3050*/  IMAD.U32 R28, R37, 0x10000, RZ ;  /* 0x00010000251c7824 */ /* 0x000fe200078e00ff */
[----:B------:R-:W-:Y:S01]  /*3060*/  F2FP.F16.E4M3.UNPACK_B R34, R41.H1 ;  /* 0x00000029ff22723e */ /* 0x000fe200030006ff */
[----:B------:R-:W-:Y:S01]  /*3070*/  IMAD.U32 R36, R36, 0x10000, RZ ;  /* 0x0001000024247824 */ /* 0x000fe200078e00ff */
[----:B------:R-:W-:-:S02]  /*3080*/  F2FP.F16.E4M3.UNPACK_B R8, R29 ;  /* 0x0000001dff08723e */ /* 0x000fc400020006ff */
[----:B------:R-:W-:Y:S01]  /*3090*/  LOP3.LUT R9, R9, 0xff0000, R28, 0xf8, !PT ;  /* 0x00ff000009097812 */ /* 0x000fe200078ef81c */
[----:B------:R-:W-:Y:S01]  /*30a0*/  HADD2.F32 R42, -RZ, R34.H0_H0 ;  /* 0x20000022ff2a7230 */ /* 0x000fe20000004100 */
[----:B------:R-:W-:Y:S01]  /*30b0*/  LOP3.LUT R28, R35, 0xff0000, R36, 0xf8, !PT ;  /* 0x00ff0000231c7812 */ /* 0x000fe200078ef824 */
[--C-:B------:R-:W-:Y:S01]  /*30c0*/  HADD2.F32 R31, -RZ, R8.reuse.H1_H1 ;  /* 0x30000008ff1f7230 */ /* 0x100fe20000004100 */
[----:B------:R-:W-:Y:S01]  /*30d0*/  F2FP.F16.E4M3.UNPACK_B R36, R40.H1 ;  /* 0x00000028ff24723e */ /* 0x000fe200030006ff */
[----:B------:R-:W-:Y:S01]  /*30e0*/  HADD2.F32 R8, -RZ, R8.H0_H0 ;  /* 0x20000008ff087230 */ /* 0x000fe20000004100 */
[----:B------:R-:W-:Y:S01]  /*30f0*/  F2FP.F16.E4M3.UNPACK_B R29, R29.H1 ;  /* 0x0000001dff1d723e */ /* 0x000fe200030006ff */
[----:B------:R-:W-:Y:S02]  /*3100*/  HADD2.F32 R43, -RZ, R34.H1_H1 ;  /* 0x30000022ff2b7230 */ /* 0x000fe40000004100 */
[----:B------:R-:W-:Y:S01]  /*3110*/  FMUL.FTZ R77, R31, R42 ;  /* 0x0000002a1f4d7220 */ /* 0x000fe20000410000 */
[----:B------:R-:W-:-:S02]  /*3120*/  HADD2.F32 R37, -RZ, R36.H0_H0 ;  /* 0x20000024ff257230 */ /* 0x000fc40000004100 */
[C---:B------:R-:W-:Y:S01]  /*3130*/  FMUL.FTZ R42, R8.reuse, R42 ;  /* 0x0000002a082a7220 */ /* 0x040fe20000410000 */
[--C-:B------:R-:W-:Y:S01]  /*3140*/  HADD2.F32 R35, -RZ, R29.reuse.H1_H1 ;  /* 0x3000001dff237230 */ /* 0x100fe20000004100 */
[----:B------:R-:W-:Y:S01]  /*3150*/  F2FP.F16.E4M3.UNPACK_B R41, R41 ;  /* 0x00000029ff29723e */ /* 0x000fe200020006ff */
[----:B------:R-:W-:Y:S02]  /*3160*/  HADD2.F32 R34, -RZ, R29.H0_H0 ;  /* 0x2000001dff227230 */ /* 0x000fe40000004100 */
[-C--:B------:R-:W-:Y:S01]  /*3170*/  FFMA.FTZ R8, R8, R37.reuse, -R77 ;  /* 0x0000002508087223 */ /* 0x080fe2000001084d */
[----:B------:R-:W-:Y:S02]  /*3180*/  HADD2.F32 R36, -RZ, R36.H1_H1 ;  /* 0x30000024ff247230 */ /* 0x000fe40000004100 */
[----:B------:R-:W-:Y:S01]  /*3190*/  FFMA.FTZ R29, R31, R37, R42 ;  /* 0x000000251f1d7223 */ /* 0x000fe2000001002a */
[CC--:B------:R-:W-:Y:S01]  /*31a0*/  FMUL.FTZ R77, R35.reuse, R43.reuse ;  /* 0x0000002b234d7220 */ /* 0x0c0fe20000410000 */
[C---:B------:R-:W-:Y:S01]  /*31b0*/  FMUL.FTZ R76, R34.reuse, R43 ;  /* 0x0000002b224c7220 */ /* 0x040fe20000410000 */
[-C--:B------:R-:W-:Y:S01]  /*31c0*/  F2FP.F16.E4M3.UNPACK_B R31, R30.reuse.H1 ;  /* 0x0000001eff1f723e */ /* 0x080fe200030006ff */
[----:B------:R-:W-:Y:S01]  /*31d0*/  HADD2.F32 R37, -RZ, R41.H1_H1 ;  /* 0x30000029ff257230 */ /* 0x000fe20000004100 */
[----:B------:R-:W-:Y:S01]  /*31e0*/  F2FP.F16.E4M3.UNPACK_B R30, R30 ;  /* 0x0000001eff1e723e */ /* 0x000fe200020006ff */
[-C--:B------:R-:W-:Y:S01]  /*31f0*/  FFMA.FTZ R77, R34, R36.reuse, -R77 ;  /* 0x00000024224d7223 */ /* 0x080fe2000001084d */
[----:B------:R-:W-:Y:S01]  /*3200*/  FFMA.FTZ R78, R35, R36, R76 ;  /* 0x00000024234e7223 */ /* 0x000fe2000001004c */
[----:B------:R-:W-:Y:S01]  /*3210*/  F2FP.F16.E4M3.UNPACK_B R40, R40 ;  /* 0x00000028ff28723e */ /* 0x000fe200020006ff */
[----:B------:R-:W-:-:S02]  /*3220*/  HADD2.F32 R36, -RZ, R31.H1_H1 ;  /* 0x3000001fff247230 */ /* 0x000fc40000004100 */
[----:B------:R-:W-:Y:S02]  /*3230*/  HADD2.F32 R35, -RZ, R31.H0_H0 ;  /* 0x2000001fff237230 */ /* 0x000fe40000004100 */
[----:B------:R-:W-:Y:S02]  /*3240*/  HADD2.F32 R41, -RZ, R41.H0_H0 ;  /* 0x20000029ff297230 */ /* 0x000fe40000004100 */
[-C--:B------:R-:W-:Y:S01]  /*3250*/  FMUL.FTZ R76, R36, R37.reuse ;  /* 0x00000025244c7220 */ /* 0x080fe20000410000 */
[--C-:B------:R-:W-:Y:S02]  /*3260*/  HADD2.F32 R34, -RZ, R30.reuse.H1_H1 ;  /* 0x3000001eff227230 */ /* 0x100fe40000004100 */
[----:B------:R-:W-:Y:S01]  /*3270*/  FMUL.FTZ R37, R35, R37 ;  /* 0x0000002523257220 */ /* 0x000fe20000410000 */
[----:B------:R-:W-:Y:S02]  /*3280*/  HADD2.F32 R31, -RZ, R30.H0_H0 ;  /* 0x2000001eff1f7230 */ /* 0x000fe40000004100 */
        /* <DEDUP_REMOVED lines=9> */
[----:B------:R-:W-:-:S02]  /*3320*/  F2FP.SATFINITE.E4M3.F32.PACK_AB_MERGE_C R34, R78, R77, RZ ;  /* 0x0000004d4e22723e */ /* 0x000fc400048070ff */
[----:B------:R-:W-:Y:S01]  /*3330*/  F2FP.F16.E4M3.UNPACK_B R77, R28.H1 ;  /* 0x0000001cff4d723e */ /* 0x000fe200030006ff */
[--C-:B------:R-:W-:Y:S01]  /*3340*/  HADD2.F32 R40, -RZ, R37.reuse.H0_H0 ;  /* 0x20000025ff287230 */ /* 0x100fe20000004100 */
[----:B------:R-:W-:Y:S01]  /*3350*/  F2FP.SATFINITE.E4M3.F32.PACK_AB_MERGE_C R35, R36, R35, RZ ;  /* 0x000000232423723e */ /* 0x000fe200048070ff */
[----:B------:R-:W-:Y:S01]  /*3360*/  HADD2.F32 R37, -RZ, R37.H1_H1 ;  /* 0x30000025ff257230 */ /* 0x000fe20000004100 */
[-C--:B------:R-:W-:Y:S01]  /*3370*/  F2FP.F16.E4M3.UNPACK_B R42, R9.reuse.H1 ;  /* 0x00000009ff2a723e */ /* 0x080fe200030006ff */
[--C-:B------:R-:W-:Y:S01]  /*3380*/  HADD2.F32 R78, -RZ, R77.reuse.H1_H1 ;  /* 0x3000004dff4e7230 */ /* 0x100fe20000004100 */
[----:B------:R-:W-:Y:S01]  /*3390*/  F2FP.F16.E4M3.UNPACK_B R36, R10.H1 ;  /* 0x0000000aff24723e */ /* 0x000fe200030006ff */
[----:B------:R-:W-:Y:S01]  /*33a0*/  HADD2.F32 R77, -RZ, R77.H0_H0 ;  /* 0x2000004dff4d7230 */ /* 0x000fe20000004100 */
[----:B------:R-:W-:Y:S01]  /*33b0*/  F2FP.F16.E4M3.UNPACK_B R76, R28 ;  /* 0x0000001cff4c723e */ /* 0x000fe200020006ff */
[----:B------:R-:W-:Y:S01]  /*33c0*/  HADD2.F32 R43, -RZ, R42.H1_H1 ;  /* 0x3000002aff2b7230 */ /* 0x000fe20000004100 */
[----:B------:R-:W-:Y:S01]  /*33d0*/  F2FP.F16.E4M3.UNPACK_B R41, R9 ;  /* 0x00000009ff29723e */ /* 0x000fe200020006ff */
[----:B------:R-:W-:-:S02]  /*33e0*/  HADD2.F32 R28, -RZ, R36.H1_H1 ;  /* 0x30000024ff1c7230 */ /* 0x000fc40000004100 */
[----:B------:R-:W-:Y:S01]  /*33f0*/  FMUL.FTZ R9, R37, R78 ;  /* 0x0000004e25097220 */ /* 0x000fe20000410000 */
[----:B------:R-:W-:Y:S01]  /*3400*/  HADD2.F32 R79, -RZ, R76.H1_H1 ;  /* 0x3000004cff4f7230 */ /* 0x000fe20000004100 */
[----:B------:R-:W-:Y:S01]  /*3410*/  F2FP.F16.E4M3.UNPACK_B R11, R11 ;  /* 0x0000000bff0b723e */ /* 0x000fe200020006ff */
[----:B------:R-:W-:Y:S02]  /*3420*/  HADD2.F32 R36, -RZ, R36.H0_H0 ;  /* 0x20000024ff247230 */ /* 0x000fe40000004100 */
[----:B------:R-:W-:Y:S01]  /*3430*/  FFMA.FTZ R90, R40, R43, -R9 ;  /* 0x0000002b285a7223 */ /* 0x000fe20000010809 */
[----:B------:R-:W-:Y:S02]  /*3440*/  HADD2.F32 R9, -RZ, R41.H1_H1 ;  /* 0x30000029ff097230 */ /* 0x000fe40000004100 */
[-C--:B------:R-:W-:Y:S01]  /*3450*/  FMUL.FTZ R89, R28, R79.reuse ;  /* 0x0000004f1c597220 */ /* 0x080fe20000410000 */
[----:B------:R-:W-:Y:S01]  /*3460*/  F2FP.F16.E4M3.UNPACK_B R10, R10 ;  /* 0x0000000aff0a723e */ /* 0x000fe200020006ff */
[----:B------:R-:W-:Y:S01]  /*3470*/  FMUL.FTZ R79, R36, R79 ;  /* 0x0000004f244f7220 */ /* 0x000fe20000410000 */
[----:B------:R-:W-:Y:S01]  /*3480*/  FMUL.FTZ R78, R40, R78 ;  /* 0x0000004e284e7220 */ /* 0x000fe20000410000 */
[----:B------:R-:W-:Y:S01]  /*3490*/  FFMA.FTZ R89, R36, R9, -R89 ;  /* 0x0000000924597223 */ /* 0x000fe20000010859 */
[----:B------:R-:W-:-:S02]  /*34a0*/  HADD2.F32 R76, -RZ, R76.H0_H0 ;  /* 0x2000004cff4c7230 */ /* 0x000fc40000004100 */
[----:B------:R-:W-:Y:S01]  /*34b0*/  FFMA.FTZ R40, R28, R9, R79 ;  /* 0x000000091c287223 */ /* 0x000fe2000001004f */
[--C-:B------:R-:W-:Y:S02]  /*34c0*/  HADD2.F32 R28, -RZ, R11.reuse.H0_H0 ;  /* 0x2000000bff1c7230 */ /* 0x100fe40000004100 */
[----:B------:R-:W-:Y:S01]  /*34d0*/  FFMA.FTZ R91, R37, R43, R78 ;  /* 0x0000002b255b7223 */ /* 0x000fe2000001004e */
[--C-:B------:R-:W-:Y:S02]  /*34e0*/  HADD2.F32 R9, -RZ, R10.reuse.H0_H0 ;  /* 0x2000000aff097230 */ /* 0x100fe40000004100 */
[----:B------:R-:W-:Y:S02]  /*34f0*/  HADD2.F32 R11, -RZ, R11.H1_H1 ;  /* 0x3000000bff0b7230 */ /* 0x000fe40000004100 */
[----:B------:R-:W-:Y:S01]  /*3500*/  FMUL.FTZ R78, R28, R77 ;  /* 0x0000004d1c4e7220 */ /* 0x000fe20000410000 */
[----:B------:R-:W-:Y:S02]  /*3510*/  HADD2.F32 R10, -RZ, R10.H1_H1 ;  /* 0x3000000aff0a7230 */ /* 0x000fe40000004100 */
[----:B------:R-:W-:Y:S01]  /*3520*/  FMUL.FTZ R37, R9, R76 ;  /* 0x0000004c09257220 */ /* 0x000fe20000410000 */
[----:B------:R-:W-:-:S02]  /*3530*/  HADD2.F32 R42, -RZ, R42.H0_H0 ;  /* 0x2000002aff2a7230 */ /* 0x000fc40000004100 */
[C---:B------:R-:W-:Y:S01]  /*3540*/  FMUL.FTZ R43, R11.reuse, R77 ;  /* 0x0000004d0b2b7220 */ /* 0x040fe20000410000 */
[----:B------:R-:W-:Y:S02]  /*3550*/  HADD2.F32 R41, -RZ, R41.H0_H0 ;  /* 0x20000029ff297230 */ /* 0x000fe40000004100 */
[----:B------:R-:W-:Y:S01]  /*3560*/  FMUL.FTZ R36, R10, R76 ;  /* 0x0000004c0a247220 */ /* 0x000fe20000410000 */
[----:B------:R-:W-:Y:S01]  /*3570*/  F2FP.SATFINITE.E4M3.F32.PACK_AB_MERGE_C R40, R40, R89, RZ ;  /* 0x000000592828723e */ /* 0x000fe200048070ff */
[-C--:B------:R-:W-:Y:S01]  /*3580*/  FFMA.FTZ R43, R28, R42.reuse, -R43 ;  /* 0x0000002a1c2b7223 */ /* 0x080fe2000001082b */
[----:B------:R-:W-:Y:S01]  /*3590*/  FFMA.FTZ R78, R11, R42, R78 ;  /* 0x0000002a0b4e7223 */ /* 0x000fe2000001004e */
[-C--:B------:R-:W-:Y:S01]  /*35a0*/  FFMA.FTZ R36, R9, R41.reuse, -R36 ;  /* 0x0000002909247223 */ /* 0x080fe20000010824 */
[----:B------:R-:W-:Y:S01]  /*35b0*/  FFMA.FTZ R37, R10, R41, R37 ;  /* 0x000000290a257223 */ /* 0x000fe20000010025 */
[----:B------:R-:W-:Y:S02]  /*35c0*/  F2FP.SATFINITE.E4M3.F32.PACK_AB_MERGE_C R90, R91, R90, RZ ;  /* 0x0000005a5b5a723e */ /* 0x000fe400048070ff */
[----:B------:R-:W-:-:S02]  /*35d0*/  F2FP.SATFINITE.E4M3.F32.PACK_AB_MERGE_C R9, R29, R8, R34 ;  /* 0x000000081d09723e */ /* 0x000fc40004807022 */
[----:B------:R-:W-:Y:S02]  /*35e0*/  F2FP.SATFINITE.E4M3.F32.PACK_AB_MERGE_C R8, R31, R30, R35 ;  /* 0x0000001e1f08723e */ /* 0x000fe40004807023 */
[----:B------:R-:W-:Y:S02]  /*35f0*/  F2FP.SATFINITE.E4M3.F32.PACK_AB_MERGE_C R10, R37, R36, R40 ;  /* 0x00000024250a723e */ /* 0x000fe40004807028 */
[----:B------:R-:W-:-:S07]  /*3600*/  F2FP.SATFINITE.E4M3.F32.PACK_AB_MERGE_C R11, R78, R43, R90 ;  /* 0x0000002b4e0b723e */ /* 0x000fce000480705a */
.L_x_340:
[----:B------:R-:W-:Y:S05]  /*3610*/  BSYNC B2 ;  /* 0x0000000000027941 */ /* 0x000fea0003800000 */
.L_x_339:
[----:B--2---:R2:W-:Y:S02]  /*3620*/  STG.E.128 desc[UR42][R32.64+0x20], R8 ;  /* 0x0000200820007986 */ /* 0x0045e4000c101d2a */
.L_x_338:
[----:B------:R-:W-:Y:S05]  /*3630*/  BSYNC B1 ;  /* 0x0000000000017941 */ /* 0x000fea0003800000 */
.L_x_337:
[----:B------:R-:W-:Y:S05]  /*3640*/  @P1 BRA `(.L_x_332) ;  /* 0x0000002800b01947 */ /* 0x000fea0003800000 */
[----:B------:R-:W3:Y:S01]  /*3650*/  LDL R28, [R1+0x8] ;  /* 0x00000800011c7983 */ /* 0x000ee20000100800 */
[----:B------:R-:W-:Y:S03]  /*3660*/  BSSY B1, `(.L_x_341) ;  /* 0x000006b000017945 */ /* 0x000fe60003800000 */
[----:B-12---:R1:W2:Y:S01]  /*3670*/  LDS.128 R8, [R84+0x15800] ;  /* 0x0158000054087984 */ /* 0x0062a20000000c00 */
[----:B---3--:R-:W-:-:S13]  /*3680*/  ISETP.GE.AND P4, PT, R28, R87, PT ;  /* 0x000000571c00720c */ /* 0x008fda0003f86270 */
[----:B-12---:R-:W-:Y:S05]  /*3690*/  @P4 BRA `(.L_x_342) ;  /* 0x00000004009c4947 */ /* 0x006fea0003800000 */
        /* <DEDUP_REMOVED lines=8> */
[----:B------:R-:W-:Y:S01]  /*3720*/  IMAD.MOV.U32 R14, RZ, RZ, R8 ;  /* 0x000000ffff0e7224 */ /* 0x000fe200078e0008 */
[----:B------:R-:W-:-:S02]  /*3730*/  F2FP.F16.E4M3.UNPACK_B R8, R9 ;  /* 0x00000009ff08723e */ /* 0x000fc400020006ff */
[----:B------:R-:W-:Y:S01]  /*3740*/  LOP3.LUT R13, R13, 0xff00, R12, 0xf8, !PT ;  /* 0x0000ff000d0d7812 */ /* 0x000fe200078ef80c */
[----:B------:R-:W-:Y:S01]  /*3750*/  IMAD.U32 R12, R31, 0x10000, RZ ;  /* 0x000100001f0c7824 */ /* 0x000fe200078e00ff */
[----:B------:R-:W-:Y:S01]  /*3760*/  LOP3.LUT R30, R28, 0xff00, R15, 0xf8, !PT ;  /* 0x0000ff001c1e7812 */ /* 0x000fe200078ef80f */
[----:B------:R-:W-:Y:S01]  /*3770*/  IMAD.U32 R15, R29, 0x10000, RZ ;  /* 0x000100001d0f7824 */ /* 0x000fe200078e00ff */
[-C--:B------:R-:W-:Y:S02]  /*3780*/  F2FP.F16.E4M3.UNPACK_B R28, R38.reuse.H1 ;  /* 0x00000026ff1c723e */ /* 0x080fe400030006ff */
[----:B------:R-:W-:Y:S02]  /*3790*/  LOP3.LUT R12, R13, 0xff0000, R12, 0xf8, !PT ;  /* 0x00ff00000d0c7812 */ /* 0x000fe400078ef80c */
[----:B------:R-:W-:Y:S01]  /*37a0*/  LOP3.LUT R13, R30, 0xff0000, R15, 0xf8, !PT ;  /* 0x00ff00001e0d7812 */ /* 0x000fe200078ef80f */
[----:B------:R-:W-:Y:S01]  /*37b0*/  HADD2.F32 R34, -RZ, R28.H0_H0 ;  /* 0x2000001cff227230 */ /* 0x000fe20000004100 */
[----:B------:R-:W-:Y:S01]  /*37c0*/  F2FP.F16.E4M3.UNPACK_B R30, R39.H1 ;  /* 0x00000027ff1e723e */ /* 0x000fe200030006ff */
[--C-:B------:R-:W-:Y:S01]  /*37d0*/  HADD2.F32 R15, -RZ, R8.reuse.H1_H1 ;  /* 0x30000008ff0f7230 */ /* 0x100fe20000004100 */
[----:B------:R-:W-:Y:S01]  /*37e0*/  F2FP.F16.E4M3.UNPACK_B R9, R9.H1 ;  /* 0x00000009ff09723e */ /* 0x000fe200030006ff */
[----:B------:R-:W-:Y:S01]  /*37f0*/  HADD2.F32 R8, -RZ, R8.H0_H0 ;  /* 0x20000008ff087230 */ /* 0x000fe20000004100 */
[----:B------:R-:W-:Y:S01]  /*3800*/  F2FP.F16.E4M3.UNPACK_B R38, R38 ;  /* 0x00000026ff26723e */ /* 0x000fe200020006ff */
[----:B------:R-:W-:-:S02]  /*3810*/  HADD2.F32 R35, -RZ, R28.H1_H1 ;  /* 0x3000001cff237230 */ /* 0x000fc40000004100 */
[CC--:B------:R-:W-:Y:S01]  /*3820*/  FMUL.FTZ R37, R15.reuse, R34.reuse ;  /* 0x000000220f257220 */ /* 0x0c0fe20000410000 */
[--C-:B------:R-:W-:Y:S02]  /*3830*/  HADD2.F32 R31, -RZ, R30.reuse.H0_H0 ;  /* 0x2000001eff1f7230 */ /* 0x100fe40000004100 */
        /* <DEDUP_REMOVED lines=14> */
[----:B------:R-:W-:-:S02]  /*3920*/  HADD2.F32 R29, -RZ, R15.H0_H0 ;  /* 0x2000000fff1d7230 */ /* 0x000fc40000004100 */
[----:B------:R-:W-:Y:S02]  /*3930*/  HADD2.F32 R30, -RZ, R15.H1_H1 ;  /* 0x3000000fff1e7230 */ /* 0x000fe40000004100 */
        /* <DEDUP_REMOVED lines=9> */
[----:B------:R-:W-:Y:S01]  /*39d0*/  F2FP.F16.E4M3.UNPACK_B R38, R13 ;  /* 0x0000000dff26723e */ /* 0x000fe200020006ff */
        /* <DEDUP_REMOVED lines=8> */
[----:B------:R-:W-:Y:S01]  /*3a60*/  F2FP.F16.E4M3.UNPACK_B R30, R10.H1 ;  /* 0x0000000aff1e723e */ /* 0x000fe200030006ff */
[----:B------:R-:W-:Y:S01]  /*3a70*/  HADD2.F32 R31, -RZ, R31.H1_H1 ;  /* 0x3000001fff1f7230 */ /* 0x000fe20000004100 */
[----:B------:R-:W-:Y:S01]  /*3a80*/  F2FP.SATFINITE.E4M3.F32.PACK_AB_MERGE_C R28, R40, R37, RZ ;  /* 0x00000025281c723e */ /* 0x000fe200048070ff */
[----:B------:R-:W-:Y:S01]  /*3a90*/  HADD2.F32 R41, -RZ, R39.H1_H1 ;  /* 0x30000027ff297230 */ /* 0x000fe20000004100 */
[-C--:B------:R-:W-:Y:S01]  /*3aa0*/  F2FP.F16.E4M3.UNPACK_B R35, R12.reuse ;  /* 0x0000000cff23723e */ /* 0x080fe200020006ff */
[----:B------:R-:W-:Y:S01]  /*3ab0*/  HADD2.F32 R13, -RZ, R30.H1_H1 ;  /* 0x3000001eff0d7230 */ /* 0x000fe20000004100 */
[----:B------:R-:W-:Y:S01]  /*3ac0*/  F2FP.F16.E4M3.UNPACK_B R36, R12.H1 ;  /* 0x0000000cff24723e */ /* 0x000fe200030006ff */
[----:B------:R-:W-:Y:S02]  /*3ad0*/  HADD2.F32 R40, -RZ, R38.H1_H1 ;  /* 0x30000026ff287230 */ /* 0x000fe40000004100 */
[----:B------:R-:W-:Y:S01]  /*3ae0*/  FMUL.FTZ R43, R31, R41 ;  /* 0x000000291f2b7220 */ /* 0x000fe20000410000 */
[----:B------:R-:W-:-:S02]  /*3af0*/  HADD2.F32 R30, -RZ, R30.H0_H0 ;  /* 0x2000001eff1e7230 */ /* 0x000fc40000004100 */
[----:B------:R-:W-:Y:S01]  /*3b00*/  FMUL.FTZ R42, R34, R41 ;  /* 0x00000029222a7220 */ /* 0x000fe20000410000 */
[----:B------:R-:W-:Y:S02]  /*3b10*/  HADD2.F32 R12, -RZ, R35.H1_H1 ;  /* 0x30000023ff0c7230 */ /* 0x000fe40000004100 */
[CC--:B------:R-:W-:Y:S01]  /*3b20*/  FMUL.FTZ R41, R13.reuse, R40.reuse ;  /* 0x000000280d297220 */ /* 0x0c0fe20000410000 */
[----:B------:R-:W-:Y:S01]  /*3b30*/  F2FP.F16.E4M3.UNPACK_B R11, R11 ;  /* 0x0000000bff0b723e */ /* 0x000fe200020006ff */
[C---:B------:R-:W-:Y:S01]  /*3b40*/  FMUL.FTZ R40, R30.reuse, R40 ;  /* 0x000000281e287220 */ /* 0x040fe20000410000 */
[----:B------:R-:W-:Y:S01]  /*3b50*/  F2FP.F16.E4M3.UNPACK_B R10, R10 ;  /* 0x0000000aff0a723e */ /* 0x000fe200020006ff */
[-C--:B------:R-:W-:Y:S01]  /*3b60*/  FFMA.FTZ R41, R30, R12.reuse, -R41 ;  /* 0x0000000c1e297223 */ /* 0x080fe20000010829 */
[----:B------:R-:W-:Y:S02]  /*3b70*/  HADD2.F32 R37, -RZ, R36.H1_H1 ;  /* 0x30000024ff257230 */ /* 0x000fe40000004100 */
[----:B------:R-:W-:Y:S01]  /*3b80*/  FFMA.FTZ R40, R13, R12, R40 ;  /* 0x0000000c0d287223 */ /* 0x000fe20000010028 */
[--C-:B------:R-:W-:Y:S01]  /*3b90*/  HADD2.F32 R12, -RZ, R11.reuse.H0_H0 ;  /* 0x2000000bff0c7230 */ /* 0x100fe20000004100 */
[----:B------:R-:W-:Y:S01]  /*3ba0*/  F2FP.SATFINITE.E4M3.F32.PACK_AB_MERGE_C R9, R9, R8, R28 ;  /* 0x000000080909723e */ /* 0x000fe2000480701c */
[----:B------:R-:W-:-:S02]  /*3bb0*/  HADD2.F32 R13, -RZ, R11.H1_H1 ;  /* 0x3000000bff0d7230 */ /* 0x000fc40000004100 */
[-C--:B------:R-:W-:Y:S01]  /*3bc0*/  FFMA.FTZ R43, R34, R37.reuse, -R43 ;  /* 0x00000025222b7223 */ /* 0x080fe2000001082b */
[--C-:B------:R-:W-:Y:S02]  /*3bd0*/  HADD2.F32 R11, -RZ, R10.reuse.H0_H0 ;  /* 0x2000000aff0b7230 */ /* 0x100fe40000004100 */
[----:B------:R-:W-:Y:S01]  /*3be0*/  FFMA.FTZ R42, R31, R37, R42 ;  /* 0x000000251f2a7223 */ /* 0x000fe2000001002a */
[----:B------:R-:W-:Y:S01]  /*3bf0*/  HADD2.F32 R39, -RZ, R39.H0_H0 ;  /* 0x20000027ff277230 */ /* 0x000fe20000004100 */
[----:B------:R-:W-:Y:S01]  /*3c00*/  F2FP.SATFINITE.E4M3.F32.PACK_AB_MERGE_C R40, R40, R41, RZ ;  /* 0x000000292828723e */ /* 0x000fe200048070ff */
[----:B------:R-:W-:Y:S01]  /*3c10*/  HADD2.F32 R10, -RZ, R10.H1_H1 ;  /* 0x3000000aff0a7230 */ /* 0x000fe20000004100 */
[----:B------:R-:W-:Y:S01]  /*3c20*/  F2FP.SATFINITE.E4M3.F32.PACK_AB_MERGE_C R8, R15, R14, R29 ;  /* 0x0000000e0f08723e */ /* 0x000fe2000480701d */
[----:B------:R-:W-:Y:S02]  /*3c30*/  HADD2.F32 R38, -RZ, R38.H0_H0 ;  /* 0x20000026ff267230 */ /* 0x000fe40000004100 */
[----:B------:R-:W-:Y:S01]  /*3c40*/  FMUL.FTZ R37, R13, R39 ;  /* 0x000000270d257220 */ /* 0x000fe20000410000 */
[----:B------:R-:W-:-:S02]  /*3c50*/  HADD2.F32 R36, -RZ, R36.H0_H0 ;  /* 0x20000024ff247230 */ /* 0x000fc40000004100 */
[----:B------:R-:W-:Y:S01]  /*3c60*/  FMUL.FTZ R34, R12, R39 ;  /* 0x000000270c227220 */ /* 0x000fe20000410000 */
[----:B------:R-:W-:Y:S02]  /*3c70*/  HADD2.F32 R35, -RZ, R35.H0_H0 ;  /* 0x20000023ff237230 */ /* 0x000fe40000004100 */
[-C--:B------:R-:W-:Y:S01]  /*3c80*/  FMUL.FTZ R30, R10, R38.reuse ;  /* 0x000000260a1e7220 */ /* 0x080fe20000410000 */
[----:B------:R-:W-:Y:S01]  /*3c90*/  FMUL.FTZ R31, R11, R38 ;  /* 0x000000260b1f7220 */ /* 0x000fe20000410000 */
[-C--:B------:R-:W-:Y:S01]  /*3ca0*/  FFMA.FTZ R37, R12, R36.reuse, -R37 ;  /* 0x000000240c257223 */ /* 0x080fe20000010825 */
[----:B------:R-:W-:Y:S01]  /*3cb0*/  FFMA.FTZ R34, R13, R36, R34 ;  /* 0x000000240d227223 */ /* 0x000fe20000010022 */
[-C--:B------:R-:W-:Y:S01]  /*3cc0*/  FFMA.FTZ R30, R11, R35.reuse, -R30 ;  /* 0x000000230b1e7223 */ /* 0x080fe2000001081e */
[----:B------:R-:W-:Y:S01]  /*3cd0*/  FFMA.FTZ R31, R10, R35, R31 ;  /* 0x000000230a1f7223 */ /* 0x000fe2000001001f */
[----:B------:R-:W-:-:S04]  /*3ce0*/  F2FP.SATFINITE.E4M3.F32.PACK_AB_MERGE_C R42, R42, R43, RZ ;  /* 0x0000002b2a2a723e */ /* 0x000fc800048070ff */
[----:B------:R-:W-:Y:S02]  /*3cf0*/  F2FP.SATFINITE.E4M3.F32.PACK_AB_MERGE_C R10, R31, R30, R40 ;  /* 0x0000001e1f0a723e */ /* 0x000fe40004807028 */
[----:B------:R-:W-:-:S07]  /*3d00*/  F2FP.SATFINITE.E4M3.F32.PACK_AB_MERGE_C R11, R34, R37, R42 ;  /* 0x00000025220b723e */ /* 0x000fce000480702a */
.L_x_342:
[----:B------:R-:W-:Y:S05]  /*3d10*/  BSYNC B1 ;  /* 0x0000000000017941 */ /* 0x000fea0003800000 */
.L_x_341:
[----:B------:R3:W-:Y:S01]  /*3d20*/  STG.E.128 desc[UR42][R32.64+0x40], R8 ;  /* 0x0000400820007986 */ /* 0x0007e2000c101d2a */
[----:B------:R-:W-:Y:S05]  /*3d30*/  BRA `(.L_x_332) ;  /* 0x0000002000f47947 */ /* 0x000fea0003800000 */
.L_x_326:
[----:B------:R-:W-:Y:S01]  /*3d40*/  ISETP.GE.AND P4, PT, R22, R85, PT ;  /* 0x000000551600720c */ /* 0x000fe20003f86270 */
[----:B------:R-:W-:Y:S01]  /*3d50*/  BSSY B1, `(.L_x_343) ;  /* 0x000001a000017945 */ /* 0x000fe20003800000 */
[----:B------:R-:W-:Y:S02]  /*3d60*/  CS2R R10, SRZ ;  /* 0x00000000000a7805 */ /* 0x000fe4000001ff00 */
[----:B------:R-:W-:Y:S02]  /*3d70*/  CS2R R8, SRZ ;  /* 0x0000000000087805 */ /* 0x000fe4000001ff00 */
[----:B------:R-:W-:Y:S02]  /*3d80*/  CS2R R14, SRZ ;  /* 0x00000000000e7805 */ /* 0x000fe4000001ff00 */
[----:B------:R-:W-:Y:S02]  /*3d90*/  CS2R R12, SRZ ;  /* 0x00000000000c7805 */ /* 0x000fe4000001ff00 */
[----:B------:R-:W-:-:S02]  /*3da0*/  CS2R R30, SRZ ;  /* 0x00000000001e7805 */ /* 0x000fc4000001ff00 */
[----:B------:R-:W-:Y:S02]  /*3db0*/  CS2R R28, SRZ ;  /* 0x00000000001c7805 */ /* 0x000fe4000001ff00 */
[----:B------:R-:W-:Y:S02]  /*3dc0*/  CS2R R34, SRZ ;  /* 0x0000000000227805 */ /* 0x000fe4000001ff00 */
[----:B------:R-:W-:Y:S01]  /*3dd0*/  CS2R R32, SRZ ;  /* 0x0000000000207805 */ /* 0x000fe2000001ff00 */
[----:B------:R-:W-:Y:S06]  /*3de0*/  @P4 BRA `(.L_x_344) ;  /* 0x0000000000404947 */ /* 0x000fec0003800000 */
[----:B------:R-:W-:Y:S01]  /*3df0*/  ULDC.64 UR4, c[0x0][0x3e8] ;  /* 0x0000fa0000047ab9 */ /* 0x000fe20000000a00 */
[----:B------:R-:W-:Y:S01]  /*3e00*/  ULDC.64 UR6, c[0x0][0x400] ;  /* 0x0001000000067ab9 */ /* 0x000fe20000000a00 */
[----:B------:R-:W-:Y:S02]  /*3e10*/  IADD3 R40, P3, P5, R52, UR4, R40 ;  /* 0x0000000434287c10 */ /* 0x000fe4000fd7e028 */
[----:B------:R-:W-:Y:S02]  /*3e20*/  CS2R R10, SRZ ;  /* 0x00000000000a7805 */ /* 0x000fe4000001ff00 */
[----:B------:R-:W-:Y:S02]  /*3e30*/  CS2R R8, SRZ ;  /* 0x0000000000087805 */ /* 0x000fe4000001ff00 */
[----:B------:R-:W-:Y:S02]  /*3e40*/  CS2R R30, SRZ ;  /* 0x00000000001e7805 */ /* 0x000fe4000001ff00 */
[----:B------:R-:W-:-:S02]  /*3e50*/  IADD3.X R41, R21, UR5, R42, P3, P5 ;  /* 0x0000000515297c10 */ /* 0x000fc40009fea42a */
[----:B------:R-:W-:Y:S02]  /*3e60*/  CS2R R28, SRZ ;  /* 0x00000000001c7805 */ /* 0x000fe4000001ff00 */
[----:B------:R-:W-:-:S04]  /*3e70*/  IADD3 R38, P3, P5, R48, UR6, R38 ;  /* 0x0000000630267c10 */ /* 0x000fc8000fd7e026 */
[----:B------:R-:W-:Y:S02]  /*3e80*/  IADD3.X R39, R5, UR7, R43, P3, P5 ;  /* 0x0000000705277c10 */ /* 0x000fe40009fea42b */
[-C--:B------:R-:W-:Y:S02]  /*3e90*/  ISETP.GE.AND P3, PT, R18, R87.reuse, PT ;  /* 0x000000571200720c */ /* 0x080fe40003f66270 */
[----:B------:R-:W-:-:S11]  /*3ea0*/  ISETP.GE.AND P5, PT, R81, R87, PT ;  /* 0x000000575100720c */ /* 0x000fd60003fa6270 */
[----:B------:R0:W5:Y:S04]  /*3eb0*/  @!P3 LDG.E.128 R12, desc[UR42][R40.64] ;  /* 0x0000002a280cb981 */ /* 0x000168000c1e1d00 */
[----:B------:R0:W5:Y:S04]  /*3ec0*/  @!P5 LDG.E.128 R8, desc[UR42][R40.64+0x20] ;  /* 0x0000202a2808d981 */ /* 0x000168000c1e1d00 */
[----:B------:R0:W5:Y:S04]  /*3ed0*/  @!P3 LDG.E.128 R32, desc[UR42][R38.64] ;  /* 0x0000002a2620b981 */ /* 0x000168000c1e1d00 */
[----:B------:R0:W5:Y:S02]  /*3ee0*/  @!P5 LDG.E.128 R28, desc[UR42][R38.64+0x20] ;  /* 0x0000202a261cd981 */ /* 0x000164000c1e1d00 */
.L_x_344:
[----:B------:R-:W-:Y:S05]  /*3ef0*/  BSYNC B1 ;  /* 0x0000000000017941 */ /* 0x000fea0003800000 */
.L_x_343:
[----:B------:R-:W-:Y:S01]  /*3f00*/  UISETP.NE.AND UP0, UPT, UR36, 0x3, UPT ;  /* 0x000000032400788c */ /* 0x000fe2000bf05270 */
[----:B-----5:R-:W-:Y:S02]  /*3f10*/  IMAD.MOV.U32 R92, RZ, RZ, R10 ;  /* 0x000000ffff5c7224 */ /* 0x020fe400078e000a */
[----:B------:R-:W-:Y:S02]  /*3f20*/  IMAD.MOV.U32 R91, RZ, RZ, R8 ;  /* 0x000000ffff5b7224 */ /* 0x000fe400078e0008 */
[----:B------:R-:W-:Y:S01]  /*3f30*/  IMAD.MOV.U32 R99, RZ, RZ, R14 ;  /* 0x000000ffff637224 */ /* 0x000fe200078e000e */
[----:B------:R-:W-:Y:S01]  /*3f40*/  PLOP3.LUT P3, PT, PT, PT, UP0, 0x80, 0x0 ;  /* 0x000000000000781c */ /* 0x000fe20003f6f008 */
[----:B------:R-:W-:Y:S02]  /*3f50*/  IMAD.MOV.U32 R96, RZ, RZ, R12 ;  /* 0x000000ffff607224 */ /* 0x000fe400078e000c */
[----:B------:R-:W-:Y:S02]  /*3f60*/  IMAD.MOV.U32 R90, RZ, RZ, R30 ;  /* 0x000000ffff5a7224 */ /* 0x000fe400078e001e */
[----:B------:R-:W-:-:S02]  /*3f70*/  IMAD.MOV.U32 R89, RZ, RZ, R28 ;  /* 0x000000ffff597224 */ /* 0x000fc400078e001c */
[----:B------:R-:W-:Y:S02]  /*3f80*/  IMAD.MOV.U32 R98, RZ, RZ, R34 ;  /* 0x000000ffff627224 */ /* 0x000fe400078e0022 */
[----:B------:R-:W-:-:S04]  /*3f90*/  IMAD.MOV.U32 R97, RZ, RZ, R32 ;  /* 0x000000ffff617224 */ /* 0x000fc800078e0020 */
[----:B------:R-:W-:Y:S05]  /*3fa0*/  @!P3 BRA `(.L_x_345) ;  /* 0x000000000004b947 */ /* 0x000fea0003800000 */
[----:B------:R-:W-:Y:S01]  /*3fb0*/  BPT.TRAP 0x1 ;  /* 0x000000040000795c */ /* 0x000fe20000300000 */
.L_x_345:
[----:B------:R-:W-:Y:S01]  /*3fc0*/  IMAD R83, R17, 0x8, R16 ;  /* 0x0000000811537824 */ /* 0x000fe200078e0210 */
[----:B------:R-:W-:Y:S01]  /*3fd0*/  SHF.L.U32 R86, R23, 0x1f, RZ ;  /* 0x0000001f17567819 */ /* 0x000fe200000006ff */
[----:B------:R-:W-:Y:S03]  /*3fe0*/  BSSY B1, `(.L_x_346) ;  /* 0x0000003000017945 */ /* 0x000fe60003800000 */
[----:B------:R-:W1:Y:S02]  /*3ff0*/  SYNCS.PHASECHK.TRANS64.TRYWAIT P5, [R83+URZ+0x19c90], R86 ;  /* 0x019c9056530075a7 */ /* 0x000e6400080a017f */
[----:B-1----:R-:W-:Y:S05]  /*4000*/  @!P5 BRA `(.L_x_347) ;  /* 0x000001400084d947 */ /* 0x002fea0003800000 */
.L_x_572:
[----:B------:R-:W-:Y:S05]  /*4010*/  BSYNC B1 ;  /* 0x0000000000017941 */ /* 0x000fea0003800000 */
.L_x_346:
[----:B------:R-:W-:Y:S05]  /*4020*/  @P4 BRA `(.L_x_332) ;  /* 0x0000002000384947 */ /* 0x000fea0003800000 */
[----:B------:R-:W2:Y:S01]  /*4030*/  LDC R93, c[0x0][0x2f4] ;  /* 0x0000bd00ff5d7b82 */ /* 0x000ea20000000800 */
[----:B------:R-:W-:Y:S01]  /*4040*/  ISETP.NE.AND P4, PT, R60, RZ, PT ;  /* 0x000000ff3c00720c */ /* 0x000fe20003f85270 */
[----:B------:R-:W-:Y:S01]  /*4050*/  ULDC.64 UR4, c[0x0][0x300] ;  /* 0x0000c00000047ab9 */ /* 0x000fe20000000a00 */
[----:B0-----:R-:W-:Y:S01]  /*4060*/  SHF.R.S32.HI R38, RZ, 0x1f, R22 ;  /* 0x0000001fff267819 */ /* 0x001fe20000011416 */
[----:B------:R-:W-:Y:S01]  /*4070*/  IMAD.MOV.U32 R78, RZ, RZ, R36 ;  /* 0x000000ffff4e7224 */ /* 0x000fe200078e0024 */
[----:B------:R-:W-:Y:S03]  /*4080*/  BSSY B1, `(.L_x_348) ;  /* 0x00000fc000017945 */ /* 0x000fe60003800000 */
[----:B------:R-:W-:Y:S02]  /*4090*/  IMAD R37, R38, UR4, RZ ;  /* 0x0000000426257c24 */ /* 0x000fe4000f8e02ff */
[----:B------:R-:W-:-:S04]  /*40a0*/  IMAD.WIDE.U32 R78, R22, UR4, R78 ;  /* 0x00000004164e7c25 */ /* 0x000fc8000f8e004e */
[----:B------:R-:W-:-:S04]  /*40b0*/  IMAD R37, R22, UR5, R37 ;  /* 0x0000000516257c24 */ /* 0x000fc8000f8e0225 */
[----:B------:R-:W-:Y:S02]  /*40c0*/  IMAD.IADD R94, R37, 0x1, R79 ;  /* 0x00000001255e7824 */ /* 0x000fe400078e024f */
[----:B--2---:R-:W-:Y:S01]  /*40d0*/  IMAD.IADD R95, R93, 0x1, -R61 ;  /* 0x000000015d5f7824 */ /* 0x004fe200078e0a3d */
[----:B------:R-:W-:Y:S06]  /*40e0*/  @!P4 BRA `(.L_x_349) ;  /* 0x0000000c00d4c947 */ /* 0x000fec0003800000 */
[----:B------:R-:W2:Y:S01]  /*40f0*/  LDL R38, [R1+0xc] ;  /* 0x00000c0001267983 */ /* 0x000ea20000100800 */
[----:B------:R-:W-:Y:S01]  /*4100*/  SEL R36, R61, R95, !P0 ;  /* 0x0000005f3d247207 */ /* 0x000fe20004000000 */
[----:B------:R-:W-:Y:S01]  /*4110*/  BSSY B2, `(.L_x_350) ;  /* 0x00000e9000027945 */ /* 0x000fe20003800000 */
[----:B------:R-:W-:Y:S02]  /*4120*/  SHF.R.U32.HI R39, RZ, 0x3, R156 ;  /* 0x00000003ff277819 */ /* 0x000fe4000001169c */
[----:B------:R-:W-:Y:S02]  /*4130*/  SHF.R.S32.HI R37, RZ, 0x1f, R36 ;  /* 0x0000001fff257819 */ /* 0x000fe40000011424 */
[----:B------:R-:W-:Y:S02]  /*4140*/  IADD3 R102, P4, P5, R58, R78, R20 ;  /* 0x0000004e3a667210 */ /* 0x000fe40007d9e014 */
[----:B------:R-:W-:Y:S02]  /*4150*/  LEA.HI R37, R37, R36, RZ, 0x5 ;  /* 0x0000002425257211 */ /* 0x000fe400078f28ff */
[----:B------:R-:W-:-:S02]  /*4160*/  IADD3.X R100, R75, R94, R4, P4, P5 ;  /* 0x0000005e4b647210 */ /* 0x000fc400027ea404 */
[----:B------:R-:W-:Y:S02]  /*4170*/  SHF.R.S32.HI R36, RZ, 0x5, R37 ;  /* 0x00000005ff247819 */ /* 0x000fe40000011425 */
[----:B------:R-:W-:Y:S02]  /*4180*/  ISETP.GE.AND P5, PT, R18, R87, PT ;  /* 0x000000571200720c */ /* 0x000fe40003fa6270 */
[----:B------:R-:W-:-:S04]  /*4190*/  LEA.HI.SX32 R36, R73, R36, 0x1c ;  /* 0x0000002449247211 */ /* 0x000fc800078fe2ff */
[C---:B------:R-:W-:Y:S01]  /*41a0*/  LEA.HI R37, R36.reuse, R36, RZ, 0x1 ;  /* 0x0000002424257211 */ /* 0x040fe200078f08ff */
[----:B------:R-:W-:-:S04]  /*41b0*/  IMAD.SHL.U32 R101, R36, 0x10, RZ ;  /* 0x0000001024657824 */ /* 0x000fc800078e00ff */
[----:B------:R-:W-:Y:S01]  /*41c0*/  IMAD.SHL.U32 R37, R37, 0x800, RZ ;  /* 0x0000080025257824 */ /* 0x000fe200078e00ff */
[----:B------:R-:W-:Y:S02]  /*41d0*/  LOP3.LUT R36, R156, 0x10, R101, 0xf8, !PT ;  /* 0x000000109c247812 */ /* 0x000fe400078ef865 */
[----:B------:R-:W-:Y:S02]  /*41e0*/  ISETP.GE.AND P4, PT, R101, R93, PT ;  /* 0x0000005d6500720c */ /* 0x000fe40003f86270 */
[----:B------:R-:W-:Y:S02]  /*41f0*/  LOP3.LUT R37, R37, 0xfffff000, RZ, 0xc0, !PT ;  /* 0xfffff00025257812 */ /* 0x000fe400078ec0ff */
[----:B------:R-:W-:-:S04]  /*4200*/  LOP3.LUT R36, R36, R39, RZ, 0x3c, !PT ;  /* 0x0000002724247212 */ /* 0x000fc800078e3cff */
[----:B--2---:R-:W-:Y:S01]  /*4210*/  IADD3 R36, R36, R37, R38 ;  /* 0x0000002524247210 */ /* 0x004fe20007ffe026 */
[----:B------:R-:W-:-:S04]  /*4220*/  IMAD R37, R17, 0x3000, R71 ;  /* 0x0000300011257824 */ /* 0x000fc800078e0247 */
[----:B------:R-:W-:Y:S02]  /*4230*/  IMAD R39, R17, 0x3000, R36 ;  /* 0x0000300011277824 */ /* 0x000fe400078e0224 */
[C---:B------:R-:W-:Y:S02]  /*4240*/  IMAD.IADD R37, R16.reuse, 0x1, R37 ;  /* 0x0000000110257824 */ /* 0x040fe400078e0225 */
[----:B------:R-:W-:-:S04]  /*4250*/  IMAD.IADD R40, R16, 0x1, R39 ;  /* 0x0000000110287824 */ /* 0x000fc800078e0227 */
[----:B------:R-:W0:Y:S04]  /*4260*/  LDS.128 R36, [R37+0x13800] ;  /* 0x0138000025247984 */ /* 0x000e280000000c00 */
[----:B------:R-:W2:Y:S01]  /*4270*/  LDS.128 R40, [R40+0x13800] ;  /* 0x0138000028287984 */ /* 0x000ea20000000c00 */
[----:B------:R-:W-:Y:S05]  /*4280*/  @P5 BRA `(.L_x_351) ;  /* 0x0000000c00445947 */ /* 0x000fea0003800000 */
[----:B------:R-:W-:Y:S02]  /*4290*/  SHF.R.U32.HI R14, RZ, 0x8, R33 ;  /* 0x00000008ff0e7819 */ /* 0x000fe40000011621 */
[----:B------:R-:W-:Y:S02]  /*42a0*/  SHF.R.U32.HI R12, RZ, 0x8, R13 ;  /* 0x00000008ff0c7819 */ /* 0x000fe4000001160d */
[----:B------:R-:W-:Y:S01]  /*42b0*/  SHF.R.U32.HI R34, RZ, 0x10, R33 ;  /* 0x00000010ff227819 */ /* 0x000fe20000011621 */
[----:B------:R-:W-:Y:S01]  /*42c0*/  IMAD.SHL.U32 R14, R14, 0x100, RZ ;  /* 0x000001000e0e7824 */ /* 0x000fe200078e00ff */
[----:B------:R-:W-:Y:S01]  /*42d0*/  LOP3.LUT R33, R33, 0xff0000ff, RZ, 0xc0, !PT ;  /* 0xff0000ff21217812 */ /* 0x000fe200078ec0ff */
[----:B------:R-:W-:Y:S01]  /*42e0*/  IMAD.SHL.U32 R12, R12, 0x100, RZ ;  /* 0x000001000c0c7824 */ /* 0x000fe200078e00ff */
[----:B------:R-:W-:Y:S01]  /*42f0*/  SHF.R.U32.HI R32, RZ, 0x10, R13 ;  /* 0x00000010ff207819 */ /* 0x000fe2000001160d */
[----:B------:R-:W-:Y:S01]  /*4300*/  IMAD.U32 R34, R34, 0x10000, RZ ;  /* 0x0001000022227824 */ /* 0x000fe200078e00ff */
[----:B------:R-:W-:-:S02]  /*4310*/  LOP3.LUT R13, R13, 0xff0000ff, RZ, 0xc0, !PT ;  /* 0xff0000ff0d0d7812 */ /* 0x000fc400078ec0ff */
[----:B------:R-:W-:Y:S02]  /*4320*/  LOP3.LUT R33, R33, 0xff00, R14, 0xf8, !PT ;  /* 0x0000ff0021217812 */ /* 0x000fe400078ef80e */
[----:B------:R-:W-:Y:S01]  /*4330*/  LOP3.LUT R13, R13, 0xff00, R12, 0xf8, !PT ;  /* 0x0000ff000d0d7812 */ /* 0x000fe200078ef80c */
[----:B------:R-:W-:Y:S01]  /*4340*/  IMAD.U32 R12, R32, 0x10000, RZ ;  /* 0x00010000200c7824 */ /* 0x000fe200078e00ff */
[----:B------:R-:W-:Y:S02]  /*4350*/  LOP3.LUT R34, R33, 0xff0000, R34, 0xf8, !PT ;  /* 0x00ff000021227812 */ /* 0x000fe400078ef822 */
[----:B--2---:R-:W-:Y:S02]  /*4360*/  F2FP.F16.E4M3.UNPACK_B R104, R41 ;  /* 0x00000029ff68723e */ /* 0x004fe400020006ff */
[----:B------:R-:W-:Y:S02]  /*4370*/  LOP3.LUT R12, R13, 0xff0000, R12, 0xf8, !PT ;  /* 0x00ff00000d0c7812 */ /* 0x000fe400078ef80c */
[----:B------:R-:W-:Y:S01]  /*4380*/  F2FP.F16.E4M3.UNPACK_B R103, R34 ;  /* 0x00000022ff67723e */ /* 0x000fe200020006ff */
[--C-:B------:R-:W-:Y:S01]  /*4390*/  HADD2.F32 R14, -RZ, R104.reuse.H0_H0 ;  /* 0x20000068ff0e7230 */ /* 0x100fe20000004100 */
[----:B0-----:R-:W-:Y:S01]  /*43a0*/  F2FP.F16.E4M3.UNPACK_B R32, R37 ;  /* 0x00000025ff20723e */ /* 0x001fe200020006ff */
[----:B------:R-:W-:Y:S01]  /*43b0*/  HADD2.F32 R104, -RZ, R104.H1_H1 ;  /* 0x30000068ff687230 */ /* 0x000fe20000004100 */
[----:B------:R-:W-:Y:S01]  /*43c0*/  F2FP.F16.E4M3.UNPACK_B R13, R12 ;  /* 0x0000000cff0d723e */ /* 0x000fe200020006ff */
[----:B------:R-:W-:Y:S01]  /*43d0*/  HADD2.F32 R106, -RZ, R103.H0_H0 ;  /* 0x20000067ff6a7230 */ /* 0x000fe20000004100 */
[----:B------:R-:W-:Y:S01]  /*43e0*/  F2FP.F16.E4M3.UNPACK_B R41, R41.H1 ;  /* 0x00000029ff29723e */ /* 0x000fe200030006ff */
[----:B------:R-:W-:Y:S01]  /*43f0*/  HADD2.F32 R33, -RZ, R32.H0_H0 ;  /* 0x20000020ff217230 */ /* 0x000fe20000004100 */
[----:B------:R-:W-:Y:S01]  /*4400*/  F2FP.F16.E4M3.UNPACK_B R34, R34.H1 ;  /* 0x00000022ff22723e */ /* 0x000fe200030006ff */
[----:B------:R-:W-:-:S02]  /*4410*/  HADD2.F32 R105, -RZ, R13.H0_H0 ;  /* 0x2000000dff697230 */ /* 0x000fc40000004100 */
[CC--:B------:R-:W-:Y:S01]  /*4420*/  FMUL.FTZ R108, R14.reuse, R106.reuse ;  /* 0x0000006a0e6c7220 */ /* 0x0c0fe20000410000 */
[----:B------:R-:W-:Y:S02]  /*4430*/  HADD2.F32 R103, -RZ, R103.H1_H1 ;  /* 0x30000067ff677230 */ /* 0x000fe40000004100 */
[C---:B------:R-:W-:Y:S01]  /*4440*/  FMUL.FTZ R107, R33.reuse, R106 ;  /* 0x0000006a216b7220 */ /* 0x040fe20000410000 */
[----:B------:R-:W-:Y:S02]  /*4450*/  HADD2.F32 R32, -RZ, R32.H1_H1 ;  /* 0x30000020ff207230 */ /* 0x000fe40000004100 */
[-C--:B------:R-:W-:Y:S01]  /*4460*/  FFMA.FTZ R33, R33, R105.reuse, -R108 ;  /* 0x0000006921217223 */ /* 0x080fe2000001086c */
[----:B------:R-:W-:Y:S02]  /*4470*/  HADD2.F32 R13, -RZ, R13.H1_H1 ;  /* 0x3000000dff0d7230 */ /* 0x000fe40000004100 */
[----:B------:R-:W-:Y:S01]  /*4480*/  FFMA.FTZ R14, R14, R105, R107 ;  /* 0x000000690e0e7223 */ /* 0x000fe2000001006b */
[-C--:B------:R-:W-:Y:S01]  /*4490*/  FMUL.FTZ R105, R104, R103.reuse ;  /* 0x0000006768697220 */ /* 0x080fe20000410000 */
[----:B------:R-:W-:Y:S01]  /*44a0*/  FMUL.FTZ R103, R32, R103 ;  /* 0x0000006720677220 */ /* 0x000fe20000410000 */
[----:B------:R-:W-:-:S02]  /*44b0*/  HADD2.F32 R106, -RZ, R34.H0_H0 ;  /* 0x20000022ff6a7230 */ /* 0x000fc40000004100 */
[-C--:B------:R-:W-:Y:S01]  /*44c0*/  FFMA.FTZ R32, R32, R13.reuse, -R105 ;  /* 0x0000000d20207223 */ /* 0x080fe20000010869 */
[----:B------:R-:W-:Y:S01]  /*44d0*/  FFMA.FTZ R13, R104, R13, R103 ;  /* 0x0000000d680d7223 */ /* 0x000fe20000010067 */
[----:B------:R-:W-:Y:S01]  /*44e0*/  F2FP.F16.E4M3.UNPACK_B R104, R37.H1 ;  /* 0x00000025ff68723e */ /* 0x000fe200030006ff */
[----:B------:R-:W-:Y:S01]  /*44f0*/  HADD2.F32 R34, -RZ, R34.H1_H1 ;  /* 0x30000022ff227230 */ /* 0x000fe20000004100 */
[----:B------:R-:W-:Y:S01]  /*4500*/  F2FP.F16.E4M3.UNPACK_B R103, R12.H1 ;  /* 0x0000000cff67723e */ /* 0x000fe200030006ff */
[----:B------:R-:W-:Y:S02]  /*4510*/  HADD2.F32 R12, -RZ, R41.H0_H0 ;  /* 0x20000029ff0c7230 */ /* 0x000fe40000004100 */
[--C-:B------:R-:W-:Y:S02]  /*4520*/  HADD2.F32 R37, -RZ, R104.reuse.H0_H0 ;  /* 0x20000068ff257230 */ /* 0x100fe40000004100 */
[----:B------:R-:W-:Y:S02]  /*4530*/  HADD2.F32 R105, -RZ, R103.H0_H0 ;  /* 0x20000067ff697230 */ /* 0x000fe40000004100 */
[----:B------:R-:W-:Y:S01]  /*4540*/  FMUL.FTZ R108, R12, R106 ;  /* 0x0000006a0c6c7220 */ /* 0x000fe20000410000 */
[----:B------:R-:W-:-:S02]  /*4550*/  HADD2.F32 R104, -RZ, R104.H1_H1 ;  /* 0x30000068ff687230 */ /* 0x000fc40000004100 */
[C---:B------:R-:W-:Y:S01]  /*4560*/  FMUL.FTZ R107, R37.reuse, R106 ;  /* 0x0000006a256b7220 */ /* 0x040fe20000410000 */
[----:B------:R-:W-:Y:S02]  /*4570*/  HADD2.F32 R103, -RZ, R103.H1_H1 ;  /* 0x30000067ff677230 */ /* 0x000fe40000004100 */
[-C--:B------:R-:W-:Y:S01]  /*4580*/  FFMA.FTZ R37, R37, R105.reuse, -R108 ;  /* 0x0000006925257223 */ /* 0x080fe2000001086c */
[----:B------:R-:W-:Y:S01]  /*4590*/  LOP3.LUT R106, R35, 0xff0000ff, RZ, 0xc0, !PT ;  /* 0xff0000ff236a7812 */ /* 0x000fe200078ec0ff */
[----:B------:R-:W-:Y:S01]  /*45a0*/  FFMA.FTZ R12, R12, R105, R107 ;  /* 0x000000690c0c7223 */ /* 0x000fe2000001006b */
[----:B------:R-:W-:Y:S01]  /*45b0*/  HADD2.F32 R105, -RZ, R41.H1_H1 ;  /* 0x30000029ff697230 */ /* 0x000fe20000004100 */
[----:B------:R-:W-:-:S04]  /*45c0*/  SHF.R.U32.HI R107, RZ, 0x8, R15 ;  /* 0x00000008ff6b7819 */ /* 0x000fc8000001160f */
[-C--:B------:R-:W-:Y:S01]  /*45d0*/  FMUL.FTZ R41, R105, R34.reuse ;  /* 0x0000002269297220 */ /* 0x080fe20000410000 */
[----:B------:R-:W-:-:S03]  /*45e0*/  FMUL.FTZ R34, R104, R34 ;  /* 0x0000002268227220 */ /* 0x000fc60000410000 */
[-C--:B------:R-:W-:Y:S01]  /*45f0*/  FFMA.FTZ R41, R104, R103.reuse, -R41 ;  /* 0x0000006768297223 */ /* 0x080fe20000010829 */
[----:B------:R-:W-:Y:S01]  /*4600*/  FFMA.FTZ R34, R105, R103, R34 ;  /* 0x0000006769227223 */ /* 0x000fe20000010022 */
[----:B------:R-:W-:Y:S02]  /*4610*/  SHF.R.U32.HI R105, RZ, 0x8, R35 ;  /* 0x00000008ff697819 */ /* 0x000fe40000011623 */
[----:B------:R-:W-:Y:S02]  /*4620*/  SHF.R.U32.HI R103, RZ, 0x10, R15 ;  /* 0x00000010ff677819 */ /* 0x000fe4000001160f */
[----:B------:R-:W-:Y:S01]  /*4630*/  LOP3.LUT R104, R15, 0xff0000ff, RZ, 0xc0, !PT ;  /* 0xff0000ff0f687812 */ /* 0x000fe200078ec0ff */
[----:B------:R-:W-:Y:S01]  /*4640*/  IMAD.SHL.U32 R105, R105, 0x100, RZ ;  /* 0x0000010069697824 */ /* 0x000fe200078e00ff */
[----:B------:R-:W-:Y:S01]  /*4650*/  SHF.R.U32.HI R15, RZ, 0x10, R35 ;  /* 0x00000010ff0f7819 */ /* 0x000fe20000011623 */
[----:B------:R-:W-:Y:S01]  /*4660*/  IMAD.SHL.U32 R35, R107, 0x100, RZ ;  /* 0x000001006b237824 */ /* 0x000fe200078e00ff */
[----:B------:R-:W-:Y:S01]  /*4670*/  F2FP.SATFINITE.E4M3.F32.PACK_AB_MERGE_C R37, R41, R37, RZ ;  /* 0x000000252925723e */ /* 0x000fe200048070ff */
[----:B------:R-:W-:Y:S01]  /*4680*/  IMAD.U32 R103, R103, 0x10000, RZ ;  /* 0x0001000067677824 */ /* 0x000fe200078e00ff */
[----:B------:R-:W-:-:S02]  /*4690*/  LOP3.LUT R106, R106, 0xff00, R105, 0xf8, !PT ;  /* 0x0000ff006a6a7812 */ /* 0x000fc400078ef869 */
[----:B------:R-:W-:Y:S01]  /*46a0*/  LOP3.LUT R104, R104, 0xff00, R35, 0xf8, !PT ;  /* 0x0000ff0068687812 */ /* 0x000fe200078ef823 */
[----:B------:R-:W-:Y:S01]  /*46b0*/  IMAD.U32 R35, R15, 0x10000, RZ ;  /* 0x000100000f237824 */ /* 0x000fe200078e00ff */
[----:B------:R-:W-:Y:S02]  /*46c0*/  F2FP.F16.E4M3.UNPACK_B R41, R36.H1 ;  /* 0x00000024ff29723e */ /* 0x000fe400030006ff */
[----:B------:R-:W-:Y:S01]  /*46d0*/  LOP3.LUT R15, R104, 0xff0000, R103, 0xf8, !PT ;  /* 0x00ff0000680f7812 */ /* 0x000fe200078ef867 */
[----:B------:R-:W-:Y:S01]  /*46e0*/  IMAD.MOV.U32 R104, RZ, RZ, R39 ;  /* 0x000000ffff687224 */ /* 0x000fe200078e0027 */
[----:B------:R-:W-:Y:S02]  /*46f0*/  LOP3.LUT R35, R106, 0xff0000, R35, 0xf8, !PT ;  /* 0x00ff00006a237812 */ /* 0x000fe400078ef823 */
[----:B------:R-:W-:Y:S02]  /*4700*/  F2FP.F16.E4M3.UNPACK_B R39, R43 ;  /* 0x0000002bff27723e */ /* 0x000fe400020006ff */
[----:B------:R-:W-:-:S02]  /*4710*/  F2FP.F16.E4M3.UNPACK_B R105, R35 ;  /* 0x00000023ff69723e */ /* 0x000fc400020006ff */
[----:B------:R-:W-:Y:S01]  /*4720*/  F2FP.F16.E4M3.UNPACK_B R103, R104 ;  /* 0x00000068ff67723e */ /* 0x000fe200020006ff */
[----:B------:R-:W-:Y:S01]  /*4730*/  HADD2.F32 R107, -RZ, R39.H0_H0 ;  /* 0x20000027ff6b7230 */ /* 0x000fe20000004100 */
[----:B------:R-:W-:Y:S01]  /*4740*/  F2FP.F16.E4M3.UNPACK_B R106, R15 ;  /* 0x0000000fff6a723e */ /* 0x000fe200020006ff */
[----:B------:R-:W-:Y:S01]  /*4750*/  HADD2.F32 R109, -RZ, R105.H0_H0 ;  /* 0x20000069ff6d7230 */ /* 0x000fe20000004100 */
[----:B------:R-:W-:Y:S01]  /*4760*/  F2FP.F16.E4M3.UNPACK_B R43, R43.H1 ;  /* 0x0000002bff2b723e */ /* 0x000fe200030006ff */
[----:B------:R-:W-:Y:S01]  /*4770*/  HADD2.F32 R110, -RZ, R103.H0_H0 ;  /* 0x20000067ff6e7230 */ /* 0x000fe20000004100 */
[----:B------:R-:W-:Y:S01]  /*4780*/  F2FP.F16.E4M3.UNPACK_B R35, R35.H1 ;  /* 0x00000023ff23723e */ /* 0x000fe200030006ff */
[----:B------:R-:W-:Y:S02]  /*4790*/  HADD2.F32 R108, -RZ, R106.H0_H0 ;  /* 0x2000006aff6c7230 */ /* 0x000fe40000004100 */
[----:B------:R-:W-:Y:S01]  /*47a0*/  FMUL.FTZ R111, R107, R109 ;  /* 0x0000006d6b6f7220 */ /* 0x000fe20000410000 */
[----:B------:R-:W-:-:S02]  /*47b0*/  HADD2.F32 R39, -RZ, R39.H1_H1 ;  /* 0x30000027ff277230 */ /* 0x000fc40000004100 */
[C---:B------:R-:W-:Y:S01]  /*47c0*/  FMUL.FTZ R109, R110.reuse, R109 ;  /* 0x0000006d6e6d7220 */ /* 0x040fe20000410000 */
[----:B------:R-:W-:Y:S01]  /*47d0*/  HADD2.F32 R105, -RZ, R105.H1_H1 ;  /* 0x30000069ff697230 */ /* 0x000fe20000004100 */
[----:B------:R-:W-:Y:S01]  /*47e0*/  F2FP.F16.E4M3.UNPACK_B R104, R104.H1 ;  /* 0x00000068ff68723e */ /* 0x000fe200030006ff */
[----:B------:R-:W-:Y:S02]  /*47f0*/  HADD2.F32 R103, -RZ, R103.H1_H1 ;  /* 0x30000067ff677230 */ /* 0x000fe40000004100 */
[-C--:B------:R-:W-:Y:S01]  /*4800*/  FFMA.FTZ R109, R107, R108.reuse, R109 ;  /* 0x0000006c6b6d7223 */ /* 0x080fe2000001006d */
[----:B------:R-:W-:Y:S02]  /*4810*/  HADD2.F32 R106, -RZ, R106.H1_H1 ;  /* 0x3000006aff6a7230 */ /* 0x000fe40000004100 */
[-C--:B------:R-:W-:Y:S01]  /*4820*/  FMUL.FTZ R107, R39, R105.reuse ;  /* 0x00000069276b7220 */ /* 0x080fe20000410000 */
[----:B------:R-:W-:Y:S01]  /*4830*/  FFMA.FTZ R111, R110, R108, -R111 ;  /* 0x0000006c6e6f7223 */ /* 0x000fe2000001086f */
[C---:B------:R-:W-:Y:S01]  /*4840*/  FMUL.FTZ R105, R103.reuse, R105 ;  /* 0x0000006967697220 */ /* 0x040fe20000410000 */
[----:B------:R-:W-:Y:S01]  /*4850*/  F2FP.F16.E4M3.UNPACK_B R15, R15.H1 ;  /* 0x0000000fff0f723e */ /* 0x000fe200030006ff */
[----:B------:R-:W-:Y:S01]  /*4860*/  FFMA.FTZ R103, R103, R106, -R107 ;  /* 0x0000006a67677223 */ /* 0x000fe2000001086b */
[----:B------:R-:W-:-:S02]  /*4870*/  HADD2.F32 R107, -RZ, R35.H0_H0 ;  /* 0x20000023ff6b7230 */ /* 0x000fc40000004100 */
[----:B------:R-:W-:Y:S01]  /*4880*/  FFMA.FTZ R39, R39, R106, R105 ;  /* 0x0000006a27277223 */ /* 0x000fe20000010069 */
[----:B------:R-:W-:Y:S01]  /*4890*/  HADD2.F32 R105, -RZ, R43.H0_H0 ;  /* 0x2000002bff697230 */ /* 0x000fe20000004100 */
[----:B------:R-:W-:Y:S01]  /*48a0*/  F2FP.F16.E4M3.UNPACK_B R36, R36 ;  /* 0x00000024ff24723e */ /* 0x000fe200020006ff */
[----:B------:R-:W-:Y:S01]  /*48b0*/  HADD2.F32 R108, -RZ, R104.H0_H0 ;  /* 0x20000068ff6c7230 */ /* 0x000fe20000004100 */
[----:B------:R-:W-:Y:S01]  /*48c0*/  F2FP.SATFINITE.E4M3.F32.PACK_AB_MERGE_C R12, R34, R12, RZ ;  /* 0x0000000c220c723e */ /* 0x000fe200048070ff */
[----:B------:R-:W-:Y:S02]  /*48d0*/  HADD2.F32 R106, -RZ, R15.H0_H0 ;  /* 0x2000000fff6a7230 */ /* 0x000fe40000004100 */
[-C--:B------:R-:W-:Y:S01]  /*48e0*/  FMUL.FTZ R110, R105, R107.reuse ;  /* 0x0000006b696e7220 */ /* 0x080fe20000410000 */
[----:B------:R-:W-:Y:S02]  /*48f0*/  HADD2.F32 R43, -RZ, R43.H1_H1 ;  /* 0x3000002bff2b7230 */ /* 0x000fe40000004100 */
[----:B------:R-:W-:Y:S01]  /*4900*/  FMUL.FTZ R107, R108, R107 ;  /* 0x0000006b6c6b7220 */ /* 0x000fe20000410000 */
[----:B------:R-:W-:-:S02]  /*4910*/  HADD2.F32 R35, -RZ, R35.H1_H1 ;  /* 0x30000023ff237230 */ /* 0x000fc40000004100 */
[-C--:B------:R-:W-:Y:S01]  /*4920*/  FFMA.FTZ R110, R108, R106.reuse, -R110 ;  /* 0x0000006a6c6e7223 */ /* 0x080fe2000001086e */
[----:B------:R-:W-:Y:S02]  /*4930*/  HADD2.F32 R104, -RZ, R104.H1_H1 ;  /* 0x30000068ff687230 */ /* 0x000fe40000004100 */
[----:B------:R-:W-:Y:S01]  /*4940*/  FFMA.FTZ R107, R105, R106, R107 ;  /* 0x0000006a696b7223 */ /* 0x000fe2000001006b */
[----:B------:R-:W-:Y:S02]  /*4950*/  HADD2.F32 R15, -RZ, R15.H1_H1 ;  /* 0x3000000fff0f7230 */ /* 0x000fe40000004100 */
[C---:B------:R-:W-:Y:S01]  /*4960*/  FMUL.FTZ R105, R43.reuse, R35 ;  /* 0x000000232b697220 */ /* 0x040fe20000410000 */
[----:B------:R-:W-:Y:S01]  /*4970*/  F2FP.SATFINITE.E4M3.F32.PACK_AB_MERGE_C R37, R32, R33, R37 ;  /* 0x000000212025723e */ /* 0x000fe20004807025 */
[C---:B------:R-:W-:Y:S02]  /*4980*/  FMUL.FTZ R106, R104.reuse, R35 ;  /* 0x00000023686a7220 */ /* 0x040fe40000410000 */
[-C--:B------:R-:W-:Y:S01]  /*4990*/  FFMA.FTZ R35, R104, R15.reuse, -R105 ;  /* 0x0000000f68237223 */ /* 0x080fe20000010869 */
[----:B------:R-:W-:Y:S01]  /*49a0*/  F2FP.F16.E4M3.UNPACK_B R105, R96.H1 ;  /* 0x00000060ff69723e */ /* 0x000fe200030006ff */
[----:B------:R-:W-:Y:S01]  /*49b0*/  FFMA.FTZ R15, R43, R15, R106 ;  /* 0x0000000f2b0f7223 */ /* 0x000fe2000001006a */
[----:B------:R-:W-:Y:S01]  /*49c0*/  F2FP.F16.E4M3.UNPACK_B R43, R40.H1 ;  /* 0x00000028ff2b723e */ /* 0x000fe200030006ff */
[----:B------:R-:W-:Y:S01]  /*49d0*/  HADD2.F32 R106, -RZ, R41.H0_H0 ;  /* 0x20000029ff6a7230 */ /* 0x000fe20000004100 */
[----:B------:R-:W-:Y:S01]  /*49e0*/  F2FP.SATFINITE.E4M3.F32.PACK_AB_MERGE_C R110, R35, R110, RZ ;  /* 0x0000006e236e723e */ /* 0x000fe200048070ff */
[----:B------:R-:W-:Y:S01]  /*49f0*/  HADD2.F32 R108, -RZ, R105.H0_H0 ;  /* 0x20000069ff6c7230 */ /* 0x000fe20000004100 */
[-C--:B------:R-:W-:Y:S01]  /*4a00*/  F2FP.F16.E4M3.UNPACK_B R35, R97.reuse.H1 ;  /* 0x00000061ff23723e */ /* 0x080fe200030006ff */
[--C-:B------:R-:W-:Y:S01]  /*4a10*/  HADD2.F32 R104, -RZ, R43.reuse.H0_H0 ;  /* 0x2000002bff687230 */ /* 0x100fe20000004100 */
[----:B------:R-:W-:Y:S01]  /*4a20*/  F2FP.F16.E4M3.UNPACK_B R97, R97 ;  /* 0x00000061ff61723e */ /* 0x000fe200020006ff */
[----:B------:R-:W-:Y:S01]  /*4a30*/  HADD2.F32 R43, -RZ, R43.H1_H1 ;  /* 0x3000002bff2b7230 */ /* 0x000fe20000004100 */
[----:B------:R-:W-:Y:S01]  /*4a40*/  F2FP.F16.E4M3.UNPACK_B R40, R40 ;  /* 0x00000028ff28723e */ /* 0x000fe200020006ff */
[--C-:B------:R-:W-:Y:S01]  /*4a50*/  HADD2.F32 R113, -RZ, R35.reuse.H0_H0 ;  /* 0x20000023ff717230 */ /* 0x100fe20000004100 */
[----:B------:R-:W-:Y:S01]  /*4a60*/  F2FP.F16.E4M3.UNPACK_B R96, R96 ;  /* 0x00000060ff60723e */ /* 0x000fe200020006ff */
[----:B------:R-:W-:Y:S01]  /*4a70*/  HADD2.F32 R35, -RZ, R35.H1_H1 ;  /* 0x30000023ff237230 */ /* 0x000fe20000004100 */
[----:B------:R-:W-:Y:S01]  /*4a80*/  F2FP.SATFINITE.E4M3.F32.PACK_AB_MERGE_C R34, R15, R107, RZ ;  /* 0x0000006b0f22723e */ /* 0x000fe200048070ff */
[----:B------:R-:W-:-:S02]  /*4a90*/  HADD2.F32 R41, -RZ, R41.H1_H1 ;  /* 0x30000029ff297230 */ /* 0x000fc40000004100 */
[-C--:B------:R-:W-:Y:S01]  /*4aa0*/  FMUL.FTZ R112, R104, R113.reuse ;  /* 0x0000007168707220 */ /* 0x080fe20000410000 */
[C---:B------:R-:W-:Y:S01]  /*4ab0*/  FMUL.FTZ R113, R106.reuse, R113 ;  /* 0x000000716a717220 */ /* 0x040fe20000410000 */
[----:B------:R-:W-:Y:S01]  /*4ac0*/  HADD2.F32 R105, -RZ, R105.H1_H1 ;  /* 0x30000069ff697230 */ /* 0x000fe20000004100 */
[----:B------:R-:W-:Y:S01]  /*4ad0*/  F2FP.SATFINITE.E4M3.F32.PACK_AB_MERGE_C R103, R103, R111, R110 ;  /* 0x0000006f6767723e */ /* 0x000fe2000480706e */
[-C--:B------:R-:W-:Y:S01]  /*4ae0*/  FFMA.FTZ R112, R106, R108.reuse, -R112 ;  /* 0x0000006c6a707223 */ /* 0x080fe20000010870 */
[----:B------:R-:W-:Y:S01]  /*4af0*/  FFMA.FTZ R113, R104, R108, R113 ;  /* 0x0000006c68717223 */ /* 0x000fe20000010071 */
[-C--:B------:R-:W-:Y:S01]  /*4b00*/  FMUL.FTZ R104, R43, R35.reuse ;  /* 0x000000232b687220 */ /* 0x080fe20000410000 */
[C---:B------:R-:W-:Y:S01]  /*4b10*/  FMUL.FTZ R35, R41.reuse, R35 ;  /* 0x0000002329237220 */ /* 0x040fe20000410000 */
[----:B------:R-:W-:Y:S02]  /*4b20*/  HADD2.F32 R108, -RZ, R97.H0_H0 ;  /* 0x20000061ff6c7230 */ /* 0x000fe40000004100 */
[-C--:B------:R-:W-:Y:S01]  /*4b30*/  FFMA.FTZ R41, R41, R105.reuse, -R104 ;  /* 0x0000006929297223 */ /* 0x080fe20000010868 */
[----:B------:R-:W-:Y:S01]  /*4b40*/  FFMA.FTZ R35, R43, R105, R35 ;  /* 0x000000692b237223 */ /* 0x000fe20000010023 */
[----:B------:R-:W-:-:S02]  /*4b50*/  HADD2.F32 R43, -RZ, R40.H0_H0 ;  /* 0x20000028ff2b7230 */ /* 0x000fc40000004100 */
[----:B------:R-:W-:Y:S01]  /*4b60*/  HADD2.F32 R105, -RZ, R36.H0_H0 ;  /* 0x20000024ff697230 */ /* 0x000fe20000004100 */
[----:B------:R-:W-:Y:S01]  /*4b70*/  F2FP.SATFINITE.E4M3.F32.PACK_AB_MERGE_C R41, R41, R112, RZ ;  /* 0x000000702929723e */ /* 0x000fe200048070ff */
[----:B------:R-:W-:Y:S02]  /*4b80*/  HADD2.F32 R104, -RZ, R96.H0_H0 ;  /* 0x20000060ff687230 */ /* 0x000fe40000004100 */
[-C--:B------:R-:W-:Y:S01]  /*4b90*/  FMUL.FTZ R106, R43, R108.reuse ;  /* 0x0000006c2b6a7220 */ /* 0x080fe20000410000 */
[----:B------:R-:W-:Y:S02]  /*4ba0*/  HADD2.F32 R97, -RZ, R97.H1_H1 ;  /* 0x30000061ff617230 */ /* 0x000fe40000004100 */
[C---:B------:R-:W-:Y:S01]  /*4bb0*/  FMUL.FTZ R108, R105.reuse, R108 ;  /* 0x0000006c696c7220 */ /* 0x040fe20000410000 */
[----:B------:R-:W-:Y:S02]  /*4bc0*/  HADD2.F32 R40, -RZ, R40.H1_H1 ;  /* 0x30000028ff287230 */ /* 0x000fe40000004100 */
[----:B------:R-:W-:Y:S01]  /*4bd0*/  FFMA.FTZ R106, R105, R104, -R106 ;  /* 0x00000068696a7223 */ /* 0x000fe2000001086a */
[----:B------:R-:W-:-:S02]  /*4be0*/  HADD2.F32 R36, -RZ, R36.H1_H1 ;  /* 0x30000024ff247230 */ /* 0x000fc40000004100 */
[----:B------:R-:W-:Y:S01]  /*4bf0*/  FFMA.FTZ R108, R43, R104, R108 ;  /* 0x000000682b6c7223 */ /* 0x000fe2000001006c */
[----:B------:R-:W-:Y:S02]  /*4c00*/  HADD2.F32 R43, -RZ, R96.H1_H1 ;  /* 0x30000060ff2b7230 */ /* 0x000fe40000004100 */
[----:B------:R-:W-:Y:S01]  /*4c10*/  FMUL.FTZ R105, R40, R97 ;  /* 0x0000006128697220 */ /* 0x000fe20000410000 */
[----:B------:R-:W-:Y:S01]  /*4c20*/  F2FP.SATFINITE.E4M3.F32.PACK_AB_MERGE_C R35, R35, R113, RZ ;  /* 0x000000712323723e */ /* 0x000fe200048070ff */
[C---:B------:R-:W-:Y:S02]  /*4c30*/  FMUL.FTZ R97, R36.reuse, R97 ;  /* 0x0000006124617220 */ /* 0x040fe40000410000 */
[-C--:B------:R-:W-:Y:S02]  /*4c40*/  FFMA.FTZ R105, R36, R43.reuse, -R105 ;  /* 0x0000002b24697223 */ /* 0x080fe40000010869 */
[----:B------:R-:W-:Y:S01]  /*4c50*/  FFMA.FTZ R36, R40, R43, R97 ;  /* 0x0000002b28247223 */ /* 0x000fe20000010061 */
[----:B------:R-:W-:Y:S01]  /*4c60*/  IMAD.MOV.U32 R40, RZ, RZ, R38 ;  /* 0x000000ffff287224 */ /* 0x000fe200078e0026 */
[----:B------:R-:W-:-:S02]  /*4c70*/  F2FP.F16.E4M3.UNPACK_B R38, R98.H1 ;  /* 0x00000062ff26723e */ /* 0x000fc400030006ff */
[----:B------:R-:W-:Y:S02]  /*4c80*/  F2FP.SATFINITE.E4M3.F32.PACK_AB_MERGE_C R106, R105, R106, R41 ;  /* 0x0000006a696a723e */ /* 0x000fe40004807029 */
[----:B------:R-:W-:Y:S01]  /*4c90*/  F2FP.F16.E4M3.UNPACK_B R43, R42.H1 ;  /* 0x0000002aff2b723e */ /* 0x000fe200030006ff */
[--C-:B------:R-:W-:Y:S01]  /*4ca0*/  HADD2.F32 R114, -RZ, R38.reuse.H0_H0 ;  /* 0x20000026ff727230 */ /* 0x100fe20000004100 */
[----:B------:R-:W-:Y:S01]  /*4cb0*/  F2FP.F16.E4M3.UNPACK_B R41, R40.H1 ;  /* 0x00000028ff29723e */ /* 0x000fe200030006ff */
[----:B------:R-:W-:Y:S01]  /*4cc0*/  HADD2.F32 R38, -RZ, R38.H1_H1 ;  /* 0x30000026ff267230 */ /* 0x000fe20000004100 */
[----:B------:R-:W-:Y:S01]  /*4cd0*/  F2FP.F16.E4M3.UNPACK_B R97, R99.H1 ;  /* 0x00000063ff61723e */ /* 0x000fe200030006ff */
[----:B------:R-:W-:Y:S01]  /*4ce0*/  HADD2.F32 R96, -RZ, R43.H0_H0 ;  /* 0x2000002bff607230 */ /* 0x000fe20000004100 */
[----:B------:R-:W-:Y:S01]  /*4cf0*/  F2FP.F16.E4M3.UNPACK_B R98, R98 ;  /* 0x00000062ff62723e */ /* 0x000fe200020006ff */
[----:B------:R-:W-:Y:S01]  /*4d00*/  HADD2.F32 R104, -RZ, R41.H0_H0 ;  /* 0x20000029ff687230 */ /* 0x000fe20000004100 */
[----:B------:R-:W-:Y:S01]  /*4d10*/  F2FP.F16.E4M3.UNPACK_B R42, R42 ;  /* 0x0000002aff2a723e */ /* 0x000fe200020006ff */
[----:B------:R-:W-:-:S02]  /*4d20*/  HADD2.F32 R105, -RZ, R97.H0_H0 ;  /* 0x20000061ff697230 */ /* 0x000fc40000004100 */
[-C--:B------:R-:W-:Y:S01]  /*4d30*/  FMUL.FTZ R112, R96, R114.reuse ;  /* 0x0000007260707220 */ /* 0x080fe20000410000 */
[----:B------:R-:W-:Y:S02]  /*4d40*/  HADD2.F32 R43, -RZ, R43.H1_H1 ;  /* 0x3000002bff2b7230 */ /* 0x000fe40000004100 */
[C---:B------:R-:W-:Y:S01]  /*4d50*/  FMUL.FTZ R114, R104.reuse, R114 ;  /* 0x0000007268727220 */ /* 0x040fe20000410000 */
[----:B------:R-:W-:Y:S02]  /*4d60*/  HADD2.F32 R41, -RZ, R41.H1_H1 ;  /* 0x30000029ff297230 */ /* 0x000fe40000004100 */
[-C--:B------:R-:W-:Y:S01]  /*4d70*/  FFMA.FTZ R112, R104, R105.reuse, -R112 ;  /* 0x0000006968707223 */ /* 0x080fe20000010870 */
[----:B------:R-:W-:Y:S01]  /*4d80*/  F2FP.F16.E4M3.UNPACK_B R40, R40 ;  /* 0x00000028ff28723e */ /* 0x000fe200020006ff */
[----:B------:R-:W-:Y:S01]  /*4d90*/  FFMA.FTZ R114, R96, R105, R114 ;  /* 0x0000006960727223 */ /* 0x000fe20000010072 */
[----:B------:R-:W-:Y:S02]  /*4da0*/  HADD2.F32 R96, -RZ, R97.H1_H1 ;  /* 0x30000061ff607230 */ /* 0x000fe40000004100 */
[-C--:B------:R-:W-:Y:S01]  /*4db0*/  FMUL.FTZ R104, R43, R38.reuse ;  /* 0x000000262b687220 */ /* 0x080fe20000410000 */
[----:B------:R-:W-:Y:S01]  /*4dc0*/  FMUL.FTZ R38, R41, R38 ;  /* 0x0000002629267220 */ /* 0x000fe20000410000 */
[----:B------:R-:W-:Y:S01]  /*4dd0*/  F2FP.F16.E4M3.UNPACK_B R99, R99 ;  /* 0x00000063ff63723e */ /* 0x000fe200020006ff */
[----:B------:R-:W-:-:S02]  /*4de0*/  HADD2.F32 R105, -RZ, R98.H0_H0 ;  /* 0x20000062ff697230 */ /* 0x000fc40000004100 */
[-C--:B------:R-:W-:Y:S01]  /*4df0*/  FFMA.FTZ R41, R41, R96.reuse, -R104 ;  /* 0x0000006029297223 */ /* 0x080fe20000010868 */
[----:B------:R-:W-:Y:S01]  /*4e00*/  FFMA.FTZ R38, R43, R96, R38 ;  /* 0x000000602b267223 */ /* 0x000fe20000010026 */
[----:B------:R-:W-:Y:S01]  /*4e10*/  HADD2.F32 R43, -RZ, R42.H0_H0 ;  /* 0x2000002aff2b7230 */ /* 0x000fe20000004100 */
[----:B------:R-:W-:Y:S01]  /*4e20*/  F2FP.SATFINITE.E4M3.F32.PACK_AB_MERGE_C R108, R36, R108, R35 ;  /* 0x0000006c246c723e */ /* 0x000fe20004807023 */
[----:B------:R-:W-:Y:S01]  /*4e30*/  HADD2.F32 R97, -RZ, R40.H0_H0 ;  /* 0x20000028ff617230 */ /* 0x000fe20000004100 */
[----:B------:R-:W-:Y:S01]  /*4e40*/  F2FP.SATFINITE.E4M3.F32.PACK_AB_MERGE_C R41, R41, R112, RZ ;  /* 0x000000702929723e */ /* 0x000fe200048070ff */
[----:B------:R-:W-:Y:S02]  /*4e50*/  HADD2.F32 R96, -RZ, R99.H0_H0 ;  /* 0x20000063ff607230 */ /* 0x000fe40000004100 */
[-C--:B------:R-:W-:Y:S01]  /*4e60*/  FMUL.FTZ R104, R43, R105.reuse ;  /* 0x000000692b687220 */ /* 0x080fe20000410000 */
[----:B------:R-:W-:Y:S02]  /*4e70*/  HADD2.F32 R98, -RZ, R98.H1_H1 ;  /* 0x30000062ff627230 */ /* 0x000fe40000004100 */
[C---:B------:R-:W-:Y:S01]  /*4e80*/  FMUL.FTZ R105, R97.reuse, R105 ;  /* 0x0000006961697220 */ /* 0x040fe20000410000 */
[----:B------:R-:W-:Y:S01]  /*4e90*/  F2FP.SATFINITE.E4M3.F32.PACK_AB_MERGE_C R114, R38, R114, RZ ;  /* 0x000000722672723e */ /* 0x000fe200048070ff */
[----:B------:R-:W-:Y:S01]  /*4ea0*/  FFMA.FTZ R104, R97, R96, -R104 ;  /* 0x0000006061687223 */ /* 0x000fe20000010868 */
[----:B------:R-:W-:-:S02]  /*4eb0*/  HADD2.F32 R97, -RZ, R40.H1_H1 ;  /* 0x30000028ff617230 */ /* 0x000fc40000004100 */
[----:B------:R-:W-:Y:S01]  /*4ec0*/  FFMA.FTZ R105, R43, R96, R105 ;  /* 0x000000602b697223 */ /* 0x000fe20000010069 */
[----:B------:R-:W-:Y:S02]  /*4ed0*/  HADD2.F32 R43, -RZ, R42.H1_H1 ;  /* 0x3000002aff2b7230 */ /* 0x000fe40000004100 */
[----:B------:R-:W-:Y:S02]  /*4ee0*/  HADD2.F32 R40, -RZ, R99.H1_H1 ;  /* 0x30000063ff287230 */ /* 0x000fe40000004100 */
[----:B------:R-:W-:Y:S02]  /*4ef0*/  IMAD.MOV.U32 R36, RZ, RZ, R106 ;  /* 0x000000ffff247224 */ /* 0x000fe400078e006a */
[-C--:B------:R-:W-:Y:S01]  /*4f00*/  FMUL.FTZ R42, R43, R98.reuse ;  /* 0x000000622b2a7220 */ /* 0x080fe20000410000 */
[----:B------:R-:W-:-:S03]  /*4f10*/  FMUL.FTZ R98, R97, R98 ;  /* 0x0000006261627220 */ /* 0x000fc60000410000 */
[-C--:B------:R-:W-:Y:S01]  /*4f20*/  FFMA.FTZ R97, R97, R40.reuse, -R42 ;  /* 0x0000002861617223 */ /* 0x080fe2000001082a */
[----:B------:R-:W-:Y:S01]  /*4f30*/  FFMA.FTZ R40, R43, R40, R98 ;  /* 0x000000282b287223 */ /* 0x000fe20000010062 */
[----:B------:R-:W-:Y:S01]  /*4f40*/  F2FP.SATFINITE.E4M3.F32.PACK_AB_MERGE_C R43, R39, R109, R34 ;  /* 0x0000006d272b723e */ /* 0x000fe20004807022 */
[----:B------:R-:W-:Y:S02]  /*4f50*/  IMAD.MOV.U32 R39, RZ, RZ, R103 ;  /* 0x000000ffff277224 */ /* 0x000fe400078e0067 */
[----:B------:R-:W-:Y:S02]  /*4f60*/  F2FP.SATFINITE.E4M3.F32.PACK_AB_MERGE_C R38, R97, R104, R41 ;  /* 0x000000686126723e */ /* 0x000fe40004807029 */
[----:B------:R-:W-:Y:S01]  /*4f70*/  F2FP.SATFINITE.E4M3.F32.PACK_AB_MERGE_C R42, R40, R105, R114 ;  /* 0x00000069282a723e */ /* 0x000fe20004807072 */
[----:B------:R-:W-:Y:S01]  /*4f80*/  IMAD.MOV.U32 R40, RZ, RZ, R108 ;  /* 0x000000ffff287224 */ /* 0x000fe200078e006c */
[----:B------:R-:W-:-:S07]  /*4f90*/  F2FP.SATFINITE.E4M3.F32.PACK_AB_MERGE_C R41, R13, R14, R12 ;  /* 0x0000000e0d29723e */ /* 0x000fce000480700c */
.L_x_351:
[----:B------:R-:W-:Y:S05]  /*4fa0*/  BSYNC B2 ;  /* 0x0000000000027941 */ /* 0x000fea0003800000 */
.L_x_350:
[--C-:B------:R-:W-:Y:S02]  /*4fb0*/  @!P4 SHF.R.S32.HI R12, RZ, 0x1f, R101.reuse ;  /* 0x0000001fff0cc819 */ /* 0x100fe40000011465 */
[----:B------:R-:W-:-:S04]  /*4fc0*/  @!P4 IADD3 R15, P5, P6, R58, R78, R101 ;  /* 0x0000004e3a0fc210 */ /* 0x000fc80007ebe065 */
[----:B------:R-:W-:Y:S02]  /*4fd0*/  @!P4 IADD3.X R32, R75, R94, R12, P5, P6 ;  /* 0x0000005e4b20c210 */ /* 0x000fe40002fec40c */
[----:B------:R-:W-:-:S05]  /*4fe0*/  IADD3 R12, P5, R102, R76, RZ ;  /* 0x0000004c660c7210 */ /* 0x000fca0007fbe0ff */
[----:B------:R-:W-:Y:S01]  /*4ff0*/  IMAD.X R13, R100, 0x1, R77, P5 ;  /* 0x00000001640d7824 */ /* 0x000fe200028e064d */
[----:B------:R-:W-:-:S04]  /*5000*/  @!P4 IADD3 R14, P5, R15, R76, RZ ;  /* 0x0000004c0f0ec210 */ /* 0x000fc80007fbe0ff */
[----:B0-----:R0:W-:Y:S01]  /*5010*/  STG.E.128 desc[UR42][R12.64], R36 ;  /* 0x000000240c007986 */ /* 0x0011e2000c101d2a */
[----:B------:R-:W-:-:S05]  /*5020*/  @!P4 IMAD.X R15, R32, 0x1, R77, P5 ;  /* 0x00000001200fc824 */ /* 0x000fca00028e064d */
[----:B--2---:R0:W-:Y:S03]  /*5030*/  @!P4 STG.E.128 desc[UR42][R14.64], R40 ;  /* 0x000000280e00c986 */ /* 0x0041e6000c101d2a */
.L_x_349:
[----:B------:R-:W-:Y:S05]  /*5040*/  BSYNC B1 ;  /* 0x0000000000017941 */ /* 0x000fea0003800000 */
.L_x_348:
[----:B------:R-:W-:-:S13]  /*5050*/  ISETP.NE.AND P4, PT, R45, RZ, PT ;  /* 0x000000ff2d00720c */ /* 0x000fda0003f85270 */
[----:B------:R-:W-:Y:S05]  /*5060*/  @!P4 BRA `(.L_x_332) ;  /* 0x000000100028c947 */ /* 0x000fea0003800000 */
[----:B0-----:R-:W2:Y:S01]  /*5070*/  LDL R14, [R1+0xc] ;  /* 0x00000c00010e7983 */ /* 0x001ea20000100800 */
[----:B------:R-:W-:Y:S01]  /*5080*/  ISETP.NE.AND P5, PT, R82, RZ, PT ;  /* 0x000000ff5200720c */ /* 0x000fe20003fa5270 */
[----:B------:R-:W-:Y:S01]  /*5090*/  BSSY B1, `(.L_x_352) ;  /* 0x00000e7000017945 */ /* 0x000fe20003800000 */
[----:B------:R-:W-:Y:S02]  /*50a0*/  SHF.R.U32.HI R15, RZ, 0x3, R156 ;  /* 0x00000003ff0f7819 */ /* 0x000fe4000001169c */
[----:B------:R-:W-:Y:S02]  /*50b0*/  SEL R95, R61, R95, !P5 ;  /* 0x0000005f3d5f7207 */ /* 0x000fe40006800000 */
[----:B------:R-:W-:Y:S02]  /*50c0*/  IADD3 R37, P4, P5, R58, R78, R7 ;  /* 0x0000004e3a257210 */ /* 0x000fe40007d9e007 */
[----:B------:R-:W-:Y:S02]  /*50d0*/  SHF.R.S32.HI R12, RZ, 0x1f, R95 ;  /* 0x0000001fff0c7819 */ /* 0x000fe4000001145f */
[----:B------:R-:W-:-:S02]  /*50e0*/  IADD3.X R38, R75, R94, R3, P4, P5 ;  /* 0x0000005e4b267210 */ /* 0x000fc400027ea403 */
[----:B------:R-:W-:Y:S02]  /*50f0*/  LEA.HI R12, R12, R95, RZ, 0x5 ;  /* 0x0000005f0c0c7211 */ /* 0x000fe400078f28ff */
[----:B------:R-:W-:Y:S02]  /*5100*/  ISETP.GE.AND P5, PT, R81, R87, PT ;  /* 0x000000575100720c */ /* 0x000fe40003fa6270 */
[----:B------:R-:W-:Y:S02]  /*5110*/  SHF.R.S32.HI R13, RZ, 0x5, R12 ;  /* 0x00000005ff0d7819 */ /* 0x000fe4000001140c */
[----:B------:R-:W-:Y:S02]  /*5120*/  IADD3 R36, P4, R37, R76, RZ ;  /* 0x0000004c25247210 */ /* 0x000fe40007f9e0ff */
[----:B------:R-:W-:-:S03]  /*5130*/  LEA.HI.SX32 R13, R72, R13, 0x1c ;  /* 0x0000000d480d7211 */ /* 0x000fc600078fe2ff */
[----:B------:R-:W-:Y:S01]  /*5140*/  IMAD.X R37, R38, 0x1, R77, P4 ;  /* 0x0000000126257824 */ /* 0x000fe200020e064d */
[C---:B------:R-:W-:Y:S01]  /*5150*/  LEA.HI R12, R13.reuse, R13, RZ, 0x1 ;  /* 0x0000000d0d0c7211 */ /* 0x040fe200078f08ff */
[----:B------:R-:W-:-:S04]  /*5160*/  IMAD.SHL.U32 R39, R13, 0x10, RZ ;  /* 0x000000100d277824 */ /* 0x000fc800078e00ff */
[----:B------:R-:W-:Y:S01]  /*5170*/  IMAD.SHL.U32 R13, R12, 0x800, RZ ;  /* 0x000008000c0d7824 */ /* 0x000fe200078e00ff */
[----:B------:R-:W-:-:S04]  /*5180*/  LOP3.LUT R12, R156, 0x10, R39, 0xf8, !PT ;  /* 0x000000109c0c7812 */ /* 0x000fc800078ef827 */
        /* <DEDUP_REMOVED lines=11> */
[--C-:B------:R-:W-:Y:S02]  /*5240*/  SHF.R.U32.HI R41, RZ, 0x8, R11.reuse ;  /* 0x00000008ff297819 */ /* 0x100fe4000001160b */
[----:B------:R-:W-:Y:S02]  /*5250*/  LOP3.LUT R28, R11, 0xff0000ff, RZ, 0xc0, !PT ;  /* 0xff0000ff0b1c7812 */ /* 0x000fe400078ec0ff */
[----:B------:R-:W-:Y:S01]  /*5260*/  SHF.R.U32.HI R8, RZ, 0x10, R11 ;  /* 0x00000010ff087819 */ /* 0x000fe2000001160b */
[----:B------:R-:W-:Y:S01]  /*5270*/  IMAD.SHL.U32 R41, R41, 0x100, RZ ;  /* 0x0000010029297824 */ /* 0x000fe200078e00ff */
[----:B------:R-:W-:Y:S02]  /*5280*/  SHF.R.U32.HI R87, RZ, 0x8, R31 ;  /* 0x00000008ff577819 */ /* 0x000fe4000001161f */
[----:B------:R-:W-:-:S02]  /*5290*/  LOP3.LUT R38, R31, 0xff0000ff, RZ, 0xc0, !PT ;  /* 0xff0000ff1f267812 */ /* 0x000fc400078ec0ff */
[----:B------:R-:W-:Y:S01]  /*52a0*/  SHF.R.U32.HI R11, RZ, 0x10, R31 ;  /* 0x00000010ff0b7819 */ /* 0x000fe2000001161f */
[----:B------:R-:W-:Y:S01]  /*52b0*/  IMAD.SHL.U32 R31, R42, 0x100, RZ ;  /* 0x000001002a1f7824 */ /* 0x000fe200078e00ff */
[----:B------:R-:W-:Y:S01]  /*52c0*/  LOP3.LUT R10, R9, 0xff0000ff, RZ, 0xc0, !PT ;  /* 0xff0000ff090a7812 */ /* 0x000fe200078ec0ff */
[----:B------:R-:W-:Y:S01]  /*52d0*/  IMAD.SHL.U32 R87, R87, 0x100, RZ ;  /* 0x0000010057577824 */ /* 0x000fe200078e00ff */
[----:B------:R-:W-:Y:S01]  /*52e0*/  SHF.R.U32.HI R40, RZ, 0x10, R9 ;  /* 0x00000010ff287819 */ /* 0x000fe20000011609 */
[----:B------:R-:W-:Y:S01]  /*52f0*/  IMAD.U32 R96, R11, 0x10000, RZ ;  /* 0x000100000b607824 */ /* 0x000fe200078e00ff */
[----:B------:R-:W-:Y:S02]  /*5300*/  SHF.R.U32.HI R43, RZ, 0x8, R29 ;  /* 0x00000008ff2b7819 */ /* 0x000fe4000001161d */
[----:B------:R-:W-:Y:S01]  /*5310*/  LOP3.LUT R10, R10, 0xff00, R31, 0xf8, !PT ;  /* 0x0000ff000a0a7812 */ /* 0x000fe200078ef81f */
[----:B------:R-:W-:Y:S01]  /*5320*/  IMAD.U32 R31, R40, 0x10000, RZ ;  /* 0x00010000281f7824 */ /* 0x000fe200078e00ff */
[----:B------:R-:W-:Y:S01]  /*5330*/  LOP3.LUT R30, R29, 0xff0000ff, RZ, 0xc0, !PT ;  /* 0xff0000ff1d1e7812 */ /* 0x000fe200078ec0ff */
[----:B------:R-:W-:Y:S01]  /*5340*/  IMAD.SHL.U32 R43, R43, 0x100, RZ ;  /* 0x000001002b2b7824 */ /* 0x000fe200078e00ff */
[----:B------:R-:W-:Y:S01]  /*5350*/  SHF.R.U32.HI R9, RZ, 0x10, R29 ;  /* 0x00000010ff097819 */ /* 0x000fe2000001161d */
[----:B0-----:R-:W-:Y:S01]  /*5360*/  IMAD.MOV.U32 R29, RZ, RZ, R12 ;  /* 0x000000ffff1d7224 */ /* 0x001fe200078e000c */
[----:B------:R-:W-:Y:S01]  /*5370*/  LOP3.LUT R10, R10, 0xff0000, R31, 0xf8, !PT ;  /* 0x00ff00000a0a7812 */ /* 0x000fe200078ef81f */
[----:B------:R-:W-:Y:S01]  /*5380*/  IMAD.U32 R31, R8, 0x10000, RZ ;  /* 0x00010000081f7824 */ /* 0x000fe200078e00ff */
[----:B------:R-:W-:Y:S01]  /*5390*/  LOP3.LUT R87, R38, 0xff00, R87, 0xf8, !PT ;  /* 0x0000ff0026577812 */ /* 0x000fe200078ef857 */
[----:B------:R-:W-:Y:S01]  /*53a0*/  IMAD.U32 R9, R9, 0x10000, RZ ;  /* 0x0001000009097824 */ /* 0x000fe200078e00ff */
[----:B------:R-:W-:-:S02]  /*53b0*/  LOP3.LUT R28, R28, 0xff00, R41, 0xf8, !PT ;  /* 0x0000ff001c1c7812 */ /* 0x000fc400078ef829 */
[----:B------:R-:W-:Y:S02]  /*53c0*/  LOP3.LUT R42, R30, 0xff00, R43, 0xf8, !PT ;  /* 0x0000ff001e2a7812 */ /* 0x000fe400078ef82b */
[----:B------:R-:W-:Y:S02]  /*53d0*/  F2FP.F16.E4M3.UNPACK_B R40, R89.H1 ;  /* 0x00000059ff28723e */ /* 0x000fe400030006ff */
[----:B--2---:R-:W-:Y:S02]  /*53e0*/  F2FP.F16.E4M3.UNPACK_B R38, R32.H1 ;  /* 0x00000020ff26723e */ /* 0x004fe400030006ff */
[----:B------:R-:W-:Y:S01]  /*53f0*/  F2FP.F16.E4M3.UNPACK_B R30, R29.H1 ;  /* 0x0000001dff1e723e */ /* 0x000fe200030006ff */
[----:B------:R-:W-:Y:S01]  /*5400*/  HADD2.F32 R43, -RZ, R40.H0_H0 ;  /* 0x20000028ff2b7230 */ /* 0x000fe20000004100 */
[----:B------:R-:W-:Y:S01]  /*5410*/  LOP3.LUT R8, R28, 0xff0000, R31, 0xf8, !PT ;  /* 0x00ff00001c087812 */ /* 0x000fe200078ef81f */
[----:B------:R-:W-:Y:S01]  /*5420*/  HADD2.F32 R28, -RZ, R38.H0_H0 ;  /* 0x20000026ff1c7230 */ /* 0x000fe20000004100 */
[----:B------:R-:W-:Y:S01]  /*5430*/  F2FP.F16.E4M3.UNPACK_B R31, R91.H1 ;  /* 0x0000005bff1f723e */ /* 0x000fe200030006ff */
[----:B------:R-:W-:Y:S01]  /*5440*/  HADD2.F32 R12, -RZ, R30.H0_H0 ;  /* 0x2000001eff0c7230 */ /* 0x000fe20000004100 */
[----:B------:R-:W-:Y:S01]  /*5450*/  LOP3.LUT R11, R42, 0xff0000, R9, 0xf8, !PT ;  /* 0x00ff00002a0b7812 */ /* 0x000fe200078ef809 */
[----:B------:R-:W-:-:S02]  /*5460*/  HADD2.F32 R40, -RZ, R40.H1_H1 ;  /* 0x30000028ff287230 */ /* 0x000fc40000004100 */
[-C--:B------:R-:W-:Y:S01]  /*5470*/  FMUL.FTZ R95, R28, R43.reuse ;  /* 0x0000002b1c5f7220 */ /* 0x080fe20000410000 */
[--C-:B------:R-:W-:Y:S02]  /*5480*/  HADD2.F32 R41, -RZ, R31.reuse.H0_H0 ;  /* 0x2000001fff297230 */ /* 0x100fe40000004100 */
[C---:B------:R-:W-:Y:S01]  /*5490*/  FMUL.FTZ R43, R12.reuse, R43 ;  /* 0x0000002b0c2b7220 */ /* 0x040fe20000410000 */
[----:B------:R-:W-:Y:S01]  /*54a0*/  HADD2.F32 R42, -RZ, R31.H1_H1 ;  /* 0x3000001fff2a7230 */ /* 0x000fe20000004100 */
[----:B------:R-:W-:Y:S01]  /*54b0*/  F2FP.F16.E4M3.UNPACK_B R89, R89 ;  /* 0x00000059ff59723e */ /* 0x000fe200020006ff */
[----:B------:R-:W-:Y:S02]  /*54c0*/  HADD2.F32 R31, -RZ, R30.H1_H1 ;  /* 0x3000001eff1f7230 */ /* 0x000fe40000004100 */
[-C--:B------:R-:W-:Y:S01]  /*54d0*/  FFMA.FTZ R12, R12, R41.reuse, -R95 ;  /* 0x000000290c0c7223 */ /* 0x080fe2000001085f */
[----:B------:R-:W-:Y:S01]  /*54e0*/  FFMA.FTZ R28, R28, R41, R43 ;  /* 0x000000291c1c7223 */ /* 0x000fe2000001002b */
[----:B------:R-:W-:Y:S01]  /*54f0*/  HADD2.F32 R41, -RZ, R38.H1_H1 ;  /* 0x30000026ff297230 */ /* 0x000fe20000004100 */
[----:B------:R-:W-:Y:S01]  /*5500*/  F2FP.F16.E4M3.UNPACK_B R32, R32 ;  /* 0x00000020ff20723e */ /* 0x000fe200020006ff */
[----:B------:R-:W-:Y:S01]  /*5510*/  FMUL.FTZ R98, R31, R40 ;  /* 0x000000281f627220 */ /* 0x000fe20000410000 */
[----:B------:R-:W-:-:S02]  /*5520*/  F2FP.F16.E4M3.UNPACK_B R38, R29 ;  /* 0x0000001dff26723e */ /* 0x000fc400020006ff */
[----:B------:R-:W-:Y:S01]  /*5530*/  LOP3.LUT R9, R87, 0xff0000, R96, 0xf8, !PT ;  /* 0x00ff000057097812 */ /* 0x000fe200078ef860 */
[----:B------:R-:W-:Y:S01]  /*5540*/  FMUL.FTZ R96, R41, R40 ;  /* 0x0000002829607220 */ /* 0x000fe20000410000 */
[----:B------:R-:W-:Y:S01]  /*5550*/  F2FP.F16.E4M3.UNPACK_B R91, R91 ;  /* 0x0000005bff5b723e */ /* 0x000fe200020006ff */
[----:B------:R-:W-:Y:S02]  /*5560*/  HADD2.F32 R87, -RZ, R89.H0_H0 ;  /* 0x20000059ff577230 */ /* 0x000fe40000004100 */
[----:B------:R-:W-:Y:S02]  /*5570*/  HADD2.F32 R40, -RZ, R32.H0_H0 ;  /* 0x20000020ff287230 */ /* 0x000fe40000004100 */
[-C--:B------:R-:W-:Y:S01]  /*5580*/  FFMA.FTZ R29, R31, R42.reuse, -R96 ;  /* 0x0000002a1f1d7223 */ /* 0x080fe20000010860 */
[----:B------:R-:W-:Y:S02]  /*5590*/  HADD2.F32 R30, -RZ, R38.H0_H0 ;  /* 0x20000026ff1e7230 */ /* 0x000fe40000004100 */
[----:B------:R-:W-:Y:S01]  /*55a0*/  FFMA.FTZ R31, R41, R42, R98 ;  /* 0x0000002a291f7223 */ /* 0x000fe20000010062 */
[----:B------:R-:W-:-:S02]  /*55b0*/  HADD2.F32 R43, -RZ, R91.H0_H0 ;  /* 0x2000005bff2b7230 */ /* 0x000fc40000004100 */
[-C--:B------:R-:W-:Y:S01]  /*55c0*/  FMUL.FTZ R95, R40, R87.reuse ;  /* 0x00000057285f7220 */ /* 0x080fe20000410000 */
[----:B------:R-:W-:Y:S02]  /*55d0*/  HADD2.F32 R89, -RZ, R89.H1_H1 ;  /* 0x30000059ff597230 */ /* 0x000fe40000004100 */
[C---:B------:R-:W-:Y:S01]  /*55e0*/  FMUL.FTZ R87, R30.reuse, R87 ;  /* 0x000000571e577220 */ /* 0x040fe20000410000 */
[----:B------:R-:W-:Y:S02]  /*55f0*/  HADD2.F32 R41, -RZ, R32.H1_H1 ;  /* 0x30000020ff297230 */ /* 0x000fe40000004100 */
[-C--:B------:R-:W-:Y:S01]  /*5600*/  FFMA.FTZ R30, R30, R43.reuse, -R95 ;  /* 0x0000002b1e1e7223 */ /* 0x080fe2000001085f */
[----:B------:R-:W-:Y:S02]  /*5610*/  HADD2.F32 R38, -RZ, R38.H1_H1 ;  /* 0x30000026ff267230 */ /* 0x000fe40000004100 */
[----:B------:R-:W-:Y:S01]  /*5620*/  FFMA.FTZ R32, R40, R43, R87 ;  /* 0x0000002b28207223 */ /* 0x000fe20000010057 */
[----:B------:R-:W-:-:S02]  /*5630*/  HADD2.F32 R91, -RZ, R91.H1_H1 ;  /* 0x3000005bff5b7230 */ /* 0x000fc40000004100 */
[CC--:B------:R-:W-:Y:S01]  /*5640*/  FMUL.FTZ R43, R41.reuse, R89.reuse ;  /* 0x00000059292b7220 */ /* 0x0c0fe20000410000 */
[----:B------:R-:W-:Y:S01]  /*5650*/  F2FP.F16.E4M3.UNPACK_B R40, R90.H1 ;  /* 0x0000005aff28723e */ /* 0x000fe200030006ff */
[C---:B------:R-:W-:Y:S01]  /*5660*/  FMUL.FTZ R98, R38.reuse, R89 ;  /* 0x0000005926627220 */ /* 0x040fe20000410000 */
[----:B------:R-:W-:Y:S01]  /*5670*/  F2FP.F16.E4M3.UNPACK_B R42, R34.H1 ;  /* 0x00000022ff2a723e */ /* 0x000fe200030006ff */
[-C--:B------:R-:W-:Y:S01]  /*5680*/  FFMA.FTZ R43, R38, R91.reuse, -R43 ;  /* 0x0000005b262b7223 */ /* 0x080fe2000001082b */
[----:B------:R-:W-:Y:S01]  /*5690*/  F2FP.F16.E4M3.UNPACK_B R38, R14.H1 ;  /* 0x0000000eff26723e */ /* 0x000fe200030006ff */
[----:B------:R-:W-:Y:S01]  /*56a0*/  HADD2.F32 R96, -RZ, R40.H0_H0 ;  /* 0x20000028ff607230 */ /* 0x000fe20000004100 */
[----:B------:R-:W-:Y:S01]  /*56b0*/  F2FP.F16.E4M3.UNPACK_B R95, R92.H1 ;  /* 0x0000005cff5f723e */ /* 0x000fe200030006ff */
[----:B------:R-:W-:Y:S02]  /*56c0*/  HADD2.F32 R89, -RZ, R42.H0_H0 ;  /* 0x2000002aff597230 */ /* 0x000fe40000004100 */
[----:B------:R-:W-:Y:S01]  /*56d0*/  FFMA.FTZ R41, R41, R91, R98 ;  /* 0x0000005b29297223 */ /* 0x000fe20000010062 */
[----:B------:R-:W-:Y:S01]  /*56e0*/  HADD2.F32 R97, -RZ, R40.H1_H1 ;  /* 0x30000028ff617230 */ /* 0x000fe20000004100 */
[----:B------:R-:W-:Y:S01]  /*56f0*/  F2FP.F16.E4M3.UNPACK_B R90, R90 ;  /* 0x0000005aff5a723e */ /* 0x000fe200020006ff */
[----:B------:R-:W-:-:S02]  /*5700*/  HADD2.F32 R40, -RZ, R38.H0_H0 ;  /* 0x20000026ff287230 */ /* 0x000fc40000004100 */
[----:B------:R-:W-:Y:S01]  /*5710*/  FMUL.FTZ R99, R89, R96 ;  /* 0x0000006059637220 */ /* 0x000fe20000410000 */
[----:B------:R-:W-:Y:S01]  /*5720*/  HADD2.F32 R42, -RZ, R42.H1_H1 ;  /* 0x3000002aff2a7230 */ /* 0x000fe20000004100 */
[----:B------:R-:W-:Y:S01]  /*5730*/  F2FP.F16.E4M3.UNPACK_B R14, R14 ;  /* 0x0000000eff0e723e */ /* 0x000fe200020006ff */
[----:B------:R-:W-:Y:S02]  /*5740*/  HADD2.F32 R87, -RZ, R38.H1_H1 ;  /* 0x30000026ff577230 */ /* 0x000fe40000004100 */
[----:B------:R-:W-:Y:S01]  /*5750*/  FMUL.FTZ R96, R40, R96 ;  /* 0x0000006028607220 */ /* 0x000fe20000410000 */
[--C-:B------:R-:W-:Y:S02]  /*5760*/  HADD2.F32 R91, -RZ, R95.reuse.H0_H0 ;  /* 0x2000005fff5b7230 */ /* 0x100fe40000004100 */
[-C--:B------:R-:W-:Y:S01]  /*5770*/  FMUL.FTZ R98, R42, R97.reuse ;  /* 0x000000612a627220 */ /* 0x080fe20000410000 */
[----:B------:R-:W-:Y:S02]  /*5780*/  HADD2.F32 R95, -RZ, R95.H1_H1 ;  /* 0x3000005fff5f7230 */ /* 0x000fe40000004100 */
[----:B------:R-:W-:Y:S01]  /*5790*/  FMUL.FTZ R97, R87, R97 ;  /* 0x0000006157617220 */ /* 0x000fe20000410000 */
[----:B------:R-:W-:Y:S01]  /*57a0*/  F2FP.F16.E4M3.UNPACK_B R92, R92 ;  /* 0x0000005cff5c723e */ /* 0x000fe200020006ff */
[-C--:B------:R-:W-:Y:S01]  /*57b0*/  FFMA.FTZ R38, R40, R91.reuse, -R99 ;  /* 0x0000005b28267223 */ /* 0x080fe20000010863 */
[----:B------:R-:W-:Y:S01]  /*57c0*/  FFMA.FTZ R40, R89, R91, R96 ;  /* 0x0000005b59287223 */ /* 0x000fe20000010060 */
[----:B------:R-:W-:Y:S01]  /*57d0*/  FFMA.FTZ R89, R42, R95, R97 ;  /* 0x0000005f2a597223 */ /* 0x000fe20000010061 */
[----:B------:R-:W-:Y:S01]  /*57e0*/  F2FP.F16.E4M3.UNPACK_B R42, R34 ;  /* 0x00000022ff2a723e */ /* 0x000fe200020006ff */
[----:B------:R-:W-:-:S02]  /*57f0*/  HADD2.F32 R97, -RZ, R90.H0_H0 ;  /* 0x2000005aff617230 */ /* 0x000fc40000004100 */
[----:B------:R-:W-:Y:S01]  /*5800*/  FFMA.FTZ R87, R87, R95, -R98 ;  /* 0x0000005f57577223 */ /* 0x000fe20000010862 */
[----:B------:R-:W-:Y:S01]  /*5810*/  HADD2.F32 R99, -RZ, R90.H1_H1 ;  /* 0x3000005aff637230 */ /* 0x000fe20000004100 */
[----:B------:R-:W-:Y:S01]  /*5820*/  F2FP.SATFINITE.E4M3.F32.PACK_AB_MERGE_C R12, R29, R12, RZ ;  /* 0x0000000c1d0c723e */ /* 0x000fe200048070ff */
[--C-:B------:R-:W-:Y:S01]  /*5830*/  HADD2.F32 R90, -RZ, R42.reuse.H0_H0 ;  /* 0x2000002aff5a7230 */ /* 0x100fe20000004100 */
[----:B------:R-:W-:Y:S01]  /*5840*/  F2FP.SATFINITE.E4M3.F32.PACK_AB_MERGE_C R29, R31, R28, RZ ;  /* 0x0000001c1f1d723e */ /* 0x000fe200048070ff */
[----:B------:R-:W-:Y:S01]  /*5850*/  HADD2.F32 R42, -RZ, R42.H1_H1 ;  /* 0x3000002aff2a7230 */ /* 0x000fe20000004100 */
[----:B------:R-:W-:Y:S01]  /*5860*/  F2FP.SATFINITE.E4M3.F32.PACK_AB_MERGE_C R12, R43, R30, R12 ;  /* 0x0000001e2b0c723e */ /* 0x000fe2000480700c */
[--C-:B------:R-:W-:Y:S02]  /*5870*/  HADD2.F32 R34, -RZ, R14.reuse.H0_H0 ;  /* 0x2000000eff227230 */ /* 0x100fe40000004100 */
[----:B------:R-:W-:Y:S01]  /*5880*/  FMUL.FTZ R101, R90, R97 ;  /* 0x000000615a657220 */ /* 0x000fe20000410000 */
[----:B------:R-:W-:-:S02]  /*5890*/  HADD2.F32 R14, -RZ, R14.H1_H1 ;  /* 0x3000000eff0e7230 */ /* 0x000fc40000004100 */
[----:B------:R-:W-:Y:S01]  /*58a0*/  FMUL.FTZ R103, R42, R99 ;  /* 0x000000632a677220 */ /* 0x000fe20000410000 */
[--C-:B------:R-:W-:Y:S02]  /*58b0*/  HADD2.F32 R91, -RZ, R92.reuse.H0_H0 ;  /* 0x2000005cff5b7230 */ /* 0x100fe40000004100 */
[----:B------:R-:W-:Y:S01]  /*58c0*/  FMUL.FTZ R97, R34, R97 ;  /* 0x0000006122617220 */ /* 0x000fe20000410000 */
[----:B------:R-:W-:Y:S02]  /*58d0*/  HADD2.F32 R95, -RZ, R92.H1_H1 ;  /* 0x3000005cff5f7230 */ /* 0x000fe40000004100 */
[----:B------:R-:W-:Y:S01]  /*58e0*/  FMUL.FTZ R99, R14, R99 ;  /* 0x000000630e637220 */ /* 0x000fe20000410000 */
[----:B------:R-:W-:Y:S01]  /*58f0*/  F2FP.SATFINITE.E4M3.F32.PACK_AB_MERGE_C R32, R41, R32, R29 ;  /* 0x000000202920723e */ /* 0x000fe2000480701d */
[----:B------:R-:W-:Y:S01]  /*5900*/  FFMA.FTZ R101, R34, R91, -R101 ;  /* 0x0000005b22657223 */ /* 0x000fe20000010865 */
[----:B------:R-:W-:Y:S01]  /*5910*/  F2FP.SATFINITE.E4M3.F32.PACK_AB_MERGE_C R28, R87, R38, RZ ;  /* 0x00000026571c723e */ /* 0x000fe200048070ff */
[----:B------:R-:W-:Y:S01]  /*5920*/  FFMA.FTZ R14, R14, R95, -R103 ;  /* 0x0000005f0e0e7223 */ /* 0x000fe20000010867 */
[----:B------:R-:W-:Y:S01]  /*5930*/  F2FP.F16.E4M3.UNPACK_B R31, R33 ;  /* 0x00000021ff1f723e */ /* 0x000fe200020006ff */
[----:B------:R-:W-:Y:S01]  /*5940*/  FFMA.FTZ R34, R90, R91, R97 ;  /* 0x0000005b5a227223 */ /* 0x000fe20000010061 */
[----:B------:R-:W-:Y:S01]  /*5950*/  F2FP.F16.E4M3.UNPACK_B R30, R11 ;  /* 0x0000000bff1e723e */ /* 0x000fe200020006ff */
[----:B------:R-:W-:Y:S01]  /*5960*/  FFMA.FTZ R99, R42, R95, R99 ;  /* 0x0000005f2a637223 */ /* 0x000fe20000010063 */
[----:B------:R-:W-:Y:S01]  /*5970*/  F2FP.F16.E4M3.UNPACK_B R29, R13 ;  /* 0x0000000dff1d723e */ /* 0x000fe200020006ff */
[----:B------:R-:W-:Y:S01]  /*5980*/  HADD2.F32 R38, -RZ, R31.H0_H0 ;  /* 0x2000001fff267230 */ /* 0x000fe20000004100 */
[----:B------:R-:W-:Y:S01]  /*5990*/  F2FP.SATFINITE.E4M3.F32.PACK_AB_MERGE_C R40, R89, R40, RZ ;  /* 0x000000285928723e */ /* 0x000fe200048070ff */
[----:B------:R-:W-:Y:S01]  /*59a0*/  HADD2.F32 R87, -RZ, R30.H0_H0 ;  /* 0x2000001eff577230 */ /* 0x000fe20000004100 */
[----:B------:R-:W-:Y:S01]  /*59b0*/  F2FP.SATFINITE.E4M3.F32.PACK_AB_MERGE_C R14, R14, R101, R28 ;  /* 0x000000650e0e723e */ /* 0x000fe2000480701c */
[----:B------:R-:W-:Y:S01]  /*59c0*/  HADD2.F32 R28, -RZ, R29.H0_H0 ;  /* 0x2000001dff1c7230 */ /* 0x000fe20000004100 */
[----:B------:R-:W-:-:S02]  /*59d0*/  F2FP.F16.E4M3.UNPACK_B R41, R10 ;  /* 0x0000000aff29723e */ /* 0x000fc400020006ff */
[----:B------:R-:W-:Y:S01]  /*59e0*/  F2FP.SATFINITE.E4M3.F32.PACK_AB_MERGE_C R34, R99, R34, R40 ;  /* 0x000000226322723e */ /* 0x000fe20004807028 */
[----:B------:R-:W-:Y:S02]  /*59f0*/  HADD2.F32 R40, -RZ, R31.H1_H1 ;  /* 0x3000001fff287230 */ /* 0x000fe40000004100 */
[-C--:B------:R-:W-:Y:S01]  /*5a00*/  FMUL.FTZ R89, R38, R87.reuse ;  /* 0x0000005726597220 */ /* 0x080fe20000410000 */
[----:B------:R-:W-:Y:S02]  /*5a10*/  HADD2.F32 R43, -RZ, R41.H0_H0 ;  /* 0x20000029ff2b7230 */ /* 0x000fe40000004100 */
[C---:B------:R-:W-:Y:S01]  /*5a20*/  FMUL.FTZ R31, R28.reuse, R87 ;  /* 0x000000571c1f7220 */ /* 0x040fe20000410000 */
[----:B------:R-:W-:Y:S01]  /*5a30*/  HADD2.F32 R87, -RZ, R30.H1_H1 ;  /* 0x3000001eff577230 */ /* 0x000fe20000004100 */
[----:B------:R-:W-:Y:S01]  /*5a40*/  F2FP.F16.E4M3.UNPACK_B R33, R33.H1 ;  /* 0x00000021ff21723e */ /* 0x000fe200030006ff */
[----:B------:R-:W-:Y:S02]  /*5a50*/  HADD2.F32 R30, -RZ, R29.H1_H1 ;  /* 0x3000001dff1e7230 */ /* 0x000fe40000004100 */
[-C--:B------:R-:W-:Y:S01]  /*5a60*/  FFMA.FTZ R28, R28, R43.reuse, -R89 ;  /* 0x0000002b1c1c7223 */ /* 0x080fe20000010859 */
[----:B------:R-:W-:Y:S01]  /*5a70*/  FFMA.FTZ R29, R38, R43, R31 ;  /* 0x0000002b261d7223 */ /* 0x000fe2000001001f */
[----:B------:R-:W-:-:S02]  /*5a80*/  HADD2.F32 R41, -RZ, R41.H1_H1 ;  /* 0x30000029ff297230 */ /* 0x000fc40000004100 */
[-C--:B------:R-:W-:Y:S01]  /*5a90*/  FMUL.FTZ R43, R40, R87.reuse ;  /* 0x00000057282b7220 */ /* 0x080fe20000410000 */
[C---:B------:R-:W-:Y:S01]  /*5aa0*/  FMUL.FTZ R87, R30.reuse, R87 ;  /* 0x000000571e577220 */ /* 0x040fe20000410000 */
[----:B------:R-:W-:Y:S01]  /*5ab0*/  F2FP.F16.E4M3.UNPACK_B R42, R11.H1 ;  /* 0x0000000bff2a723e */ /* 0x000fe200030006ff */
[----:B------:R-:W-:Y:S01]  /*5ac0*/  HADD2.F32 R38, -RZ, R33.H0_H0 ;  /* 0x20000021ff267230 */ /* 0x000fe20000004100 */
[----:B------:R-:W-:Y:S01]  /*5ad0*/  F2FP.F16.E4M3.UNPACK_B R31, R13.H1 ;  /* 0x0000000dff1f723e */ /* 0x000fe200030006ff */
[-C--:B------:R-:W-:Y:S01]  /*5ae0*/  FFMA.FTZ R13, R30, R41.reuse, -R43 ;  /* 0x000000291e0d7223 */ /* 0x080fe2000001082b */
[----:B------:R-:W-:Y:S01]  /*5af0*/  FFMA.FTZ R30, R40, R41, R87 ;  /* 0x00000029281e7223 */ /* 0x000fe20000010057 */
[----:B------:R-:W-:Y:S01]  /*5b00*/  F2FP.F16.E4M3.UNPACK_B R10, R10.H1 ;  /* 0x0000000aff0a723e */ /* 0x000fe200030006ff */
[----:B------:R-:W-:Y:S01]  /*5b10*/  HADD2.F32 R41, -RZ, R42.H0_H0 ;  /* 0x2000002aff297230 */ /* 0x000fe20000004100 */
[-C--:B------:R-:W-:Y:S01]  /*5b20*/  F2FP.F16.E4M3.UNPACK_B R95, R9.reuse ;  /* 0x00000009ff5f723e */ /* 0x080fe200020006ff */
[----:B------:R-:W-:Y:S01]  /*5b30*/  HADD2.F32 R11, -RZ, R31.H0_H0 ;  /* 0x2000001fff0b7230 */ /* 0x000fe20000004100 */
[----:B------:R-:W-:Y:S01]  /*5b40*/  F2FP.F16.E4M3.UNPACK_B R96, R9.H1 ;  /* 0x00000009ff60723e */ /* 0x000fe200030006ff */
[----:B------:R-:W-:-:S02]  /*5b50*/  HADD2.F32 R40, -RZ, R33.H1_H1 ;  /* 0x30000021ff287230 */ /* 0x000fc40000004100 */
[-C--:B------:R-:W-:Y:S01]  /*5b60*/  FMUL.FTZ R90, R38, R41.reuse ;  /* 0x00000029265a7220 */ /* 0x080fe20000410000 */
[----:B------:R-:W-:Y:S02]  /*5b70*/  HADD2.F32 R43, -RZ, R42.H1_H1 ;  /* 0x3000002aff2b7230 */ /* 0x000fe40000004100 */
[----:B------:R-:W-:Y:S01]  /*5b80*/  FMUL.FTZ R41, R11, R41 ;  /* 0x000000290b297220 */ /* 0x000fe20000410000 */
[----:B------:R-:W-:Y:S01]  /*5b90*/  HADD2.F32 R31, -RZ, R31.H1_H1 ;  /* 0x3000001fff1f7230 */ /* 0x000fe20000004100 */
[----:B------:R-:W-:Y:S01]  /*5ba0*/  F2FP.F16.E4M3.UNPACK_B R89, R8 ;  /* 0x00000008ff59723e */ /* 0x000fe200020006ff */
[--C-:B------:R-:W-:Y:S02]  /*5bb0*/  HADD2.F32 R33, -RZ, R10.reuse.H0_H0 ;  /* 0x2000000aff217230 */ /* 0x100fe40000004100 */
[-C--:B------:R-:W-:Y:S01]  /*5bc0*/  FMUL.FTZ R92, R40, R43.reuse ;  /* 0x0000002b285c7220 */ /* 0x080fe20000410000 */
[----:B------:R-:W-:Y:S02]  /*5bd0*/  HADD2.F32 R42, -RZ, R10.H1_H1 ;  /* 0x3000000aff2a7230 */ /* 0x000fe40000004100 */
[----:B------:R-:W-:Y:S01]  /*5be0*/  FMUL.FTZ R43, R31, R43 ;  /* 0x0000002b1f2b7220 */ /* 0x000fe20000410000 */
[----:B------:R-:W-:-:S02]  /*5bf0*/  HADD2.F32 R9, -RZ, R96.H0_H0 ;  /* 0x20000060ff097230 */ /* 0x000fc40000004100 */
[-C--:B------:R-:W-:Y:S01]  /*5c00*/  FFMA.FTZ R10, R11, R33.reuse, -R90 ;  /* 0x000000210b0a7223 */ /* 0x080fe2000001085a */
[----:B------:R-:W-:Y:S01]  /*5c10*/  FFMA.FTZ R11, R38, R33, R41 ;  /* 0x00000021260b7223 */ /* 0x000fe20000010029 */
[----:B------:R-:W-:Y:S01]  /*5c20*/  F2FP.F16.E4M3.UNPACK_B R33, R15 ;  /* 0x0000000fff21723e */ /* 0x000fe200020006ff */
[-C--:B------:R-:W-:Y:S01]  /*5c30*/  FFMA.FTZ R31, R31, R42.reuse, -R92 ;  /* 0x0000002a1f1f7223 */ /* 0x080fe2000001085c */
[----:B------:R-:W-:Y:S01]  /*5c40*/  F2FP.F16.E4M3.UNPACK_B R41, R35 ;  /* 0x00000023ff29723e */ /* 0x000fe200020006ff */
[----:B------:R-:W-:Y:S01]  /*5c50*/  FFMA.FTZ R38, R40, R42, R43 ;  /* 0x0000002a28267223 */ /* 0x000fe2000001002b */
[----:B------:R-:W-:Y:S01]  /*5c60*/  F2FP.F16.E4M3.UNPACK_B R15, R15.H1 ;  /* 0x0000000fff0f723e */ /* 0x000fe200030006ff */
[----:B------:R-:W-:Y:S01]  /*5c70*/  HADD2.F32 R92, -RZ, R89.H0_H0 ;  /* 0x20000059ff5c7230 */ /* 0x000fe20000004100 */
[----:B------:R-:W-:Y:S01]  /*5c80*/  F2FP.F16.E4M3.UNPACK_B R42, R35.H1 ;  /* 0x00000023ff2a723e */ /* 0x000fe200030006ff */
[----:B------:R-:W-:Y:S01]  /*5c90*/  HADD2.F32 R35, -RZ, R33.H0_H0 ;  /* 0x20000021ff237230 */ /* 0x000fe20000004100 */
[----:B------:R-:W-:Y:S01]  /*5ca0*/  F2FP.F16.E4M3.UNPACK_B R90, R8.H1 ;  /* 0x00000008ff5a723e */ /* 0x000fe200030006ff */
[----:B------:R-:W-:Y:S01]  /*5cb0*/  HADD2.F32 R43, -RZ, R41.H0_H0 ;  /* 0x20000029ff2b7230 */ /* 0x000fe20000004100 */
[----:B------:R-:W-:Y:S01]  /*5cc0*/  F2FP.SATFINITE.E4M3.F32.PACK_AB_MERGE_C R10, R31, R10, RZ ;  /* 0x0000000a1f0a723e */ /* 0x000fe200048070ff */
[----:B------:R-:W-:Y:S01]  /*5cd0*/  HADD2.F32 R8, -RZ, R95.H0_H0 ;  /* 0x2000005fff087230 */ /* 0x000fe20000004100 */
[----:B------:R-:W-:Y:S01]  /*5ce0*/  F2FP.SATFINITE.E4M3.F32.PACK_AB_MERGE_C R11, R38, R11, RZ ;  /* 0x0000000b260b723e */ /* 0x000fe200048070ff */
[----:B------:R-:W-:Y:S01]  /*5cf0*/  HADD2.F32 R40, -RZ, R15.H0_H0 ;  /* 0x2000000fff287230 */ /* 0x000fe20000004100 */
[----:B------:R-:W-:Y:S01]  /*5d00*/  F2FP.SATFINITE.E4M3.F32.PACK_AB_MERGE_C R13, R13, R28, R10 ;  /* 0x0000001c0d0d723e */ /* 0x000fe2000480700a */
[----:B------:R-:W-:-:S02]  /*5d10*/  HADD2.F32 R87, -RZ, R42.H0_H0 ;  /* 0x2000002aff577230 */ /* 0x000fc40000004100 */
[-C--:B------:R-:W-:Y:S01]  /*5d20*/  FMUL.FTZ R98, R43, R8.reuse ;  /* 0x000000082b627220 */ /* 0x080fe20000410000 */
[----:B------:R-:W-:Y:S01]  /*5d30*/  FMUL.FTZ R100, R35, R8 ;  /* 0x0000000823647220 */ /* 0x000fe20000410000 */
[----:B------:R-:W-:Y:S02]  /*5d40*/  HADD2.F32 R42, -RZ, R42.H1_H1 ;  /* 0x3000002aff2a7230 */ /* 0x000fe40000004100 */
[-C--:B------:R-:W-:Y:S01]  /*5d50*/  FMUL.FTZ R102, R40, R9.reuse ;  /* 0x0000000928667220 */ /* 0x080fe20000410000 */
[----:B------:R-:W-:Y:S02]  /*5d60*/  HADD2.F32 R96, -RZ, R96.H1_H1 ;  /* 0x30000060ff607230 */ /* 0x000fe40000004100 */
[----:B------:R-:W-:Y:S01]  /*5d70*/  FMUL.FTZ R97, R87, R9 ;  /* 0x0000000957617220 */ /* 0x000fe20000410000 */
[----:B------:R-:W-:Y:S02]  /*5d80*/  HADD2.F32 R15, -RZ, R15.H1_H1 ;  /* 0x3000000fff0f7230 */ /* 0x000fe40000004100 */
[----:B------:R-:W-:Y:S01]  /*5d90*/  FFMA.FTZ R8, R35, R92, -R98 ;  /* 0x0000005c23087223 */ /* 0x000fe20000010862 */
[----:B------:R-:W-:-:S02]  /*5da0*/  HADD2.F32 R91, -RZ, R90.H0_H0 ;  /* 0x2000005aff5b7230 */ /* 0x000fc40000004100 */
[----:B------:R-:W-:Y:S01]  /*5db0*/  FFMA.FTZ R9, R43, R92, R100 ;  /* 0x0000005c2b097223 */ /* 0x000fe20000010064 */
[----:B------:R-:W-:Y:S02]  /*5dc0*/  HADD2.F32 R41, -RZ, R41.H1_H1 ;  /* 0x30000029ff297230 */ /* 0x000fe40000004100 */
[-C--:B------:R-:W-:Y:S01]  /*5dd0*/  FMUL.FTZ R98, R42, R96.reuse ;  /* 0x000000602a627220 */ /* 0x080fe20000410000 */
[----:B------:R-:W-:Y:S02]  /*5de0*/  HADD2.F32 R92, -RZ, R95.H1_H1 ;  /* 0x3000005fff5c7230 */ /* 0x000fe40000004100 */
[----:B------:R-:W-:Y:S01]  /*5df0*/  FMUL.FTZ R35, R15, R96 ;  /* 0x000000600f237220 */ /* 0x000fe20000410000 */
[----:B------:R-:W-:Y:S02]  /*5e00*/  HADD2.F32 R90, -RZ, R90.H1_H1 ;  /* 0x3000005aff5a7230 */ /* 0x000fe40000004100 */
[----:B------:R-:W-:Y:S01]  /*5e10*/  FFMA.FTZ R97, R40, R91, -R97 ;  /* 0x0000005b28617223 */ /* 0x000fe20000010861 */
[----:B------:R-:W-:-:S02]  /*5e20*/  HADD2.F32 R33, -RZ, R33.H1_H1 ;  /* 0x30000021ff217230 */ /* 0x000fc40000004100 */
[----:B------:R-:W-:Y:S01]  /*5e30*/  FMUL.FTZ R96, R41, R92 ;  /* 0x0000005c29607220 */ /* 0x000fe20000410000 */
[----:B------:R-:W-:Y:S02]  /*5e40*/  HADD2.F32 R40, -RZ, R89.H1_H1 ;  /* 0x30000059ff287230 */ /* 0x000fe40000004100 */
[----:B------:R-:W-:Y:S01]  /*5e50*/  FFMA.FTZ R98, R15, R90, -R98 ;  /* 0x0000005a0f627223 */ /* 0x000fe20000010862 */
[----:B------:R-:W-:Y:S01]  /*5e60*/  FFMA.FTZ R102, R87, R91, R102 ;  /* 0x0000005b57667223 */ /* 0x000fe20000010066 */
[C---:B------:R-:W-:Y:S01]  /*5e70*/  FMUL.FTZ R92, R33.reuse, R92 ;  /* 0x0000005c215c7220 */ /* 0x040fe20000410000 */
[----:B------:R-:W-:Y:S01]  /*5e80*/  FFMA.FTZ R35, R42, R90, R35 ;  /* 0x0000005a2a237223 */ /* 0x000fe20000010023 */
[-C--:B------:R-:W-:Y:S01]  /*5e90*/  FFMA.FTZ R33, R33, R40.reuse, -R96 ;  /* 0x0000002821217223 */ /* 0x080fe20000010860 */
[----:B------:R-:W-:Y:S01]  /*5ea0*/  F2FP.SATFINITE.E4M3.F32.PACK_AB_MERGE_C R97, R98, R97, RZ ;  /* 0x000000616261723e */ /* 0x000fe200048070ff */
[----:B------:R-:W-:Y:S02]  /*5eb0*/  FFMA.FTZ R92, R41, R40, R92 ;  /* 0x00000028295c7223 */ /* 0x000fe4000001005c */
[----:B------:R-:W-:-:S02]  /*5ec0*/  F2FP.SATFINITE.E4M3.F32.PACK_AB_MERGE_C R35, R35, R102, RZ ;  /* 0x000000662323723e */ /* 0x000fc400048070ff */
[----:B------:R-:W-:Y:S02]  /*5ed0*/  F2FP.SATFINITE.E4M3.F32.PACK_AB_MERGE_C R15, R33, R8, R97 ;  /* 0x00000008210f723e */ /* 0x000fe40004807061 */
[----:B------:R-:W-:Y:S02]  /*5ee0*/  F2FP.SATFINITE.E4M3.F32.PACK_AB_MERGE_C R33, R30, R29, R11 ;  /* 0x0000001d1e21723e */ /* 0x000fe4000480700b */
[----:B------:R-:W-:-:S07]  /*5ef0*/  F2FP.SATFINITE.E4M3.F32.PACK_AB_MERGE_C R35, R92, R9, R35 ;  /* 0x000000095c23723e */ /* 0x000fce0004807023 */
.L_x_353:
[----:B------:R-:W-:Y:S05]  /*5f00*/  BSYNC B1 ;  /* 0x0000000000017941 */ /* 0x000fea0003800000 */
.L_x_352:
[----:B0-----:R4:W-:Y:S01]  /*5f10*/  STG.E.128 desc[UR42][R36.64], R12 ;  /* 0x0000000c24007986 */ /* 0x0019e2000c101d2a */
[----:B------:R-:W-:-:S13]  /*5f20*/  ISETP.GE.AND P4, PT, R39, R93, PT ;  /* 0x0000005d2700720c */ /* 0x000fda0003f86270 */
[----:B------:R-:W-:Y:S05]  /*5f30*/  @P4 BRA `(.L_x_332) ;  /* 0x0000000000744947 */ /* 0x000fea0003800000 */
[--C-:B------:R-:W-:Y:S02]  /*5f40*/  IADD3 R79, P4, P5, R58, R78, R39.reuse ;  /* 0x0000004e3a4f7210 */ /* 0x100fe40007d9e027 */
[----:B------:R-:W-:-:S04]  /*5f50*/  SHF.R.S32.HI R39, RZ, 0x1f, R39 ;  /* 0x0000001fff277819 */ /* 0x000fc80000011427 */
[----:B------:R-:W-:Y:S02]  /*5f60*/  IADD3.X R94, R75, R94, R39, P4, P5 ;  /* 0x0000005e4b5e7210 */ /* 0x000fe400027ea427 */
[----:B------:R-:W-:-:S05]  /*5f70*/  IADD3 R76, P4, R79, R76, RZ ;  /* 0x0000004c4f4c7210 */ /* 0x000fca0007f9e0ff */
[----:B------:R-:W-:-:S05]  /*5f80*/  IMAD.X R77, R94, 0x1, R77, P4 ;  /* 0x000000015e4d7824 */ /* 0x000fca00020e064d */
[----:B--2---:R0:W-:Y:S01]  /*5f90*/  STG.E.128 desc[UR42][R76.64], R32 ;  /* 0x000000204c007986 */ /* 0x0041e2000c101d2a */
[----:B------:R-:W-:Y:S05]  /*5fa0*/  BRA `(.L_x_332) ;  /* 0x0000000000587947 */ /* 0x000fea0003800000 */
.L_x_325:
[----:B------:R-:W-:-:S06]  /*5fb0*/  UISETP.NE.AND UP0, UPT, UR36, 0x3, UPT ;  /* 0x000000032400788c */ /* 0x000fcc000bf05270 */
[----:B------:R-:W-:-:S13]  /*5fc0*/  PLOP3.LUT P3, PT, PT, PT, UP0, 0x80, 0x0 ;  /* 0x000000000000781c */ /* 0x000fda0003f6f008 */
[----:B------:R-:W-:Y:S05]  /*5fd0*/  @!P3 BRA `(.L_x_354) ;  /* 0x000000000004b947 */ /* 0x000fea0003800000 */
[----:B------:R-:W-:Y:S01]  /*5fe0*/  BPT.TRAP 0x1 ;  /* 0x000000040000795c */ /* 0x000fe20000300000 */
.L_x_354:
[----:B------:R-:W-:Y:S01]  /*5ff0*/  IMAD R83, R17, 0x8, R16 ;  /* 0x0000000811537824 */ /* 0x000fe200078e0210 */
[----:B------:R-:W-:Y:S01]  /*6000*/  SHF.L.U32 R86, R23, 0x1f, RZ ;  /* 0x0000001f17567819 */ /* 0x000fe200000006ff */
[----:B------:R-:W-:Y:S01]  /*6010*/  IMAD R85, R2, -0x80, R27 ;  /* 0xffffff8002557824 */ /* 0x000fe200078e021b */
[----:B------:R-:W-:Y:S02]  /*6020*/  BSSY B1, `(.L_x_355) ;  /* 0x0000005000017945 */ /* 0x000fe40003800000 */
[----:B------:R-:W0:Y:S02]  /*6030*/  SYNCS.PHASECHK.TRANS64.TRYWAIT P5, [R83+URZ+0x19c90], R86 ;  /* 0x019c9056530075a7 */ /* 0x000e2400080a017f */
[----:B------:R-:W-:-:S04]  /*6040*/  VIMNMX R85, R85, 0x80, PT ;  /* 0x0000008055557848 */ /* 0x000fc80003fe0100 */
[----:B------:R-:W-:Y:S01]  /*6050*/  ISETP.GE.AND P4, PT, R22, R85, PT ;  /* 0x000000551600720c */ /* 0x000fe20003f86270 */
[----:B0-----:R-:W-:-:S12]  /*6060*/  @!P5 BRA `(.L_x_356) ;  /* 0x000001200080d947 */ /* 0x001fd80003800000 */
.L_x_573:
[----:B------:R-:W-:Y:S05]  /*6070*/  BSYNC B1 ;  /* 0x0000000000017941 */ /* 0x000fea0003800000 */
.L_x_355:
[----:B------:R-:W-:Y:S05]  /*6080*/  @P4 BRA `(.L_x_332) ;  /* 0x0000000000204947 */ /* 0x000fea0003800000 */
[----:B------:R-:W-:Y:S01]  /*6090*/  ISETP.NE.AND P4, PT, R60, RZ, PT ;  /* 0x000000ff3c00720c */ /* 0x000fe20003f85270 */
[----:B------:R-:W1:Y:S01]  /*60a0*/  @!P1 LDS.128 R8, [R84+0x15800] ;  /* 0x0158000054089984 */ /* 0x000e620000000c00 */
[----:B------:R-:W-:-:S11]  /*60b0*/  ISETP.NE.AND P5, PT, R45, RZ, PT ;  /* 0x000000ff2d00720c */ /* 0x000fd60003fa5270 */
[----:B------:R-:W2:Y:S04]  /*60c0*/  @P4 LDS.128 R12, [R84+0x13800] ;  /* 0x01380000540c4984 */ /* 0x000ea80000000c00 */
[----:B------:R-:W3:Y:S04]  /*60d0*/  @P5 LDS.128 R28, [R84+0x14800] ;  /* 0x01480000541c5984 */ /* 0x000ee80000000c00 */
[----:B-1----:R1:W-:Y:S04]  /*60e0*/  @!P1 STG.E.128 desc[UR42][R32.64+0x40], R8 ;  /* 0x0000400820009986 */ /* 0x0023e8000c101d2a */
[----:B--2---:R1:W-:Y:S04]  /*60f0*/  @P4 STG.E.128 desc[UR42][R32.64], R12 ;  /* 0x0000000c20004986 */ /* 0x0043e8000c101d2a */
[----:B---3--:R1:W-:Y:S02]  /*6100*/  @P5 STG.E.128 desc[UR42][R32.64+0x20], R28 ;  /* 0x0000201c20005986 */ /* 0x0083e4000c101d2a */
.L_x_332:
[----:B------:R-:W-:Y:S05]  /*6110*/  BSYNC B0 ;  /* 0x0000000000007941 */ /* 0x000fea0003800000 */
.L_x_324:
[----:B-123--:R-:W1:Y:S01]  /*6120*/  S2R R8, SR_TID.X ;  /* 0x0000000000087919 */ /* 0x00ee620000002100 */
[----:B------:R-:W-:Y:S01]  /*6130*/  @!PT LDS RZ, [RZ] ;  /* 0x00000000fffff984 */ /* 0x000fe20000000800 */
[----:B------:R-:W-:Y:S01]  /*6140*/  @!PT LDS RZ, [RZ] ;  /* 0x00000000fffff984 */ /* 0x000fe20000000800 */
[----:B------:R-:W-:Y:S01]  /*6150*/  @!PT LDS RZ, [RZ] ;  /* 0x00000000fffff984 */ /* 0x000fe20000000800 */
[----:B------:R-:W-:Y:S01]  /*6160*/  @!PT LDS RZ, [RZ] ;  /* 0x00000000fffff984 */ /* 0x000fe20000000800 */
[----:B------:R2:W-:Y:S06]  /*6170*/  MEMBAR.ALL.CTA ;  /* 0x0000000000007992 */ /* 0x0005ec0000008000 */
[----:B--2---:R-:W2:Y:S01]  /*6180*/  FENCE.VIEW.ASYNC.S ;  /* 0x00000000000073c6 */ /* 0x004ea20000000000 */
[----:B------:R-:W-:Y:S05]  /*6190*/  WARPSYNC.ALL ;  /* 0x0000000000007948 */ /* 0x000fea0003800000 */
[----:B------:R-:W-:Y:S01]  /*61a0*/  BSSY B0, `(.L_x_357) ;  /* 0x0000009000007945 */ /* 0x000fe20003800000 */
[----:B-1----:R-:W-:Y:S01]  /*61b0*/  LOP3.LUT R8, R8, 0x7f, RZ, 0xc0, !PT ;  /* 0x0000007f08087812 */ /* 0x002fe200078ec0ff */
[----:B--2---:R1:W-:Y:S03]  /*61c0*/  BAR.SYNC.DEFER_BLOCKING R62, 0x80 ;  /* 0x0002003e0000751d */ /* 0x0043e60000010000 */
[----:B------:R-:W-:-:S13]  /*61d0*/  ISETP.NE.AND P4, PT, R8, RZ, PT ;  /* 0x000000ff0800720c */ /* 0x000fda0003f85270 */
[----:B------:R-:W-:-:S05]  /*61e0*/  @!P4 VIADD R8, R83, 0x19ca0 ;  /* 0x00019ca05308c836 */ /* 0x000fca0000000000 */
[----:B------:R-:W-:-:S04]  /*61f0*/  @!P4 PRMT R8, RZ, 0x654, R8 ;  /* 0x00000654ff08c816 */ /* 0x000fc80000000008 */
[----:B------:R1:W-:Y:S01]  /*6200*/  @!P4 SYNCS.ARRIVE.TRANS64.RED.A1T0 RZ, [R8+URZ], RZ ;  /* 0x000000ff08ffc9a7 */ /* 0x0003e2000810043f */
[----:B------:R-:W-:Y:S05]  /*6210*/  @!P3 BRA `(.L_x_358) ;  /* 0x000000000004b947 */ /* 0x000fea0003800000 */
[----:B------:R-:W-:Y:S01]  /*6220*/  BPT.TRAP 0x1 ;  /* 0x000000040000795c */ /* 0x000fe20000300000 */
.L_x_358:
[----:B------:R-:W-:Y:S05]  /*6230*/  BSYNC B0 ;  /* 0x0000000000007941 */ /* 0x000fea0003800000 */
.L_x_357:
[----:B------:R-:W2:Y:S01]  /*6240*/  SYNCS.PHASECHK.TRANS64.TRYWAIT P5, [R83+URZ+0x19cb0], R86 ;  /* 0x019cb056530075a7 */ /* 0x000ea200080a017f */
[----:B------:R-:W-:Y:S01]  /*6250*/  BSSY B0, `(.L_x_359) ;  /* 0x0000003000007945 */ /* 0x000fe20003800000 */
[----:B------:R-:W-:-:S03]  /*6260*/  ISETP.GE.AND P3, PT, R22, R85, PT ;  /* 0x000000551600720c */ /* 0x000fc60003f66270 */
[----:B--2---:R-:W-:Y:S10]  /*6270*/  @!P5 BRA `(.L_x_360) ;  /* 0x000001200010d947 */ /* 0x004ff40003800000 */
.L_x_574:
[----:B------:R-:W-:Y:S05]  /*6280*/  BSYNC B0 ;  /* 0x0000000000007941 */ /* 0x000fea0003800000 */
.L_x_359:
[----:B------:R-:W-:Y:S04]  /*6290*/  BSSY B0, `(.L_x_361) ;  /* 0x0000016000007945 */ /* 0x000fe80003800000 */
[----:B------:R-:W-:Y:S05]  /*62a0*/  @P3 BRA `(.L_x_362) ;  /* 0x0000000000503947 */ /* 0x000fea0003800000 */
[----:B------:R-:W-:Y:S01]  /*62b0*/  ULDC UR8, c[0x0][0x2f4] ;  /* 0x0000bd0000087ab9 */ /* 0x000fe20000000800 */
[----:B0---4-:R-:W-:Y:S01]  /*62c0*/  IMAD.WIDE R12, R2, 0x80, R46 ;  /* 0x00000080020c7825 */ /* 0x011fe200078e022e */
[----:B------:R-:W-:Y:S01]  /*62d0*/  ISETP.GE.AND P5, PT, R18, UR8, PT ;  /* 0x0000000812007c0c */ /* 0x000fe2000bfa6270 */
[----:B------:R-:W-:Y:S01]  /*62e0*/  ULDC.64 UR4, c[0x0][0x328] ;  /* 0x0000ca0000047ab9 */ /* 0x000fe20000000a00 */
[----:B------:R-:W-:Y:S01]  /*62f0*/  ULDC.64 UR6, c[0x0][0x318] ;  /* 0x0000c60000067ab9 */ /* 0x000fe20000000a00 */
[----:B------:R-:W-:Y:S02]  /*6300*/  IMAD.MOV.U32 R14, RZ, RZ, R56 ;  /* 0x000000ffff0e7224 */ /* 0x000fe400078e0038 */
[----:B------:R-:W-:Y:S02]  /*6310*/  IMAD.MOV.U32 R15, RZ, RZ, R0 ;  /* 0x000000ffff0f7224 */ /* 0x000fe400078e0000 */
[----:B------:R-:W-:Y:S02]  /*6320*/  IMAD R13, R13, UR4, RZ ;  /* 0x000000040d0d7c24 */ /* 0x000fe4000f8e02ff */
[----:B------:R-:W-:-:S04]  /*6330*/  IMAD.WIDE.U32 R14, R12, UR4, R14 ;  /* 0x000000040c0e7c25 */ /* 0x000fc8000f8e000e */
[----:B-1----:R-:W0:Y:S01]  /*6340*/  @!P5 LDS.128 R8, [R84+0x9000] ;  /* 0x009000005408d984 */ /* 0x002e220000000c00 */
[----:B------:R-:W-:Y:S01]  /*6350*/  IMAD R13, R12, UR5, R13 ;  /* 0x000000050c0d7c24 */ /* 0x000fe2000f8e020d */
[----:B------:R-:W-:-:S04]  /*6360*/  IADD3 R28, P3, R14, UR6, RZ ;  /* 0x000000060e1c7c10 */ /* 0x000fc8000ff7e0ff */
[----:B------:R-:W-:Y:S02]  /*6370*/  IADD3.X R29, R15, UR7, R13, P3, !PT ;  /* 0x000000070f1d7c10 */ /* 0x000fe40009ffe40d */
[----:B------:R-:W-:-:S03]  /*6380*/  ISETP.GE.AND P3, PT, R81, UR8, PT ;  /* 0x0000000851007c0c */ /* 0x000fc6000bf66270 */
[----:B0-----:R-:W-:Y:S01]  /*6390*/  @!P5 STG.E.128 desc[UR42][R28.64], R8 ;  /* 0x000000081c00d986 */ /* 0x001fe2000c101d2a */
[----:B------:R-:W-:-:S09]  /*63a0*/  ISETP.GE.AND P5, PT, R65, UR8, PT ;  /* 0x0000000841007c0c */ /* 0x000fd2000bfa6270 */
[----:B------:R-:W0:Y:S04]  /*63b0*/  @!P3 LDS.128 R8, [R84+0xa000] ;  /* 0x00a000005408b984 */ /* 0x000e280000000c00 */
[----:B------:R-:W1:Y:S04]  /*63c0*/  @!P5 LDS.128 R12, [R84+0xb000] ;  /* 0x00b00000540cd984 */ /* 0x000e680000000c00 */
[----:B0-----:R3:W-:Y:S04]  /*63d0*/  @!P3 STG.E.128 desc[UR42][R28.64+0x20], R8 ;  /* 0x000020081c00b986 */ /* 0x0017e8000c101d2a */
[----:B-1----:R3:W-:Y:S02]  /*63e0*/  @!P5 STG.E.128 desc[UR42][R28.64+0x40], R12 ;  /* 0x0000400c1c00d986 */ /* 0x0027e4000c101d2a */
.L_x_362:
[----:B------:R-:W-:Y:S05]  /*63f0*/  BSYNC B0 ;  /* 0x0000000000007941 */ /* 0x000fea0003800000 */
.L_x_361:
[----:B------:R-:W-:Y:S01]  /*6400*/  @!PT LDS RZ, [RZ] ;  /* 0x00000000fffff984 */ /* 0x000fe20000000800 */
[----:B------:R-:W-:Y:S01]  /*6410*/  @!PT LDS RZ, [RZ] ;  /* 0x00000000fffff984 */ /* 0x000fe20000000800 */
[----:B------:R-:W-:Y:S01]  /*6420*/  @!PT LDS RZ, [RZ] ;  /* 0x00000000fffff984 */ /* 0x000fe20000000800 */
[----:B------:R-:W-:Y:S01]  /*6430*/  @!PT LDS RZ, [RZ] ;  /* 0x00000000fffff984 */ /* 0x000fe20000000800 */
[----:B------:R5:W-:Y:S06]  /*6440*/  MEMBAR.ALL.CTA ;  /* 0x0000000000007992 */ /* 0x000bec0000008000 */
[----:B-----5:R-:W5:Y:S01]  /*6450*/  FENCE.VIEW.ASYNC.S ;  /* 0x00000000000073c6 */ /* 0x020f620000000000 */
[----:B0-2---:R-:W-:Y:S01]  /*6460*/  @!P4 VIADD R83, R83, 0x19cc0 ;  /* 0x00019cc05353c836 */ /* 0x005fe20000000000 */
[----:B-----5:R0:W-:Y:S04]  /*6470*/  BAR.SYNC.DEFER_BLOCKING R62, 0x80 ;  /* 0x0002003e0000751d */ /* 0x0201e80000010000 */
[----:B------:R-:W-:Y:S01]  /*6480*/  @!P4 PRMT R83, RZ, 0x654, R83 ;  /* 0x00000654ff53c816 */ /* 0x000fe20000000053 */
[----:B------:R-:W-:Y:S01]  /*6490*/  VIADD R17, R17, 0x1 ;  /* 0x0000000111117836 */ /* 0x000fe20000000000 */
[----:B------:R-:W-:-:S02]  /*64a0*/  PLOP3.LUT P3, PT, PT, PT, PT, 0x8, 0x0 ;  /* 0x000000000000781c */ /* 0x000fc40003f6e170 */
[----:B------:R0:W-:Y:S02]  /*64b0*/  @!P4 SYNCS.ARRIVE.TRANS64.RED.A1T0 RZ, [R83+URZ], RZ ;  /* 0x000000ff53ffc9a7 */ /* 0x0001e4000810043f */
[----:B------:R-:W-:-:S04]  /*64c0*/  ISETP.NE.AND P4, PT, R17, 0x2, PT ;  /* 0x000000021100780c */ /* 0x000fc80003f85270 */
[----:B-1-3--:R-:W-:Y:S02]  /*64d0*/  SEL R8, RZ, 0x1, P4 ;  /* 0x00000001ff087807 */ /* 0x00afe40002000000 */
[----:B------:R-:W-:Y:S02]  /*64e0*/  SEL R17, R17, RZ, P4 ;  /* 0x000000ff11117207 */ /* 0x000fe40002000000 */
[----:B------:R-:W-:Y:S01]  /*64f0*/  LOP3.LUT R23, R23, R8, RZ, 0x3c, !PT ;  /* 0x0000000817177212 */ /* 0x000fe200078e3cff */
[----:B0-----:R-:W-:Y:S06]  /*6500*/  @P2 BRA `(.L_x_363) ;  /* 0xffffffbc00802947 */ /* 0x001fec000383ffff */
.L_x_319:
[----:B------:R-:W-:Y:S04]  /*6510*/  BSSY B0, `(.L_x_364) ;  /* 0x0000004000007945 */ /* 0x000fe80003800000 */
[----:B------:R-:W-:Y:S05]  /*6520*/  @P3 BRA `(.L_x_365) ;  /* 0x0000000000083947 */ /* 0x000fea0003800000 */
[----:B------:R-:W0:Y:S02]  /*6530*/  FENCE.VIEW.ASYNC.G ;  /* 0x00000000000073c6 */ /* 0x000e240000000100 */
[----:B0-----:R-:W-:Y:S06]  /*6540*/  BAR.ARV 0xc, 0x200 ;  /* 0x0308000000007b1d */ /* 0x001fec0000002000 */
.L_x_365:
[----:B------:R-:W-:Y:S05]  /*6550*/  BSYNC B0 ;  /* 0x0000000000007941 */ /* 0x000fea0003800000 */
.L_x_364:
[----:B------:R-:W2:Y:S01]  /*6560*/  LDL R2, [R1+0x40] ;  /* 0x0000400001027983 */ /* 0x000ea20000100800 */
[----:B------:R-:W-:Y:S01]  /*6570*/  ULDC.64 UR4, c[0x0][0x990] ;  /* 0x0002640000047ab9 */ /* 0x000fe20000000a00 */
[----:B------:R-:W-:Y:S02]  /*6580*/  ULDC.64 UR6, c[0x0][0x998] ;  /* 0x0002660000067ab9 */ /* 0x000fe40000000a00 */
[----:B------:R-:W3:Y:S04]  /*6590*/  LDL R5, [R1+0x28] ;  /* 0x0000280001057983 */ /* 0x000ee80000100800 */
[----:B----4-:R-:W4:Y:S01]  /*65a0*/  LDL R14, [R1+0x18] ;  /* 0x00001800010e7983 */ /* 0x010f220000100800 */
[----:B------:R-:W-:Y:S02]  /*65b0*/  ISETP.NE.U32.AND P0, PT, RZ, UR4, PT ;  /* 0x00000004ff007c0c */ /* 0x000fe4000bf05070 */
[----:B------:R-:W-:-:S02]  /*65c0*/  ISETP.NE.U32.AND P1, PT, RZ, UR6, PT ;  /* 0x00000006ff007c0c */ /* 0x000fc4000bf25070 */
[----:B------:R-:W-:Y:S02]  /*65d0*/  ISETP.NE.AND.EX P0, PT, RZ, UR5, PT, P0 ;  /* 0x00000005ff007c0c */ /* 0x000fe4000bf05300 */
[----:B------:R-:W-:-:S11]  /*65e0*/  ISETP.NE.AND.EX P1, PT, RZ, UR7, PT, P1 ;  /* 0x00000007ff007c0c */ /* 0x000fd6000bf25310 */
[----:B------:R-:W2:Y:S08]  /*65f0*/  @P0 LDC.64 R6, c[0x0][0x9a8] ;  /* 0x00026a00ff060b82 */ /* 0x000eb00000000a00 */
[----:B------:R-:W0:Y:S08]  /*6600*/  @P1 LDC.64 R8, c[0x0][0x9b8] ;  /* 0x00026e00ff081b82 */ /* 0x000e300000000a00 */
[----:B------:R-:W1:Y:S08]  /*6610*/  @P0 LDC.64 R10, c[0x0][0x9b0] ;  /* 0x00026c00ff0a0b82 */ /* 0x000e700000000a00 */
[----:B------:R-:W1:Y:S01]  /*6620*/  @P1 LDC.64 R12, c[0x0][0x9c0] ;  /* 0x00027000ff0c1b82 */ /* 0x000e620000000a00 */
[----:B--2---:R-:W-:-:S02]  /*6630*/  @P0 IMAD R0, R2, R6, RZ ;  /* 0x0000000602000224 */ /* 0x004fc400078e02ff */
[----:B0-----:R-:W-:Y:S02]  /*6640*/  @P1 IMAD R4, R2, R8, RZ ;  /* 0x0000000802041224 */ /* 0x001fe400078e02ff */
[C---:B---3--:R-:W-:Y:S02]  /*6650*/  @P0 IMAD R7, R5.reuse, R7, R0 ;  /* 0x0000000705070224 */ /* 0x048fe400078e0200 */
[----:B------:R-:W-:Y:S01]  /*6660*/  @P0 IMAD.WIDE.U32 R2, R5, R6, RZ ;  /* 0x0000000605020225 */ /* 0x000fe200078e00ff */
[----:B----4-:R-:W-:-:S03]  /*6670*/  @P0 SHF.R.S32.HI R15, RZ, 0x1f, R14 ;  /* 0x0000001fff0f0819 */ /* 0x010fc6000001140e */
[----:B------:R-:W-:Y:S01]  /*6680*/  @P0 IMAD.IADD R3, R3, 0x1, R7 ;  /* 0x0000000103030824 */ /* 0x000fe200078e0207 */
[----:B------:R-:W-:Y:S01]  /*6690*/  @P1 SHF.R.S32.HI R7, RZ, 0x1f, R14 ;  /* 0x0000001fff071819 */ /* 0x000fe2000001140e */
[C---:B------:R-:W-:Y:S02]  /*66a0*/  @P1 IMAD R9, R5.reuse, R9, R4 ;  /* 0x0000000905091224 */ /* 0x040fe400078e0204 */
[----:B------:R-:W-:-:S04]  /*66b0*/  @P1 IMAD.WIDE.U32 R4, R5, R8, RZ ;  /* 0x0000000805041225 */ /* 0x000fc800078e00ff */
[----:B-1----:R-:W-:Y:S02]  /*66c0*/  @P0 IMAD R0, R15, R10, RZ ;  /* 0x0000000a0f000224 */ /* 0x002fe400078e02ff */
[----:B------:R-:W-:Y:S02]  /*66d0*/  @P1 IMAD R6, R7, R12, RZ ;  /* 0x0000000c07061224 */ /* 0x000fe400078e02ff */
[----:B------:R-:W-:Y:S02]  /*66e0*/  @P1 IMAD.IADD R5, R5, 0x1, R9 ;  /* 0x0000000105051824 */ /* 0x000fe400078e0209 */
[C---:B------:R-:W-:Y:S02]  /*66f0*/  @P0 IMAD R9, R14.reuse, R11, R0 ;  /* 0x0000000b0e090224 */ /* 0x040fe400078e0200 */
[----:B------:R-:W-:-:S04]  /*6700*/  @P0 IMAD.WIDE.U32 R2, R14, R10, R2 ;  /* 0x0000000a0e020225 */ /* 0x000fc800078e0002 */
[C---:B------:R-:W-:Y:S02]  /*6710*/  @P1 IMAD R11, R14.reuse, R13, R6 ;  /* 0x0000000d0e0b1224 */ /* 0x040fe400078e0206 */
[----:B------:R-:W-:Y:S01]  /*6720*/  @P1 IMAD.WIDE.U32 R6, R14, R12, R4 ;  /* 0x0000000c0e061225 */ /* 0x000fe200078e0004 */
[----:B------:R-:W-:Y:S01]  /*6730*/  @P0 LEA R4, P2, R2, UR4, 0x2 ;  /* 0x0000000402040c11 */ /* 0x000fe2000f8410ff */
[----:B------:R-:W-:Y:S02]  /*6740*/  ULDC UR4, c[0x0][0x988] ;  /* 0x0002620000047ab9 */ /* 0x000fe40000000800 */
[----:B------:R-:W-:Y:S01]  /*6750*/  @P0 IMAD.IADD R5, R3, 0x1, R9 ;  /* 0x0000000103050824 */ /* 0x000fe200078e0209 */
[----:B------:R-:W-:Y:S01]  /*6760*/  @P1 LEA R8, P3, R6, UR6, 0x2 ;  /* 0x0000000606081c11 */ /* 0x000fe2000f8610ff */
[----:B------:R-:W-:Y:S02]  /*6770*/  @P1 IMAD.IADD R3, R7, 0x1, R11 ;  /* 0x0000000107031824 */ /* 0x000fe400078e020b */
[----:B------:R-:W-:Y:S01]  /*6780*/  IMAD.MOV.U32 R0, RZ, RZ, 0x3f800000 ;  /* 0x3f800000ff007424 */ /* 0x000fe200078e00ff */
[----:B------:R-:W-:-:S02]  /*6790*/  @P0 LEA.HI.X R5, R2, UR5, R5, 0x2, P2 ;  /* 0x0000000502050c11 */ /* 0x000fc400090f1405 */
[----:B------:R-:W-:Y:S01]  /*67a0*/  @P1 LEA.HI.X R9, R6, UR7, R3, 0x2, P3 ;  /* 0x0000000706091c11 */ /* 0x000fe200098f1403 */
[----:B------:R-:W-:-:S04]  /*67b0*/  IMAD.MOV.U32 R3, RZ, RZ, 0x3f800000 ;  /* 0x3f800000ff037424 */ /* 0x000fc800078e00ff */
[----:B------:R0:W2:Y:S04]  /*67c0*/  @P1 LDG.E R0, desc[UR42][R8.64] ;  /* 0x0000002a08001981 */ /* 0x0000a8000c1e1900 */
[----:B------:R-:W2:Y:S01]  /*67d0*/  @P0 LDG.E R3, desc[UR42][R4.64] ;  /* 0x0000002a04030981 */ /* 0x000ea2000c1e1900 */
[----:B------:R-:W-:Y:S02]  /*67e0*/  ISETP.GE.AND P1, PT, R88, 0x1, PT ;  /* 0x000000015800780c */ /* 0x000fe40003f26270 */
[----:B------:R-:W-:Y:S02]  /*67f0*/  CS2R R20, SRZ ;  /* 0x0000000000147805 */ /* 0x000fe4000001ff00 */
[----:B------:R-:W-:Y:S01]  /*6800*/  PLOP3.LUT P0, PT, PT, PT, PT, 0x80, 0x0 ;  /* 0x000000000000781c */ /* 0x000fe20003f0f070 */
[----:B------:R-:W-:Y:S01]  /*6810*/  IMAD.MOV.U32 R135, RZ, RZ, RZ ;  /* 0x000000ffff877224 */ /* 0x000fe200078e00ff */
        /* <DEDUP_REMOVED lines=19> */
[----:B0-----:R-:W-:Y:S02]  /*6950*/  CS2R R8, SRZ ;  /* 0x0000000000087805 */ /* 0x001fe4000001ff00 */
[----:B------:R-:W-:Y:S02]  /*6960*/  CS2R R58, SRZ ;  /* 0x00000000003a7805 */ /* 0x000fe4000001ff00 */
[----:B------:R-:W-:Y:S01]  /*6970*/  CS2R R6, SRZ ;  /* 0x0000000000067805 */ /* 0x000fe2000001ff00 */
[----:B------:R-:W-:Y:S02]  /*6980*/  IMAD.MOV.U32 R60, RZ, RZ, RZ ;  /* 0x000000ffff3c7224 */ /* 0x000fe400078e00ff */
[----:B--2---:R-:W-:Y:S01]  /*6990*/  FMUL.FTZ R2, R3, R0 ;  /* 0x0000000003027220 */ /* 0x004fe20000410000 */
[----:B------:R-:W-:-:S03]  /*69a0*/  IMAD.MOV.U32 R3, RZ, RZ, RZ ;  /* 0x000000ffff037224 */ /* 0x000fc600078e00ff */
[----:B------:R-:W-:Y:S01]  /*69b0*/  FMUL.FTZ R2, R2, UR4 ;  /* 0x0000000402027c20 */ /* 0x000fe20008410000 */
[----:B------:R-:W-:Y:S01]  /*69c0*/  IMAD.MOV.U32 R0, RZ, RZ, RZ ;  /* 0x000000ffff007224 */ /* 0x000fe200078e00ff */
[----:B------:R-:W-:Y:S06]  /*69d0*/  @!P1 BRA `(.L_x_366) ;  /* 0x0000008c00c89947 */ /* 0x000fec0003800000 */
[----:B------:R-:W0:Y:S01]  /*69e0*/  S2R R61, SR_TID.X ;  /* 0x00000000003d7919 */ /* 0x000e220000002100 */
[----:B------:R-:W-:Y:S01]  /*69f0*/  VIADD R30, R16, 0xf000 ;  /* 0x0000f000101e7836 */ /* 0x000fe20000000000 */
[----:B------:R-:W-:Y:S04]  /*6a00*/  BSSY B6, `(.L_x_367) ;  /* 0x000001e000067945 */ /* 0x000fe80003800000 */
[----:B------:R-:W-:Y:S01]  /*6a10*/  LOP3.LUT P0, RZ, R30, 0x3ff, RZ, 0xc0, !PT ;  /* 0x000003ff1eff7812 */ /* 0x000fe2000780c0ff */
[----:B0-----:R-:W-:-:S05]  /*6a20*/  VIADD R62, R61, 0xffffff80 ;  /* 0xffffff803d3e7836 */ /* 0x001fca0000000000 */
[----:B------:R-:W-:-:S04]  /*6a30*/  SHF.R.S32.HI R61, RZ, 0x1f, R62 ;  /* 0x0000001fff3d7819 */ /* 0x000fc8000001143e */
[----:B------:R-:W-:-:S04]  /*6a40*/  LEA.HI R61, R61, R62, RZ, 0x7 ;  /* 0x0000003e3d3d7211 */ /* 0x000fc800078f38ff */
[----:B------:R-:W-:-:S05]  /*6a50*/  SHF.R.S32.HI R61, RZ, 0x7, R61 ;  /* 0x00000007ff3d7819 */ /* 0x000fca000001143d */
[----:B------:R-:W0:Y:S02]  /*6a60*/  SHFL.IDX PT, R0, R61, RZ, 0x1f ;  /* 0x00001fff3d007589 */ /* 0x000e2400000e0000 */
[----:B0-----:R-:W-:-:S05]  /*6a70*/  IMAD.HI R3, R0, 0x55555556, RZ ;  /* 0x5555555600037827 */ /* 0x001fca00078e02ff */
[----:B------:R-:W-:-:S05]  /*6a80*/  LEA.HI R3, R3, R3, RZ, 0x1 ;  /* 0x0000000303037211 */ /* 0x000fca00078f08ff */
[----:B------:R-:W-:-:S04]  /*6a90*/  IMAD R3, R3, -0x3, R0 ;  /* 0xfffffffd03037824 */ /* 0x000fc800078e0200 */
[----:B------:R-:W-:-:S05]  /*6aa0*/  IMAD R3, R3, 0x800, R30 ;  /* 0x0000080003037824 */ /* 0x000fca00078e021e */
[----:B------:R-:W-:-:S04]  /*6ab0*/  SHF.R.U32.HI R3, RZ, 0x4, R3 ;  /* 0x00000004ff037819 */ /* 0x000fc80000011603 */
[----:B------:R-:W-:Y:S01]  /*6ac0*/  LOP3.LUT R36, R3, 0x3fff, RZ, 0xc0, !PT ;  /* 0x00003fff03247812 */ /* 0x000fe200078ec0ff */
[----:B------:R-:W-:Y:S06]  /*6ad0*/  @!P0 BRA `(.L_x_368) ;  /* 0x0000000000408947 */ /* 0x000fec0003800000 */
        /* <DEDUP_REMOVED lines=16> */
.L_x_368:
[----:B------:R-:W-:Y:S05]  /*6be0*/  BSYNC B6 ;  /* 0x0000000000067941 */ /* 0x000fea0003800000 */
.L_x_367:
[----:B------:R-:W-:Y:S02]  /*6bf0*/  ULDC UR4, c[0x0][0x3f4] ;  /* 0x0000fd0000047ab9 */ /* 0x000fe40000000800 */
[----:B------:R-:W-:-:S13]  /*6c00*/  ISETP.LT.AND P0, PT, RZ, UR4, PT ;  /* 0x00000004ff007c0c */ /* 0x000fda000bf01270 */
[----:B------:R-:W-:Y:S05]  /*6c10*/  @P0 BRA `(.L_x_369) ;  /* 0x0000000000400947 */ /* 0x000fea0003800000 */
[----:B------:R-:W2:Y:S02]  /*6c20*/  LDL R20, [R1+0x3c] ;  /* 0x00003c0001147983 */ /* 0x000ea40000100800 */
[----:B--2---:R-:W-:-:S04]  /*6c30*/  LEA.HI R0, R20, R20, RZ, 0x1 ;  /* 0x0000001414007211 */ /* 0x004fc800078f08ff */
[----:B------:R-:W-:-:S05]  /*6c40*/  LOP3.LUT R0, R0, 0xfffffffe, RZ, 0xc0, !PT ;  /* 0xfffffffe00007812 */ /* 0x000fca00078ec0ff */
[----:B------:R-:W-:-:S05]  /*6c50*/  IMAD.IADD R0, R20, 0x1, -R0 ;  /* 0x0000000114007824 */ /* 0x000fca00078e0a00 */
[----:B------:R-:W-:-:S04]  /*6c60*/  SHF.L.U32 R3, R0, 0x1f, RZ ;  /* 0x0000001f00037819 */ /* 0x000fc800000006ff */
[----:B------:R0:W1:Y:S03]  /*6c70*/  SYNCS.PHASECHK.TRANS64.TRYWAIT P0, [R16+URZ+0x19c00], R3 ;  /* 0x019c0003100075a7 */ /* 0x000066000800017f */
[----:B-1----:R-:W-:Y:S05]  /*6c80*/  @!P0 NANOSLEEP.SYNCS 0x989680 ;  /* 0x009896800000895d */ /* 0x002fea0003900000 */
[----:B------:R-:W1:Y:S01]  /*6c90*/  @!P0 SYNCS.PHASECHK.TRANS64 P0, [R16+URZ+0x19c00], R3 ;  /* 0x019c0003100085a7 */ /* 0x000e62000800007f */
[----:B------:R-:W-:Y:S04]  /*6ca0*/  BSSY B0, `(.L_x_370) ;  /* 0x0000006000007945 */ /* 0x000fe80003800000 */
[----:B-1----:R-:W-:Y:S05]  /*6cb0*/  @P0 BRA `(.L_x_371) ;  /* 0x0000000000100947 */ /* 0x002fea0003800000 */
.L_x_372:
[----:B-1----:R1:W2:Y:S02]  /*6cc0*/  SYNCS.PHASECHK.TRANS64.TRYWAIT P0, [R16+URZ+0x19c00], R3 ;  /* 0x019c0003100075a7 */ /* 0x0022a4000800017f */
[----:B--2---:R-:W-:Y:S05]  /*6cd0*/  @!P0 NANOSLEEP.SYNCS 0x989680 ;  /* 0x009896800000895d */ /* 0x004fea0003900000 */
[----:B------:R-:W2:Y:S02]  /*6ce0*/  @!P0 SYNCS.PHASECHK.TRANS64 P0, [R16+URZ+0x19c00], R3 ;  /* 0x019c0003100085a7 */ /* 0x000ea4000800007f */
[----:B--2---:R-:W-:Y:S05]  /*6cf0*/  @!P0 BRA `(.L_x_372) ;  /* 0xfffffffc00f08947 */ /* 0x004fea000383ffff */
.L_x_371:
[----:B------:R-:W-:Y:S05]  /*6d00*/  BSYNC B0 ;  /* 0x0000000000007941 */ /* 0x000fea0003800000 */
.L_x_370:
[----:B------:R-:W-:Y:S05]  /*6d10*/  BRA `(.L_x_373) ;  /* 0x00000040008c7947 */ /* 0x000fea0003800000 */
.L_x_369:
[----:B------:R-:W0:Y:S01]  /*6d20*/  LDC.64 R28, c[0x0][0x3e8] ;  /* 0x0000fa00ff1c7b82 */ /* 0x000e220000000a00 */
[----:B------:R-:W-:Y:S01]  /*6d30*/  LOP3.LUT P0, RZ, R30, 0x9f, RZ, 0xc0, !PT ;  /* 0x0000009f1eff7812 */ /* 0x000fe2000780c0ff */
[----:B------:R-:W-:Y:S01]  /*6d40*/  ULDC.64 UR4, c[0x0][0x3f8] ;  /* 0x0000fe0000047ab9 */ /* 0x000fe20000000a00 */
[----:B-----5:R-:W-:Y:S01]  /*6d50*/  SHF.R.S32.HI R0, RZ, 0x1f, R24 ;  /* 0x0000001fff007819 */ /* 0x020fe20000011418 */
[----:B------:R-:W-:Y:S01]  /*6d60*/  ULDC.64 UR6, c[0x0][0x408] ;  /* 0x0001020000067ab9 */ /* 0x000fe20000000a00 */
[----:B------:R-:W-:Y:S03]  /*6d70*/  BSSY B6, `(.L_x_374) ;  /* 0x000001b000067945 */ /* 0x000fe60003800000 */
[----:B------:R-:W1:Y:S01]  /*6d80*/  LDC.64 R26, c[0x0][0x400] ;  /* 0x00010000ff1a7b82 */ /* 0x000e620000000a00 */
[C---:B------:R-:W-:Y:S02]  /*6d90*/  IMAD R3, R0.reuse, UR4, RZ ;  /* 0x0000000400037c24 */ /* 0x040fe4000f8e02ff */
[----:B------:R-:W-:-:S02]  /*6da0*/  IMAD R5, R0, UR6, RZ ;  /* 0x0000000600057c24 */ /* 0x000fc4000f8e02ff */
[C---:B------:R-:W-:Y:S02]  /*6db0*/  IMAD R3, R24.reuse, UR5, R3 ;  /* 0x0000000518037c24 */ /* 0x040fe4000f8e0203 */
[C---:B------:R-:W-:Y:S02]  /*6dc0*/  IMAD R5, R24.reuse, UR7, R5 ;  /* 0x0000000718057c24 */ /* 0x040fe4000f8e0205 */
[----:B0-----:R-:W-:-:S04]  /*6dd0*/  IMAD.WIDE.U32 R28, R24, UR4, R28 ;  /* 0x00000004181c7c25 */ /* 0x001fc8000f8e001c */
[----:B-1----:R-:W-:-:S04]  /*6de0*/  IMAD.WIDE.U32 R26, R24, UR6, R26 ;  /* 0x00000006181a7c25 */ /* 0x002fc8000f8e001a */
[----:B------:R-:W-:Y:S02]  /*6df0*/  IMAD.IADD R24, R3, 0x1, R29 ;  /* 0x0000000103187824 */ /* 0x000fe400078e021d */
[----:B------:R-:W-:Y:S01]  /*6e00*/  IMAD.IADD R30, R5, 0x1, R27 ;  /* 0x00000001051e7824 */ /* 0x000fe200078e021b */
        /* <DEDUP_REMOVED lines=17> */
.L_x_375:
[----:B------:R-:W-:Y:S05]  /*6f20*/  BSYNC B6 ;  /* 0x0000000000067941 */ /* 0x000fea0003800000 */
.L_x_374:
[----:B------:R-:W2:Y:S01]  /*6f30*/  LDL R20, [R1+0x24] ;  /* 0x0000240001147983 */ /* 0x000ea20000100800 */
[----:B------:R-:W-:-:S03]  /*6f40*/  ULDC.U8 UR4, c[0x0][0x410] ;  /* 0x0001040000047ab9 */ /* 0x000fc60000000000 */
[----:B------:R-:W3:Y:S01]  /*6f50*/  LDL R38, [R1+0x14] ;  /* 0x0000140001267983 */ /* 0x000ee20000100800 */
[----:B------:R-:W-:Y:S01]  /*6f60*/  ISETP.NE.AND P0, PT, RZ, UR4, PT ;  /* 0x00000004ff007c0c */ /* 0x000fe2000bf05270 */
[----:B------:R-:W-:Y:S01]  /*6f70*/  BSSY B0, `(.L_x_376) ;  /* 0x00003f5000007945 */ /* 0x000fe20003800000 */
[----:B--2---:R-:W-:Y:S02]  /*6f80*/  IMAD.IADD R20, R16, 0x1, R20 ;  /* 0x0000000110147824 */ /* 0x004fe400078e0214 */
[----:B---3--:R-:W-:-:S09]  /*6f90*/  IMAD R6, R38, 0xc0, R22 ;  /* 0x000000c026067824 */ /* 0x008fd200078e0216 */
[----:B------:R-:W-:Y:S05]  /*6fa0*/  @!P0 BRA `(.L_x_377) ;  /* 0x0000001800c88947 */ /* 0x000fea0003800000 */
[----:B------:R-:W-:-:S03]  /*6fb0*/  UMOV UR4, 0xffffffff ;  /* 0xffffffff00047882 */ /* 0x000fc60000000000 */
[----:B------:R-:W-:Y:S05]  /*6fc0*/  BRA.DIV UR4, `(.L_x_378) ;  /* 0x0000011204d07947 */ /* 0x000fea000b800000 */
[----:B------:R-:W0:Y:S04]  /*6fd0*/  SHFL.IDX PT, R28, R28, RZ, 0x1e1f ;  /* 0x001e1fff1c1c7589 */ /* 0x000e2800000e0000 */
[----:B------:R1:W2:Y:S04]  /*6fe0*/  SHFL.IDX PT, R14, R26, RZ, 0x1e1f ;  /* 0x001e1fff1a0e7589 */ /* 0x0002a800000e0000 */
[----:B------:R1:W3:Y:S04]  /*6ff0*/  SHFL.IDX PT, R0, R24, RZ, 0x1e1f ;  /* 0x001e1fff18007589 */ /* 0x0002e800000e0000 */
[----:B------:R1:W4:Y:S02]  /*7000*/  SHFL.IDX PT, R3, R30, RZ, 0x1e1f ;  /* 0x001e1fff1e037589 */ /* 0x00032400000e0000 */
.L_x_580:
[----:B------:R-:W5:Y:S01]  /*7010*/  LDL R5, [R1+0x3c] ;  /* 0x00003c0001057983 */ /* 0x000f620000100800 */
[----:B------:R-:W-:Y:S01]  /*7020*/  ULDC UR4, c[0x0][0x448] ;  /* 0x0001120000047ab9 */ /* 0x000fe20000000800 */
[----:B------:R-:W-:Y:S01]  /*7030*/  BSSY B1, `(.L_x_379) ;  /* 0x000002e000017945 */ /* 0x000fe20003800000 */
[----:B------:R-:W-:Y:S01]  /*7040*/  IMAD R37, R25, UR4, RZ ;  /* 0x0000000419257c24 */ /* 0x000fe2000f8e02ff */
[----:B-1----:R-:W-:Y:S02]  /*7050*/  CS2R R30, SRZ ;  /* 0x00000000001e7805 */ /* 0x002fe4000001ff00 */
[----:B------:R-:W-:Y:S02]  /*7060*/  CS2R R24, SRZ ;  /* 0x0000000000187805 */ /* 0x000fe4000001ff00 */
[----:B------:R-:W-:Y:S02]  /*7070*/  CS2R R8, SRZ ;  /* 0x0000000000087805 */ /* 0x000fe4000001ff00 */
[----:B------:R-:W-:-:S02]  /*7080*/  CS2R R26, SRZ ;  /* 0x00000000001a7805 */ /* 0x000fc4000001ff00 */
[----:B------:R-:W-:Y:S02]  /*7090*/  ISETP.GE.AND P0, PT, R6, R37, PT ;  /* 0x000000250600720c */ /* 0x000fe40003f06270 */
[----:B------:R-:W-:Y:S02]  /*70a0*/  CS2R R12, SRZ ;  /* 0x00000000000c7805 */ /* 0x000fe4000001ff00 */
[----:B------:R-:W-:Y:S02]  /*70b0*/  CS2R R10, SRZ ;  /* 0x00000000000a7805 */ /* 0x000fe4000001ff00 */
[----:B-----5:R-:W-:-:S04]  /*70c0*/  LEA.HI R4, R5, R5, RZ, 0x1 ;  /* 0x0000000505047211 */ /* 0x020fc800078f08ff */
[----:B------:R-:W-:-:S05]  /*70d0*/  LOP3.LUT R4, R4, 0xfffffffe, RZ, 0xc0, !PT ;  /* 0xfffffffe04047812 */ /* 0x000fca00078ec0ff */
[----:B------:R-:W-:-:S05]  /*70e0*/  IMAD.IADD R4, R5, 0x1, -R4 ;  /* 0x0000000105047824 */ /* 0x000fca00078e0a04 */
[----:B------:R-:W-:Y:S01]  /*70f0*/  SHF.L.U32 R21, R4, 0x1f, RZ ;  /* 0x0000001f04157819 */ /* 0x000fe200000006ff */
[----:B------:R-:W-:Y:S06]  /*7100*/  @P0 BRA `(.L_x_380) ;  /* 0x0000000000800947 */ /* 0x000fec0003800000 */
[----:B------:R-:W4:Y:S01]  /*7110*/  LDL R15, [R1+0x8] ;  /* 0x00000800010f7983 */ /* 0x000f220000100800 */
[----:B------:R-:W-:-:S03]  /*7120*/  ULDC UR4, c[0x0][0x3f4] ;  /* 0x0000fd0000047ab9 */ /* 0x000fc60000000800 */
[----:B------:R-:W4:Y:S04]  /*7130*/  LDL R40, [R1+0x58] ;  /* 0x0000580001287983 */ /* 0x000f280000100800 */
[----:B------:R-:W4:Y:S01]  /*7140*/  LDL R39, [R1+0x54] ;  /* 0x0000540001277983 */ /* 0x000f220000100800 */
[----:B------:R-:W-:Y:S02]  /*7150*/  ISETP.GE.AND P5, PT, R152, UR4, PT ;  /* 0x0000000498007c0c */ /* 0x000fe4000bfa6270 */
[----:B------:R-:W-:Y:S02]  /*7160*/  CS2R R26, SRZ ;  /* 0x00000000001a7805 */ /* 0x000fe4000001ff00 */
[----:B------:R-:W-:Y:S02]  /*7170*/  ISETP.GE.AND P1, PT, R157, UR4, PT ;  /* 0x000000049d007c0c */ /* 0x000fe4000bf26270 */
[----:B------:R-:W-:-:S02]  /*7180*/  CS2R R30, SRZ ;  /* 0x00000000001e7805 */ /* 0x000fc4000001ff00 */
[----:B------:R-:W-:-:S05]  /*7190*/  CS2R R12, SRZ ;  /* 0x00000000000c7805 */ /* 0x000fca000001ff00 */
[----:B------:R-:W-:Y:S02]  /*71a0*/  @!P5 SHF.R.S32.HI R7, RZ, 0x1f, R152 ;  /* 0x0000001fff07d819 */ /* 0x000fe40000011498 */
[C---:B0-----:R-:W-:Y:S02]  /*71b0*/  @!P5 IADD3 R4, P2, R152.reuse, R28, RZ ;  /* 0x0000001c9804d210 */ /* 0x041fe40007f5e0ff */
[----:B--2---:R-:W-:Y:S02]  /*71c0*/  @!P5 IADD3 R6, P3, R152, R14, RZ ;  /* 0x0000000e9806d210 */ /* 0x004fe40007f7e0ff */
[C---:B------:R-:W-:Y:S01]  /*71d0*/  @!P1 IADD3 R32, P4, R157.reuse, R28, RZ ;  /* 0x0000001c9d209210 */ /* 0x040fe20007f9e0ff */
[--C-:B---3--:R-:W-:Y:S01]  /*71e0*/  @!P5 IMAD.X R5, R0, 0x1, R7.reuse, P2 ;  /* 0x000000010005d824 */ /* 0x108fe200010e0607 */
[----:B------:R-:W-:Y:S01]  /*71f0*/  @!P1 IADD3 R34, P2, R157, R14, RZ ;  /* 0x0000000e9d229210 */ /* 0x000fe20007f5e0ff */
[----:B----4-:R-:W-:Y:S01]  /*7200*/  @!P5 IMAD.X R7, R3, 0x1, R7, P3 ;  /* 0x000000010307d824 */ /* 0x010fe200018e0607 */
[----:B------:R-:W-:-:S02]  /*7210*/  CS2R R24, SRZ ;  /* 0x0000000000187805 */ /* 0x000fc4000001ff00 */
[----:B------:R-:W-:Y:S02]  /*7220*/  CS2R R10, SRZ ;  /* 0x00000000000a7805 */ /* 0x000fe4000001ff00 */
[----:B------:R-:W-:Y:S01]  /*7230*/  CS2R R8, SRZ ;  /* 0x0000000000087805 */ /* 0x000fe2000001ff00 */
[----:B------:R1:W5:Y:S04]  /*7240*/  @!P5 LD.E.64 R26, desc[UR42][R4.64] ;  /* 0x0000002a041ad980 */ /* 0x000368000c101b00 */
[----:B------:R1:W5:Y:S01]  /*7250*/  @!P5 LD.E.64 R30, desc[UR42][R6.64] ;  /* 0x0000002a061ed980 */ /* 0x000362000c101b00 */
[----:B------:R-:W-:Y:S01]  /*7260*/  ISETP.GE.AND P0, PT, R15, UR4, PT ;  /* 0x000000040f007c0c */ /* 0x000fe2000bf06270 */
[--C-:B------:R-:W-:Y:S02]  /*7270*/  @!P1 IMAD.X R33, R0, 0x1, R40.reuse, P4 ;  /* 0x0000000100219824 */ /* 0x100fe400020e0628 */
[----:B------:R-:W-:-:S03]  /*7280*/  @!P1 IMAD.X R35, R3, 0x1, R40, P2 ;  /* 0x0000000103239824 */ /* 0x000fc600010e0628 */
[----:B------:R1:W5:Y:S07]  /*7290*/  @!P1 LD.E.64 R12, desc[UR42][R32.64] ;  /* 0x0000002a200c9980 */ /* 0x00036e000c101b00 */
[C---:B------:R-:W-:Y:S01]  /*72a0*/  @!P0 IADD3 R28, P3, R15.reuse, R28, RZ ;  /* 0x0000001c0f1c8210 */ /* 0x040fe20007f7e0ff */
[----:B------:R1:W5:Y:S01]  /*72b0*/  @!P1 LD.E.64 R24, desc[UR42][R34.64] ;  /* 0x0000002a22189980 */ /* 0x000362000c101b00 */
[----:B------:R-:W-:-:S03]  /*72c0*/  @!P0 IADD3 R14, P4, R15, R14, RZ ;  /* 0x0000000e0f0e8210 */ /* 0x000fc60007f9e0ff */
[--C-:B------:R-:W-:Y:S02]  /*72d0*/  @!P0 IMAD.X R29, R0, 0x1, R39.reuse, P3 ;  /* 0x00000001001d8824 */ /* 0x100fe400018e0627 */
[----:B------:R-:W-:-:S03]  /*72e0*/  @!P0 IMAD.X R15, R3, 0x1, R39, P4 ;  /* 0x00000001030f8824 */ /* 0x000fc600020e0627 */
[----:B------:R1:W5:Y:S04]  /*72f0*/  @!P0 LD.E.64 R10, desc[UR42][R28.64] ;  /* 0x0000002a1c0a8980 */ /* 0x000368000c101b00 */
[----:B------:R1:W5:Y:S02]  /*7300*/  @!P0 LD.E.64 R8, desc[UR42][R14.64] ;  /* 0x0000002a0e088980 */ /* 0x000364000c101b00 */
.L_x_380:
[----:B------:R-:W-:Y:S05]  /*7310*/  BSYNC B1 ;  /* 0x0000000000017941 */ /* 0x000fea0003800000 */
.L_x_379:
[----:B------:R-:W0:Y:S01]  /*7320*/  SYNCS.PHASECHK.TRANS64.TRYWAIT P0, [R16+URZ+0x19c00], R21 ;  /* 0x019c0015100075a7 */ /* 0x000e22000800017f */
[----:B---3--:R-:W-:Y:S01]  /*7330*/  IMAD R0, R38, -0xc0, R37 ;  /* 0xffffff4026007824 */ /* 0x008fe200078e0225 */
[----:B------:R-:W-:Y:S04]  /*7340*/  BSSY B1, `(.L_x_381) ;  /* 0x0000004000017945 */ /* 0x000fe80003800000 */
[----:B----4-:R-:W-:-:S04]  /*7350*/  VIMNMX R3, R0, 0xc0, PT ;  /* 0x000000c000037848 */ /* 0x010fc80003fe0100 */
[----:B------:R-:W-:Y:S01]  /*7360*/  ISETP.GE.AND P1, PT, R22, R3, PT ;  /* 0x000000031600720c */ /* 0x000fe20003f26270 */
[----:B0-----:R-:W-:-:S12]  /*7370*/  @!P0 BRA `(.L_x_382) ;  /* 0x0000011000548947 */ /* 0x001fd80003800000 */
.L_x_581:
[----:B------:R-:W-:Y:S05]  /*7380*/  BSYNC B1 ;  /* 0x0000000000017941 */ /* 0x000fea0003800000 */
.L_x_381:
[----:B------:R-:W-:Y:S05]  /*7390*/  @P1 BRA `(.L_x_383) ;  /* 0x0000003800c81947 */ /* 0x000fea0003800000 */
[----:B------:R-:W3:Y:S01]  /*73a0*/  LDL R3, [R1+0x8] ;  /* 0x0000080001037983 */ /* 0x000ee20000100800 */
[----:B------:R-:W4:Y:S01]  /*73b0*/  LDC R0, c[0x0][0x3f4] ;  /* 0x0000fd00ff007b82 */ /* 0x000f220000000800 */
[----:B------:R-:W-:Y:S01]  /*73c0*/  BSSY B1, `(.L_x_384) ;  /* 0x000007b000017945 */ /* 0x000fe20003800000 */
[-C--:B----4-:R-:W-:Y:S02]  /*73d0*/  ISETP.GE.AND P0, PT, R152, R0.reuse, PT ;  /* 0x000000009800720c */ /* 0x090fe40003f06270 */
[-C--:B------:R-:W-:Y:S02]  /*73e0*/  ISETP.GE.AND P1, PT, R157, R0.reuse, PT ;  /* 0x000000009d00720c */ /* 0x080fe40003f26270 */
[----:B---3--:R-:W-:-:S09]  /*73f0*/  ISETP.GE.AND P2, PT, R3, R0, PT ;  /* 0x000000000300720c */ /* 0x008fd20003f46270 */
[----:B------:R-:W-:Y:S05]  /*7400*/  @P0 BRA `(.L_x_385) ;  /* 0x0000000400d80947 */ /* 0x000fea0003800000 */
[----:B-1----:R-:W1:Y:S01]  /*7410*/  LDS.128 R4, [R20+0xf000] ;  /* 0x00f0000014047984 */ /* 0x002e620000000c00 */
[----:B-----5:R-:W-:Y:S02]  /*7420*/  SHF.R.U32.HI R15, RZ, 0x8, R27 ;  /* 0x00000008ff0f7819 */ /* 0x020fe4000001161b */
[----:B--2---:R-:W-:Y:S02]  /*7430*/  LOP3.LUT R14, R27, 0xff, RZ, 0xc0, !PT ;  /* 0x000000ff1b0e7812 */ /* 0x004fe400078ec0ff */
[----:B------:R-:W-:Y:S02]  /*7440*/  LOP3.LUT R15, R15, 0xff, RZ, 0xc0, !PT ;  /* 0x000000ff0f0f7812 */ /* 0x000fe400078ec0ff */
[----:B------:R-:W-:Y:S02]  /*7450*/  SHF.R.U32.HI R29, RZ, 0x8, R31 ;  /* 0x00000008ff1d7819 */ /* 0x000fe4000001161f */
[----:B------:R-:W-:Y:S02]  /*7460*/  PRMT R14, R15, 0x7604, R14 ;  /* 0x000076040f0e7816 */ /* 0x000fe4000000000e */
[----:B------:R-:W-:-:S02]  /*7470*/  LOP3.LUT R28, R31, 0xff, RZ, 0xc0, !PT ;  /* 0x000000ff1f1c7812 */ /* 0x000fc400078ec0ff */
[----:B------:R-:W-:Y:S02]  /*7480*/  LOP3.LUT R29, R29, 0xff, RZ, 0xc0, !PT ;  /* 0x000000ff1d1d7812 */ /* 0x000fe400078ec0ff */
[----:B------:R-:W-:Y:S02]  /*7490*/  SHF.R.U32.HI R32, RZ, 0x10, R31 ;  /* 0x00000010ff207819 */ /* 0x000fe4000001161f */
[----:B------:R-:W-:Y:S02]  /*74a0*/  SHF.R.U32.HI R33, RZ, 0x10, R27 ;  /* 0x00000010ff217819 */ /* 0x000fe4000001161b */
[----:B------:R-:W-:Y:S02]  /*74b0*/  SHF.R.U32.HI R15, RZ, 0x8, R30 ;  /* 0x00000008ff0f7819 */ /* 0x000fe4000001161e */
[----:B------:R-:W-:Y:S02]  /*74c0*/  SHF.R.U32.HI R3, RZ, 0x8, R26 ;  /* 0x00000008ff037819 */ /* 0x000fe4000001161a */
[----:B------:R-:W-:Y:S01]  /*74d0*/  PRMT R28, R29, 0x7604, R28 ;  /* 0x000076041d1c7816 */ /* 0x000fe2000000001c */
[----:B------:R-:W-:Y:S01]  /*74e0*/  IMAD.U32 R29, R32, 0x10000, RZ ;  /* 0x00010000201d7824 */ /* 0x000fe200078e00ff */
[----:B0-----:R-:W-:Y:S01]  /*74f0*/  LOP3.LUT R21, R15, 0xff, RZ, 0xc0, !PT ;  /* 0x000000ff0f157812 */ /* 0x001fe200078ec0ff */
[----:B------:R-:W-:Y:S01]  /*7500*/  IMAD.U32 R15, R33, 0x10000, RZ ;  /* 0x00010000210f7824 */ /* 0x000fe200078e00ff */
[----:B------:R-:W-:-:S02]  /*7510*/  LOP3.LUT R0, R26, 0xff, RZ, 0xc0, !PT ;  /* 0x000000ff1a007812 */ /* 0x000fc400078ec0ff */
[----:B------:R-:W-:Y:S02]  /*7520*/  LOP3.LUT R3, R3, 0xff, RZ, 0xc0, !PT ;  /* 0x000000ff03037812 */ /* 0x000fe400078ec0ff */
[----:B------:R-:W-:Y:S02]  /*7530*/  LOP3.LUT R29, R28, 0xff0000, R29, 0xf8, !PT ;  /* 0x00ff00001c1d7812 */ /* 0x000fe400078ef81d */
[----:B------:R-:W-:Y:S02]  /*7540*/  PRMT R3, R3, 0x7604, R0 ;  /* 0x0000760403037816 */ /* 0x000fe40000000000 */
[----:B------:R-:W-:Y:S02]  /*7550*/  LOP3.LUT R0, R30, 0xff, RZ, 0xc0, !PT ;  /* 0x000000ff1e007812 */ /* 0x000fe400078ec0ff */
[----:B------:R-:W-:Y:S02]  /*7560*/  LOP3.LUT R15, R14, 0xff0000, R15, 0xf8, !PT ;  /* 0x00ff00000e0f7812 */ /* 0x000fe400078ef80f */
[----:B------:R-:W-:-:S02]  /*7570*/  LOP3.LUT R32, R29, 0xff000000, R31, 0xf8, !PT ;  /* 0xff0000001d207812 */ /* 0x000fc400078ef81f */
[----:B------:R-:W-:Y:S02]  /*7580*/  PRMT R21, R21, 0x7604, R0 ;  /* 0x0000760415157816 */ /* 0x000fe40000000000 */
[----:B------:R-:W-:Y:S02]  /*7590*/  LOP3.LUT R27, R15, 0xff000000, R27, 0xf8, !PT ;  /* 0xff0000000f1b7812 */ /* 0x000fe400078ef81b */
[----:B-1----:R-:W-:Y:S02]  /*75a0*/  F2FP.F16.E4M3.UNPACK_B R0, R6.H1 ;  /* 0x00000006ff00723e */ /* 0x002fe400030006ff */
[----:B------:R-:W-:Y:S02]  /*75b0*/  F2FP.F16.E4M3.UNPACK_B R33, R32 ;  /* 0x00000020ff21723e */ /* 0x000fe400020006ff */
[----:B------:R-:W-:Y:S01]  /*75c0*/  LOP3.LUT R21, R21, 0xff0000, R30, 0xf8, !PT ;  /* 0x00ff000015157812 */ /* 0x000fe200078ef81e */
[--C-:B------:R-:W-:Y:S01]  /*75d0*/  HADD2.F32 R15, -RZ, R0.reuse.H1_H1 ;  /* 0x30000000ff0f7230 */ /* 0x100fe20000004100 */
[----:B------:R-:W-:Y:S01]  /*75e0*/  F2FP.F16.E4M3.UNPACK_B R29, R27 ;  /* 0x0000001bff1d723e */ /* 0x000fe200020006ff */
[----:B------:R-:W-:Y:S01]  /*75f0*/  HADD2.F32 R34, -RZ, R33.H1_H1 ;  /* 0x30000021ff227230 */ /* 0x000fe20000004100 */
[----:B------:R-:W-:Y:S01]  /*7600*/  LOP3.LUT R3, R3, 0xff0000, R26, 0xf8, !PT ;  /* 0x00ff000003037812 */ /* 0x000fe200078ef81a */
[----:B------:R-:W-:Y:S01]  /*7610*/  HADD2.F32 R14, -RZ, R0.H0_H0 ;  /* 0x20000000ff0e7230 */ /* 0x000fe20000004100 */
[----:B------:R-:W-:Y:S01]  /*7620*/  LOP3.LUT R31, R21, 0xff000000, R30, 0xf8, !PT ;  /* 0xff000000151f7812 */ /* 0x000fe200078ef81e */
[----:B------:R-:W-:Y:S01]  /*7630*/  HADD2.F32 R30, -RZ, R29.H1_H1 ;  /* 0x3000001dff1e7230 */ /* 0x000fe20000004100 */
[----:B------:R-:W-:Y:S01]  /*7640*/  LOP3.LUT R28, R3, 0xff000000, R26, 0xf8, !PT ;  /* 0xff000000031c7812 */ /* 0x000fe200078ef81a */
[----:B------:R-:W-:Y:S01]  /*7650*/  FMUL.FTZ R35, R15, R34 ;  /* 0x000000220f237220 */ /* 0x000fe20000410000 */
[----:B------:R-:W-:-:S02]  /*7660*/  F2FP.F16.E4M3.UNPACK_B R3, R6 ;  /* 0x00000006ff03723e */ /* 0x000fc400020006ff */
[-C--:B------:R-:W-:Y:S01]  /*7670*/  FMUL.FTZ R15, R15, R30.reuse ;  /* 0x0000001e0f0f7220 */ /* 0x080fe20000410000 */
[-C--:B------:R-:W-:Y:S01]  /*7680*/  F2FP.F16.E4M3.UNPACK_B R21, R7.reuse ;  /* 0x00000007ff15723e */ /* 0x080fe200020006ff */
[C---:B------:R-:W-:Y:S01]  /*7690*/  FFMA.FTZ R37, R14.reuse, R30, -R35 ;  /* 0x0000001e0e257223 */ /* 0x040fe20000010823 */
[----:B------:R-:W-:Y:S01]  /*76a0*/  F2FP.F16.E4M3.UNPACK_B R26, R7.H1 ;  /* 0x00000007ff1a723e */ /* 0x000fe200030006ff */
[----:B------:R-:W-:Y:S01]  /*76b0*/  FFMA.FTZ R40, R14, R34, R15 ;  /* 0x000000220e287223 */ /* 0x000fe2000001000f */
[-C--:B------:R-:W-:Y:S01]  /*76c0*/  F2FP.F16.E4M3.UNPACK_B R6, R5.reuse ;  /* 0x00000005ff06723e */ /* 0x080fe200020006ff */
[----:B------:R-:W-:Y:S01]  /*76d0*/  HADD2.F32 R30, -RZ, R33.H0_H0 ;  /* 0x20000021ff1e7230 */ /* 0x000fe20000004100 */
[----:B------:R-:W-:Y:S01]  /*76e0*/  F2FP.F16.E4M3.UNPACK_B R7, R5.H1 ;  /* 0x00000005ff07723e */ /* 0x000fe200030006ff */
[----:B------:R-:W-:Y:S01]  /*76f0*/  HADD2.F32 R5, -RZ, R3.H1_H1 ;  /* 0x30000003ff057230 */ /* 0x000fe20000004100 */
[----:B------:R-:W-:Y:S01]  /*7700*/  F2FP.F16.E4M3.UNPACK_B R32, R32.H1 ;  /* 0x00000020ff20723e */ /* 0x000fe200030006ff */
[----:B------:R-:W-:Y:S01]  /*7710*/  HADD2.F32 R14, -RZ, R29.H0_H0 ;  /* 0x2000001dff0e7230 */ /* 0x000fe20000004100 */
[----:B------:R-:W-:Y:S01]  /*7720*/  F2FP.F16.E4M3.UNPACK_B R27, R27.H1 ;  /* 0x0000001bff1b723e */ /* 0x000fe200030006ff */
[----:B------:R-:W-:-:S02]  /*7730*/  HADD2.F32 R3, -RZ, R3.H0_H0 ;  /* 0x20000003ff037230 */ /* 0x000fc40000004100 */
[C---:B------:R-:W-:Y:S01]  /*7740*/  FMUL.FTZ R38, R5.reuse, R30 ;  /* 0x0000001e05267220 */ /* 0x040fe20000410000 */
[----:B------:R-:W-:Y:S02]  /*7750*/  HADD2.F32 R34, -RZ, R32.H0_H0 ;  /* 0x20000020ff227230 */ /* 0x000fe40000004100 */
[-C--:B------:R-:W-:Y:S01]  /*7760*/  FMUL.FTZ R15, R5, R14.reuse ;  /* 0x0000000e050f7220 */ /* 0x080fe20000410000 */
[----:B------:R-:W-:Y:S02]  /*7770*/  HADD2.F32 R5, -RZ, R21.H1_H1 ;  /* 0x30000015ff057230 */ /* 0x000fe40000004100 */
[C---:B------:R-:W-:Y:S01]  /*7780*/  FFMA.FTZ R38, R3.reuse, R14, -R38 ;  /* 0x0000000e03267223 */ /* 0x040fe20000010826 */
[----:B------:R-:W-:Y:S02]  /*7790*/  HADD2.F32 R14, -RZ, R27.H0_H0 ;  /* 0x2000001bff0e7230 */ /* 0x000fe40000004100 */
[----:B------:R-:W-:Y:S01]  /*77a0*/  FFMA.FTZ R35, R3, R30, R15 ;  /* 0x0000001e03237223 */ /* 0x000fe2000001000f */
[----:B------:R-:W-:-:S02]  /*77b0*/  HADD2.F32 R21, -RZ, R21.H0_H0 ;  /* 0x20000015ff157230 */ /* 0x000fc40000004100 */
[C---:B------:R-:W-:Y:S01]  /*77c0*/  FMUL.FTZ R30, R5.reuse, R34 ;  /* 0x00000022051e7220 */ /* 0x040fe20000410000 */
[----:B------:R-:W-:Y:S02]  /*77d0*/  HADD2.F32 R32, -RZ, R32.H1_H1 ;  /* 0x30000020ff207230 */ /* 0x000fe40000004100 */
[----:B------:R-:W-:Y:S01]  /*77e0*/  FMUL.FTZ R42, R5, R14 ;  /* 0x0000000e052a7220 */ /* 0x000fe20000410000 */
[--C-:B------:R-:W-:Y:S01]  /*77f0*/  HADD2.F32 R3, -RZ, R26.reuse.H1_H1 ;  /* 0x3000001aff037230 */ /* 0x100fe20000004100 */
[----:B------:R-:W-:Y:S01]  /*7800*/  F2FP.F16.E4M3.UNPACK_B R0, R4 ;  /* 0x00000004ff00723e */ /* 0x000fe200020006ff */
[----:B------:R-:W-:Y:S02]  /*7810*/  HADD2.F32 R27, -RZ, R27.H1_H1 ;  /* 0x3000001bff1b7230 */ /* 0x000fe40000004100 */
[----:B------:R-:W-:Y:S01]  /*7820*/  FFMA.FTZ R39, R21, R14, -R30 ;  /* 0x0000000e15277223 */ /* 0x000fe2000001081e */
[----:B------:R-:W-:Y:S02]  /*7830*/  HADD2.F32 R26, -RZ, R26.H0_H0 ;  /* 0x2000001aff1a7230 */ /* 0x000fe40000004100 */
[C---:B------:R-:W-:Y:S01]  /*7840*/  FMUL.FTZ R5, R3.reuse, R32 ;  /* 0x0000002003057220 */ /* 0x040fe20000410000 */
[----:B------:R-:W-:Y:S01]  /*7850*/  F2FP.F16.E4M3.UNPACK_B R15, R31 ;  /* 0x0000001fff0f723e */ /* 0x000fe200020006ff */
[-C--:B------:R-:W-:Y:S01]  /*7860*/  FMUL.FTZ R3, R3, R27.reuse ;  /* 0x0000001b03037220 */ /* 0x080fe20000410000 */
[----:B------:R-:W-:Y:S01]  /*7870*/  F2FP.F16.E4M3.UNPACK_B R4, R4.H1 ;  /* 0x00000004ff04723e */ /* 0x000fe200030006ff */
[----:B------:R-:W-:Y:S01]  /*7880*/  FFMA.FTZ R42, R21, R34, R42 ;  /* 0x00000022152a7223 */ /* 0x000fe2000001002a */
[----:B------:R-:W-:Y:S01]  /*7890*/  F2FP.F16.E4M3.UNPACK_B R14, R28 ;  /* 0x0000001cff0e723e */ /* 0x000fe200020006ff */
[----:B------:R-:W-:Y:S01]  /*78a0*/  FFMA.FTZ R34, R26, R27, -R5 ;  /* 0x0000001b1a227223 */ /* 0x000fe20000010805 */
[----:B------:R-:W-:-:S02]  /*78b0*/  HADD2.F32 R27, -RZ, R15.H1_H1 ;  /* 0x3000000fff1b7230 */ /* 0x000fc40000004100 */
[----:B------:R-:W-:Y:S01]  /*78c0*/  FFMA.FTZ R41, R26, R32, R3 ;  /* 0x000000201a297223 */ /* 0x000fe20000010003 */
[----:B------:R-:W-:Y:S01]  /*78d0*/  HADD2.F32 R21, -RZ, R15.H0_H0 ;  /* 0x2000000fff157230 */ /* 0x000fe20000004100 */
[----:B------:R-:W-:Y:S01]  /*78e0*/  F2FP.F16.E4M3.UNPACK_B R28, R28.H1 ;  /* 0x0000001cff1c723e */ /* 0x000fe200030006ff */
[----:B------:R-:W-:Y:S01]  /*78f0*/  HADD2.F32 R5, -RZ, R4.H1_H1 ;  /* 0x30000004ff057230 */ /* 0x000fe20000004100 */
[----:B------:R-:W-:Y:S01]  /*7900*/  F2FP.F16.E4M3.UNPACK_B R31, R31.H1 ;  /* 0x0000001fff1f723e */ /* 0x000fe200030006ff */
[----:B------:R-:W-:Y:S02]  /*7910*/  HADD2.F32 R15, -RZ, R14.H1_H1 ;  /* 0x3000000eff0f7230 */ /* 0x000fe40000004100 */
[----:B------:R-:W-:Y:S02]  /*7920*/  HADD2.F32 R3, -RZ, R0.H1_H1 ;  /* 0x30000000ff037230 */ /* 0x000fe40000004100 */
[----:B------:R-:W-:Y:S01]  /*7930*/  FMUL.FTZ R29, R5, R27 ;  /* 0x0000001b051d7220 */ /* 0x000fe20000410000 */
[----:B------:R-:W-:-:S02]  /*7940*/  HADD2.F32 R4, -RZ, R4.H0_H0 ;  /* 0x20000004ff047230 */ /* 0x000fc40000004100 */
[----:B------:R-:W-:Y:S01]  /*7950*/  FMUL.FTZ R33, R5, R15 ;  /* 0x0000000f05217220 */ /* 0x000fe20000410000 */
[----:B------:R-:W-:Y:S02]  /*7960*/  HADD2.F32 R14, -RZ, R14.H0_H0 ;  /* 0x2000000eff0e7230 */ /* 0x000fe40000004100 */
[C---:B------:R-:W-:Y:S01]  /*7970*/  FMUL.FTZ R5, R3.reuse, R21 ;  /* 0x0000001503057220 */ /* 0x040fe20000410000 */
[----:B------:R-:W-:Y:S02]  /*7980*/  HADD2.F32 R0, -RZ, R0.H0_H0 ;  /* 0x20000000ff007230 */ /* 0x000fe40000004100 */
[C---:B------:R-:W-:Y:S01]  /*7990*/  FFMA.FTZ R29, R4.reuse, R15, -R29 ;  /* 0x0000000f041d7223 */ /* 0x040fe2000001081d */
[----:B------:R-:W-:Y:S01]  /*79a0*/  FFMA.FTZ R30, R4, R27, R33 ;  /* 0x0000001b041e7223 */ /* 0x000fe20000010021 */
[-C--:B------:R-:W-:Y:S01]  /*79b0*/  FMUL.FTZ R26, R3, R14.reuse ;  /* 0x0000000e031a7220 */ /* 0x080fe20000410000 */
[----:B------:R-:W-:Y:S02]  /*79c0*/  HADD2.F32 R4, -RZ, R28.H1_H1 ;  /* 0x3000001cff047230 */ /* 0x000fe40000004100 */
[----:B------:R-:W-:Y:S01]  /*79d0*/  FFMA.FTZ R15, R0, R14, -R5 ;  /* 0x0000000e000f7223 */ /* 0x000fe20000010805 */
[----:B------:R-:W-:-:S02]  /*79e0*/  HADD2.F32 R3, -RZ, R7.H1_H1 ;  /* 0x30000007ff037230 */ /* 0x000fc40000004100 */
[----:B------:R-:W-:Y:S01]  /*79f0*/  FFMA.FTZ R26, R0, R21, R26 ;  /* 0x00000015001a7223 */ /* 0x000fe2000001001a */
[--C-:B------:R-:W-:Y:S02]  /*7a00*/  HADD2.F32 R14, -RZ, R31.reuse.H1_H1 ;  /* 0x3000001fff0e7230 */ /* 0x100fe40000004100 */
[----:B------:R-:W-:Y:S02]  /*7a10*/  HADD2.F32 R31, -RZ, R31.H0_H0 ;  /* 0x2000001fff1f7230 */ /* 0x000fe40000004100 */
[C---:B------:R-:W-:Y:S01]  /*7a20*/  FMUL.FTZ R21, R3.reuse, R4 ;  /* 0x0000000403157220 */ /* 0x040fe20000410000 */
[----:B------:R-:W-:Y:S02]  /*7a30*/  HADD2.F32 R0, -RZ, R6.H1_H1 ;  /* 0x30000006ff007230 */ /* 0x000fe40000004100 */
[----:B------:R-:W-:Y:S02]  /*7a40*/  HADD2.F32 R5, -RZ, R28.H0_H0 ;  /* 0x2000001cff057230 */ /* 0x000fe40000004100 */
[----:B------:R-:W-:Y:S01]  /*7a50*/  FMUL.FTZ R28, R3, R14 ;  /* 0x0000000e031c7220 */ /* 0x000fe20000410000 */
[----:B------:R-:W-:-:S02]  /*7a60*/  HADD2.F32 R7, -RZ, R7.H0_H0 ;  /* 0x20000007ff077230 */ /* 0x000fc40000004100 */
[C---:B------:R-:W-:Y:S01]  /*7a70*/  FMUL.FTZ R3, R0.reuse, R31 ;  /* 0x0000001f00037220 */ /* 0x040fe20000410000 */
[----:B------:R-:W-:Y:S02]  /*7a80*/  HADD2.F32 R6, -RZ, R6.H0_H0 ;  /* 0x20000006ff067230 */ /* 0x000fe40000004100 */
[-C--:B------:R-:W-:Y:S01]  /*7a90*/  FMUL.FTZ R0, R0, R5.reuse ;  /* 0x0000000500007220 */ /* 0x080fe20000410000 */
[C---:B------:R-:W-:Y:S01]  /*7aa0*/  FFMA.FTZ R28, R7.reuse, R4, -R28 ;  /* 0x00000004071c7223 */ /* 0x040fe2000001081c */
[----:B------:R-:W-:Y:S01]  /*7ab0*/  FFMA.FTZ R21, R7, R14, R21 ;  /* 0x0000000e07157223 */ /* 0x000fe20000010015 */
[C---:B------:R-:W-:Y:S01]  /*7ac0*/  FFMA.FTZ R5, R6.reuse, R5, -R3 ;  /* 0x0000000506057223 */ /* 0x040fe20000010803 */
[----:B------:R-:W-:Y:S01]  /*7ad0*/  FFMA.FTZ R0, R6, R31, R0 ;  /* 0x0000001f06007223 */ /* 0x000fe20000010000 */
[----:B------:R-:W-:Y:S02]  /*7ae0*/  F2FP.SATFINITE.E4M3.F32.PACK_AB_MERGE_C R6, R40, R37, RZ ;  /* 0x000000252806723e */ /* 0x000fe400048070ff */
[----:B------:R-:W-:-:S02]  /*7af0*/  F2FP.SATFINITE.E4M3.F32.PACK_AB_MERGE_C R7, R41, R34, RZ ;  /* 0x000000222907723e */ /* 0x000fc400048070ff */
[----:B------:R-:W-:Y:S02]  /*7b00*/  F2FP.SATFINITE.E4M3.F32.PACK_AB_MERGE_C R4, R30, R29, RZ ;  /* 0x0000001d1e04723e */ /* 0x000fe400048070ff */
[----:B------:R-:W-:Y:S02]  /*7b10*/  F2FP.SATFINITE.E4M3.F32.PACK_AB_MERGE_C R21, R21, R28, RZ ;  /* 0x0000001c1515723e */ /* 0x000fe400048070ff */
[----:B------:R-:W-:Y:S02]  /*7b20*/  F2FP.SATFINITE.E4M3.F32.PACK_AB_MERGE_C R6, R35, R38, R6 ;  /* 0x000000262306723e */ /* 0x000fe40004807006 */
[----:B------:R-:W-:Y:S02]  /*7b30*/  F2FP.SATFINITE.E4M3.F32.PACK_AB_MERGE_C R7, R42, R39, R7 ;  /* 0x000000272a07723e */ /* 0x000fe40004807007 */
[----:B------:R-:W-:Y:S02]  /*7b40*/  F2FP.SATFINITE.E4M3.F32.PACK_AB_MERGE_C R4, R26, R15, R4 ;  /* 0x0000000f1a04723e */ /* 0x000fe40004807004 */
[----:B------:R-:W-:-:S05]  /*7b50*/  F2FP.SATFINITE.E4M3.F32.PACK_AB_MERGE_C R5, R0, R5, R21 ;  /* 0x000000050005723e */ /* 0x000fca0004807015 */
[----:B------:R3:W-:Y:S02]  /*7b60*/  STS.128 [R20+0xf000], R4 ;  /* 0x00f0000414007388 */ /* 0x0007e40000000c00 */
.L_x_385:
[----:B------:R-:W-:Y:S05]  /*7b70*/  BSYNC B1 ;  /* 0x0000000000017941 */ /* 0x000fea0003800000 */
.L_x_384:
[----:B------:R-:W-:Y:S04]  /*7b80*/  BSSY B1, `(.L_x_386) ;  /* 0x000007c000017945 */ /* 0x000fe80003800000 */
[----:B------:R-:W-:Y:S05]  /*7b90*/  @P1 BRA `(.L_x_387) ;  /* 0x0000000400e81947 */ /* 0x000fea0003800000 */
[----:B-1-3--:R-:W1:Y:S01]  /*7ba0*/  LDS.128 R4, [R20+0x10800] ;  /* 0x0108000014047984 */ /* 0x00ae620000000c00 */
[----:B-----5:R-:W-:Y:S02]  /*7bb0*/  SHF.R.U32.HI R27, RZ, 0x8, R25 ;  /* 0x00000008ff1b7819 */ /* 0x020fe40000011619 */
[----:B--2---:R-:W-:Y:S02]  /*7bc0*/  SHF.R.U32.HI R14, RZ, 0x8, R13 ;  /* 0x00000008ff0e7819 */ /* 0x004fe4000001160d */
[----:B0-----:R-:W-:Y:S02]  /*7bd0*/  SHF.R.U32.HI R21, RZ, 0x8, R24 ;  /* 0x00000008ff157819 */ /* 0x001fe40000011618 */
[----:B------:R-:W-:Y:S02]  /*7be0*/  LOP3.LUT R28, R25, 0xff, RZ, 0xc0, !PT ;  /* 0x000000ff191c7812 */ /* 0x000fe400078ec0ff */
[----:B------:R-:W-:Y:S02]  /*7bf0*/  LOP3.LUT R27, R27, 0xff, RZ, 0xc0, !PT ;  /* 0x000000ff1b1b7812 */ /* 0x000fe400078ec0ff */
[----:B------:R-:W-:-:S02]  /*7c00*/  LOP3.LUT R15, R13, 0xff, RZ, 0xc0, !PT ;  /* 0x000000ff0d0f7812 */ /* 0x000fc400078ec0ff */
[----:B------:R-:W-:Y:S02]  /*7c10*/  LOP3.LUT R14, R14, 0xff, RZ, 0xc0, !PT ;  /* 0x000000ff0e0e7812 */ /* 0x000fe400078ec0ff */
[----:B------:R-:W-:Y:S02]  /*7c20*/  SHF.R.U32.HI R0, RZ, 0x8, R12 ;  /* 0x00000008ff007819 */ /* 0x000fe4000001160c */
[----:B------:R-:W-:Y:S02]  /*7c30*/  LOP3.LUT R26, R24, 0xff, RZ, 0xc0, !PT ;  /* 0x000000ff181a7812 */ /* 0x000fe400078ec0ff */
[----:B------:R-:W-:Y:S02]  /*7c40*/  LOP3.LUT R21, R21, 0xff, RZ, 0xc0, !PT ;  /* 0x000000ff15157812 */ /* 0x000fe400078ec0ff */
[----:B------:R-:W-:Y:S02]  /*7c50*/  PRMT R28, R27, 0x7604, R28 ;  /* 0x000076041b1c7816 */ /* 0x000fe4000000001c */
[----:B------:R-:W-:-:S02]  /*7c60*/  PRMT R15, R14, 0x7604, R15 ;  /* 0x000076040e0f7816 */ /* 0x000fc4000000000f */
[----:B------:R-:W-:Y:S02]  /*7c70*/  SHF.R.U32.HI R27, RZ, 0x10, R25 ;  /* 0x00000010ff1b7819 */ /* 0x000fe40000011619 */
[----:B------:R-:W-:Y:S02]  /*7c80*/  SHF.R.U32.HI R14, RZ, 0x10, R13 ;  /* 0x00000010ff0e7819 */ /* 0x000fe4000001160d */
[----:B------:R-:W-:Y:S02]  /*7c90*/  LOP3.LUT R3, R12, 0xff, RZ, 0xc0, !PT ;  /* 0x000000ff0c037812 */ /* 0x000fe400078ec0ff */
[----:B------:R-:W-:Y:S02]  /*7ca0*/  LOP3.LUT R0, R0, 0xff, RZ, 0xc0, !PT ;  /* 0x000000ff00007812 */ /* 0x000fe400078ec0ff */
[----:B------:R-:W-:Y:S02]  /*7cb0*/  PRMT R26, R21, 0x7604, R26 ;  /* 0x00007604151a7816 */ /* 0x000fe4000000001a */
[----:B------:R-:W-:-:S02]  /*7cc0*/  SHF.R.U32.HI R21, RZ, 0x10, R24 ;  /* 0x00000010ff157819 */ /* 0x000fc40000011618 */
[----:B------:R-:W-:Y:S02]  /*7cd0*/  LOP3.LUT R27, R27, 0xff, RZ, 0xc0, !PT ;  /* 0x000000ff1b1b7812 */ /* 0x000fe400078ec0ff */
[----:B------:R-:W-:Y:S02]  /*7ce0*/  LOP3.LUT R14, R14, 0xff, RZ, 0xc0, !PT ;  /* 0x000000ff0e0e7812 */ /* 0x000fe400078ec0ff */
[----:B------:R-:W-:Y:S02]  /*7cf0*/  PRMT R3, R0, 0x7604, R3 ;  /* 0x0000760400037816 */ /* 0x000fe40000000003 */
[----:B------:R-:W-:Y:S02]  /*7d00*/  SHF.R.U32.HI R0, RZ, 0x10, R12 ;  /* 0x00000010ff007819 */ /* 0x000fe4000001160c */
[----:B------:R-:W-:Y:S02]  /*7d10*/  LOP3.LUT R21, R21, 0xff, RZ, 0xc0, !PT ;  /* 0x000000ff15157812 */ /* 0x000fe400078ec0ff */
[----:B------:R-:W-:-:S02]  /*7d20*/  PRMT R29, R27, 0x7054, R28 ;  /* 0x000070541b1d7816 */ /* 0x000fc4000000001c */
[----:B------:R-:W-:Y:S02]  /*7d30*/  PRMT R15, R14, 0x7054, R15 ;  /* 0x000070540e0f7816 */ /* 0x000fe4000000000f */
[----:B------:R-:W-:Y:S02]  /*7d40*/  LOP3.LUT R0, R0, 0xff, RZ, 0xc0, !PT ;  /* 0x000000ff00007812 */ /* 0x000fe400078ec0ff */
[----:B------:R-:W-:Y:S02]  /*7d50*/  PRMT R27, R21, 0x7054, R26 ;  /* 0x00007054151b7816 */ /* 0x000fe4000000001a */
[----:B------:R-:W-:Y:S02]  /*7d60*/  LOP3.LUT R29, R29, 0xff000000, R25, 0xf8, !PT ;  /* 0xff0000001d1d7812 */ /* 0x000fe400078ef819 */
[----:B------:R-:W-:Y:S02]  /*7d70*/  LOP3.LUT R25, R15, 0xff000000, R13, 0xf8, !PT ;  /* 0xff0000000f197812 */ /* 0x000fe400078ef80d */
[----:B------:R-:W-:-:S02]  /*7d80*/  PRMT R3, R0, 0x7054, R3 ;  /* 0x0000705400037816 */ /* 0x000fc40000000003 */
[-C--:B-1----:R-:W-:Y:S02]  /*7d90*/  F2FP.F16.E4M3.UNPACK_B R0, R6.reuse.H1 ;  /* 0x00000006ff00723e */ /* 0x082fe400030006ff */
[----:B------:R-:W-:Y:S02]  /*7da0*/  LOP3.LUT R27, R27, 0xff000000, R24, 0xf8, !PT ;  /* 0xff0000001b1b7812 */ /* 0x000fe400078ef818 */
[----:B------:R-:W-:Y:S01]  /*7db0*/  F2FP.F16.E4M3.UNPACK_B R28, R29 ;  /* 0x0000001dff1c723e */ /* 0x000fe200020006ff */
[----:B------:R-:W-:Y:S01]  /*7dc0*/  HADD2.F32 R13, -RZ, R0.H1_H1 ;  /* 0x30000000ff0d7230 */ /* 0x000fe20000004100 */
[----:B------:R-:W-:Y:S02]  /*7dd0*/  F2FP.F16.E4M3.UNPACK_B R24, R25 ;  /* 0x00000019ff18723e */ /* 0x000fe400020006ff */
[----:B------:R-:W-:Y:S01]  /*7de0*/  LOP3.LUT R21, R3, 0xff000000, R12, 0xf8, !PT ;  /* 0xff00000003157812 */ /* 0x000fe200078ef80c */
[----:B------:R-:W-:Y:S01]  /*7df0*/  HADD2.F32 R30, -RZ, R28.H1_H1 ;  /* 0x3000001cff1e7230 */ /* 0x000fe20000004100 */
[----:B------:R-:W-:Y:S01]  /*7e00*/  F2FP.F16.E4M3.UNPACK_B R3, R6 ;  /* 0x00000006ff03723e */ /* 0x000fe200020006ff */
[----:B------:R-:W-:Y:S01]  /*7e10*/  HADD2.F32 R26, -RZ, R24.H1_H1 ;  /* 0x30000018ff1a7230 */ /* 0x000fe20000004100 */
[-C--:B------:R-:W-:Y:S01]  /*7e20*/  F2FP.F16.E4M3.UNPACK_B R14, R7.reuse ;  /* 0x00000007ff0e723e */ /* 0x080fe200020006ff */
[----:B------:R-:W-:Y:S01]  /*7e30*/  HADD2.F32 R12, -RZ, R0.H0_H0 ;  /* 0x20000000ff0c7230 */ /* 0x000fe20000004100 */
[----:B------:R-:W-:Y:S01]  /*7e40*/  F2FP.F16.E4M3.UNPACK_B R15, R7.H1 ;  /* 0x00000007ff0f723e */ /* 0x000fe200030006ff */
[C---:B------:R-:W-:Y:S01]  /*7e50*/  FMUL.FTZ R31, R13.reuse, R30 ;  /* 0x0000001e0d1f7220 */ /* 0x040fe20000410000 */
[-C--:B------:R-:W-:Y:S01]  /*7e60*/  F2FP.F16.E4M3.UNPACK_B R6, R5.reuse ;  /* 0x00000005ff06723e */ /* 0x080fe200020006ff */
[----:B------:R-:W-:Y:S01]  /*7e70*/  FMUL.FTZ R13, R13, R26 ;  /* 0x0000001a0d0d7220 */ /* 0x000fe20000410000 */
[----:B------:R-:W-:Y:S01]  /*7e80*/  F2FP.F16.E4M3.UNPACK_B R7, R5.H1 ;  /* 0x00000005ff07723e */ /* 0x000fe200030006ff */
[----:B------:R-:W-:Y:S01]  /*7e90*/  HADD2.F32 R28, -RZ, R28.H0_H0 ;  /* 0x2000001cff1c7230 */ /* 0x000fe20000004100 */
[----:B------:R-:W-:Y:S01]  /*7ea0*/  F2FP.F16.E4M3.UNPACK_B R29, R29.H1 ;  /* 0x0000001dff1d723e */ /* 0x000fe200030006ff */
[----:B------:R-:W-:-:S02]  /*7eb0*/  HADD2.F32 R5, -RZ, R3.H1_H1 ;  /* 0x30000003ff057230 */ /* 0x000fc40000004100 */
[C---:B------:R-:W-:Y:S01]  /*7ec0*/  FFMA.FTZ R32, R12.reuse, R26, -R31 ;  /* 0x0000001a0c207223 */ /* 0x040fe2000001081f */
[----:B------:R-:W-:Y:S02]  /*7ed0*/  HADD2.F32 R24, -RZ, R24.H0_H0 ;  /* 0x20000018ff187230 */ /* 0x000fe40000004100 */
[----:B------:R-:W-:Y:S01]  /*7ee0*/  FFMA.FTZ R33, R12, R30, R13 ;  /* 0x0000001e0c217223 */ /* 0x000fe2000001000d */
[----:B------:R-:W-:Y:S01]  /*7ef0*/  HADD2.F32 R3, -RZ, R3.H0_H0 ;  /* 0x20000003ff037230 */ /* 0x000fe20000004100 */
[----:B------:R-:W-:Y:S01]  /*7f00*/  F2FP.F16.E4M3.UNPACK_B R25, R25.H1 ;  /* 0x00000019ff19723e */ /* 0x000fe200030006ff */
[C---:B------:R-:W-:Y:S01]  /*7f10*/  FMUL.FTZ R12, R5.reuse, R28 ;  /* 0x0000001c050c7220 */ /* 0x040fe20000410000 */
[----:B------:R-:W-:Y:S01]  /*7f20*/  FMUL.FTZ R31, R5, R24 ;  /* 0x00000018051f7220 */ /* 0x000fe20000410000 */
[----:B------:R-:W-:Y:S01]  /*7f30*/  HADD2.F32 R5, -RZ, R14.H1_H1 ;  /* 0x3000000eff057230 */ /* 0x000fe20000004100 */
[----:B------:R-:W-:Y:S01]  /*7f40*/  F2FP.F16.E4M3.UNPACK_B R0, R4 ;  /* 0x00000004ff00723e */ /* 0x000fe200020006ff */
[----:B------:R-:W-:-:S02]  /*7f50*/  HADD2.F32 R13, -RZ, R29.H0_H0 ;  /* 0x2000001dff0d7230 */ /* 0x000fc40000004100 */
[C---:B------:R-:W-:Y:S01]  /*7f60*/  FFMA.FTZ R30, R3.reuse, R24, -R12 ;  /* 0x00000018031e7223 */ /* 0x040fe2000001080c */
[----:B------:R-:W-:Y:S02]  /*7f70*/  HADD2.F32 R12, -RZ, R25.H0_H0 ;  /* 0x20000019ff0c7230 */ /* 0x000fe40000004100 */
[----:B------:R-:W-:Y:S01]  /*7f80*/  FFMA.FTZ R31, R3, R28, R31 ;  /* 0x0000001c031f7223 */ /* 0x000fe2000001001f */
[----:B------:R-:W-:Y:S02]  /*7f90*/  HADD2.F32 R14, -RZ, R14.H0_H0 ;  /* 0x2000000eff0e7230 */ /* 0x000fe40000004100 */
[C---:B------:R-:W-:Y:S01]  /*7fa0*/  FMUL.FTZ R35, R5.reuse, R13 ;  /* 0x0000000d05237220 */ /* 0x040fe20000410000 */
[----:B------:R-:W-:Y:S02]  /*7fb0*/  HADD2.F32 R26, -RZ, R29.H1_H1 ;  /* 0x3000001dff1a7230 */ /* 0x000fe40000004100 */
[----:B------:R-:W-:Y:S01]  /*7fc0*/  FMUL.FTZ R5, R5, R12 ;  /* 0x0000000c05057220 */ /* 0x000fe20000410000 */
[----:B------:R-:W-:-:S02]  /*7fd0*/  HADD2.F32 R3, -RZ, R15.H1_H1 ;  /* 0x3000000fff037230 */ /* 0x000fc40000004100 */
[C---:B------:R-:W-:Y:S01]  /*7fe0*/  FFMA.FTZ R35, R14.reuse, R12, -R35 ;  /* 0x0000000c0e237223 */ /* 0x040fe20000010823 */
[----:B------:R-:W-:Y:S02]  /*7ff0*/  HADD2.F32 R12, -RZ, R25.H1_H1 ;  /* 0x30000019ff0c7230 */ /* 0x000fe40000004100 */
[----:B------:R-:W-:Y:S01]  /*8000*/  FFMA.FTZ R28, R14, R13, R5 ;  /* 0x0000000d0e1c7223 */ /* 0x000fe20000010005 */
[----:B------:R-:W-:Y:S02]  /*8010*/  HADD2.F32 R15, -RZ, R15.H0_H0 ;  /* 0x2000000fff0f7230 */ /* 0x000fe40000004100 */
[C---:B------:R-:W-:Y:S01]  /*8020*/  FMUL.FTZ R24, R3.reuse, R26 ;  /* 0x0000001a03187220 */ /* 0x040fe20000410000 */
[----:B------:R-:W-:Y:S01]  /*8030*/  F2FP.F16.E4M3.UNPACK_B R13, R27 ;  /* 0x0000001bff0d723e */ /* 0x000fe200020006ff */
[----:B------:R-:W-:Y:S01]  /*8040*/  FMUL.FTZ R14, R3, R12 ;  /* 0x0000000c030e7220 */ /* 0x000fe20000410000 */
[----:B------:R-:W-:Y:S01]  /*8050*/  F2FP.F16.E4M3.UNPACK_B R4, R4.H1 ;  /* 0x00000004ff04723e */ /* 0x000fe200030006ff */
[C---:B------:R-:W-:Y:S01]  /*8060*/  FFMA.FTZ R29, R15.reuse, R12, -R24 ;  /* 0x0000000c0f1d7223 */ /* 0x040fe20000010818 */
[-C--:B------:R-:W-:Y:S01]  /*8070*/  F2FP.F16.E4M3.UNPACK_B R12, R21.reuse ;  /* 0x00000015ff0c723e */ /* 0x080fe200020006ff */
[----:B------:R-:W-:Y:S01]  /*8080*/  FFMA.FTZ R34, R15, R26, R14 ;  /* 0x0000001a0f227223 */ /* 0x000fe2000001000e */
[--C-:B------:R-:W-:Y:S01]  /*8090*/  HADD2.F32 R24, -RZ, R13.reuse.H1_H1 ;  /* 0x3000000dff187230 */ /* 0x100fe20000004100 */
[----:B------:R-:W-:Y:S01]  /*80a0*/  F2FP.F16.E4M3.UNPACK_B R21, R21.H1 ;  /* 0x00000015ff15723e */ /* 0x000fe200030006ff */
[----:B------:R-:W-:Y:S01]  /*80b0*/  HADD2.F32 R14, -RZ, R13.H0_H0 ;  /* 0x2000000dff0e7230 */ /* 0x000fe20000004100 */
[----:B------:R-:W-:Y:S01]  /*80c0*/  F2FP.F16.E4M3.UNPACK_B R27, R27.H1 ;  /* 0x0000001bff1b723e */ /* 0x000fe200030006ff */
[----:B------:R-:W-:-:S02]  /*80d0*/  HADD2.F32 R5, -RZ, R4.H1_H1 ;  /* 0x30000004ff057230 */ /* 0x000fc40000004100 */
[----:B------:R-:W-:Y:S02]  /*80e0*/  HADD2.F32 R13, -RZ, R12.H1_H1 ;  /* 0x3000000cff0d7230 */ /* 0x000fe40000004100 */
[----:B------:R-:W-:Y:S02]  /*80f0*/  HADD2.F32 R3, -RZ, R0.H1_H1 ;  /* 0x30000000ff037230 */ /* 0x000fe40000004100 */
[C---:B------:R-:W-:Y:S01]  /*8100*/  FMUL.FTZ R15, R5.reuse, R24 ;  /* 0x00000018050f7220 */ /* 0x040fe20000410000 */
[----:B------:R-:W-:Y:S02]  /*8110*/  HADD2.F32 R12, -RZ, R12.H0_H0 ;  /* 0x2000000cff0c7230 */ /* 0x000fe40000004100 */
[----:B------:R-:W-:Y:S01]  /*8120*/  FMUL.FTZ R25, R5, R13 ;  /* 0x0000000d05197220 */ /* 0x000fe20000410000 */
[----:B------:R-:W-:Y:S02]  /*8130*/  HADD2.F32 R4, -RZ, R4.H0_H0 ;  /* 0x20000004ff047230 */ /* 0x000fe40000004100 */
[----:B------:R-:W-:Y:S01]  /*8140*/  FMUL.FTZ R5, R3, R14 ;  /* 0x0000000e03057220 */ /* 0x000fe20000410000 */
[----:B------:R-:W-:-:S02]  /*8150*/  HADD2.F32 R0, -RZ, R0.H0_H0 ;  /* 0x20000000ff007230 */ /* 0x000fc40000004100 */
[----:B------:R-:W-:Y:S01]  /*8160*/  FMUL.FTZ R3, R3, R12 ;  /* 0x0000000c03037220 */ /* 0x000fe20000410000 */
[C---:B------:R-:W-:Y:S01]  /*8170*/  FFMA.FTZ R15, R4.reuse, R13, -R15 ;  /* 0x0000000d040f7223 */ /* 0x040fe2000001080f */
[----:B------:R-:W-:Y:S01]  /*8180*/  FFMA.FTZ R24, R4, R24, R25 ;  /* 0x0000001804187223 */ /* 0x000fe20000010019 */
[C---:B------:R-:W-:Y:S01]  /*8190*/  FFMA.FTZ R5, R0.reuse, R12, -R5 ;  /* 0x0000000c00057223 */ /* 0x040fe20000010805 */
[----:B------:R-:W-:Y:S01]  /*81a0*/  FFMA.FTZ R14, R0, R14, R3 ;  /* 0x0000000e000e7223 */ /* 0x000fe20000010003 */
[----:B------:R-:W-:Y:S02]  /*81b0*/  HADD2.F32 R4, -RZ, R21.H1_H1 ;  /* 0x30000015ff047230 */ /* 0x000fe40000004100 */
[----:B------:R-:W-:Y:S02]  /*81c0*/  HADD2.F32 R3, -RZ, R7.H1_H1 ;  /* 0x30000007ff037230 */ /* 0x000fe40000004100 */
[--C-:B------:R-:W-:Y:S02]  /*81d0*/  HADD2.F32 R12, -RZ, R27.reuse.H1_H1 ;  /* 0x3000001bff0c7230 */ /* 0x100fe40000004100 */
[----:B------:R-:W-:-:S02]  /*81e0*/  HADD2.F32 R27, -RZ, R27.H0_H0 ;  /* 0x2000001bff1b7230 */ /* 0x000fc40000004100 */
[C---:B------:R-:W-:Y:S01]  /*81f0*/  FMUL.FTZ R13, R3.reuse, R4 ;  /* 0x00000004030d7220 */ /* 0x040fe20000410000 */
[--C-:B------:R-:W-:Y:S02]  /*8200*/  HADD2.F32 R0, -RZ, R6.reuse.H1_H1 ;  /* 0x30000006ff007230 */ /* 0x100fe40000004100 */
[----:B------:R-:W-:Y:S01]  /*8210*/  FMUL.FTZ R26, R3, R12 ;  /* 0x0000000c031a7220 */ /* 0x000fe20000410000 */
[----:B------:R-:W-:Y:S02]  /*8220*/  HADD2.F32 R21, -RZ, R21.H0_H0 ;  /* 0x20000015ff157230 */ /* 0x000fe40000004100 */
[----:B------:R-:W-:Y:S02]  /*8230*/  HADD2.F32 R7, -RZ, R7.H0_H0 ;  /* 0x20000007ff077230 */ /* 0x000fe40000004100 */
[C---:B------:R-:W-:Y:S01]  /*8240*/  FMUL.FTZ R3, R0.reuse, R27 ;  /* 0x0000001b00037220 */ /* 0x040fe20000410000 */
[----:B------:R-:W-:Y:S02]  /*8250*/  HADD2.F32 R6, -RZ, R6.H0_H0 ;  /* 0x20000006ff067230 */ /* 0x000fe40000004100 */
[-C--:B------:R-:W-:Y:S01]  /*8260*/  FMUL.FTZ R0, R0, R21.reuse ;  /* 0x0000001500007220 */ /* 0x080fe20000410000 */
[C---:B------:R-:W-:Y:S01]  /*8270*/  FFMA.FTZ R26, R7.reuse, R4, -R26 ;  /* 0x00000004071a7223 */ /* 0x040fe2000001081a */
[----:B------:R-:W-:Y:S01]  /*8280*/  FFMA.FTZ R13, R7, R12, R13 ;  /* 0x0000000c070d7223 */ /* 0x000fe2000001000d */
[C---:B------:R-:W-:Y:S01]  /*8290*/  FFMA.FTZ R3, R6.reuse, R21, -R3 ;  /* 0x0000001506037223 */ /* 0x040fe20000010803 */
[----:B------:R-:W-:Y:S01]  /*82a0*/  FFMA.FTZ R0, R6, R27, R0 ;  /* 0x0000001b06007223 */ /* 0x000fe20000010000 */
[----:B------:R-:W-:-:S02]  /*82b0*/  F2FP.SATFINITE.E4M3.F32.PACK_AB_MERGE_C R4, R24, R15, RZ ;  /* 0x0000000f1804723e */ /* 0x000fc400048070ff */
[----:B------:R-:W-:Y:S02]  /*82c0*/  F2FP.SATFINITE.E4M3.F32.PACK_AB_MERGE_C R6, R33, R32, RZ ;  /* 0x000000202106723e */ /* 0x000fe400048070ff */
[----:B------:R-:W-:Y:S02]  /*82d0*/  F2FP.SATFINITE.E4M3.F32.PACK_AB_MERGE_C R7, R34, R29, RZ ;  /* 0x0000001d2207723e */ /* 0x000fe400048070ff */
[----:B------:R-:W-:Y:S02]  /*82e0*/  F2FP.SATFINITE.E4M3.F32.PACK_AB_MERGE_C R13, R13, R26, RZ ;  /* 0x0000001a0d0d723e */ /* 0x000fe400048070ff */
[----:B------:R-:W-:Y:S02]  /*82f0*/  F2FP.SATFINITE.E4M3.F32.PACK_AB_MERGE_C R4, R14, R5, R4 ;  /* 0x000000050e04723e */ /* 0x000fe40004807004 */
[----:B------:R-:W-:Y:S02]  /*8300*/  F2FP.SATFINITE.E4M3.F32.PACK_AB_MERGE_C R6, R31, R30, R6 ;  /* 0x0000001e1f06723e */ /* 0x000fe40004807006 */
[----:B------:R-:W-:-:S02]  /*8310*/  F2FP.SATFINITE.E4M3.F32.PACK_AB_MERGE_C R7, R28, R35, R7 ;  /* 0x000000231c07723e */ /* 0x000fc40004807007 */
[----:B------:R-:W-:-:S05]  /*8320*/  F2FP.SATFINITE.E4M3.F32.PACK_AB_MERGE_C R5, R0, R3, R13 ;  /* 0x000000030005723e */ /* 0x000fca000480700d */
[----:B------:R4:W-:Y:S02]  /*8330*/  STS.128 [R20+0x10800], R4 ;  /* 0x0108000414007388 */ /* 0x0009e40000000c00 */
.L_x_387:
[----:B------:R-:W-:Y:S05]  /*8340*/  BSYNC B1 ;  /* 0x0000000000017941 */ /* 0x000fea0003800000 */
.L_x_386:
[----:B------:R-:W-:Y:S05]  /*8350*/  @P2 BRA `(.L_x_383) ;  /* 0x0000002800d82947 */ /* 0x000fea0003800000 */
[----:B-1-34-:R-:W1:Y:S01]  /*8360*/  LDS.128 R4, [R20+0x12000] ;  /* 0x0120000014047984 */ /* 0x01ae620000000c00 */
[----:B-----5:R-:W-:Y:S02]  /*8370*/  SHF.R.U32.HI R13, RZ, 0x8, R11 ;  /* 0x00000008ff0d7819 */ /* 0x020fe4000001160b */
[----:B------:R-:W-:Y:S02]  /*8380*/  LOP3.LUT R12, R11, 0xff, RZ, 0xc0, !PT ;  /* 0x000000ff0b0c7812 */ /* 0x000fe400078ec0ff */
[----:B------:R-:W-:Y:S02]  /*8390*/  LOP3.LUT R13, R13, 0xff, RZ, 0xc0, !PT ;  /* 0x000000ff0d0d7812 */ /* 0x000fe400078ec0ff */
[----:B0-----:R-:W-:Y:S02]  /*83a0*/  SHF.R.U32.HI R21, RZ, 0x8, R9 ;  /* 0x00000008ff157819 */ /* 0x001fe40000011609 */
[----:B------:R-:W-:Y:S02]  /*83b0*/  PRMT R12, R13, 0x7604, R12 ;  /* 0x000076040d0c7816 */ /* 0x000fe4000000000c */
[----:B--2---:R-:W-:-:S02]  /*83c0*/  LOP3.LUT R14, R9, 0xff, RZ, 0xc0, !PT ;  /* 0x000000ff090e7812 */ /* 0x004fc400078ec0ff */
[----:B------:R-:W-:Y:S02]  /*83d0*/  LOP3.LUT R21, R21, 0xff, RZ, 0xc0, !PT ;  /* 0x000000ff15157812 */ /* 0x000fe400078ec0ff */
[----:B------:R-:W-:Y:S02]  /*83e0*/  SHF.R.U32.HI R24, RZ, 0x10, R9 ;  /* 0x00000010ff187819 */ /* 0x000fe40000011609 */
[----:B------:R-:W-:Y:S02]  /*83f0*/  SHF.R.U32.HI R25, RZ, 0x10, R11 ;  /* 0x00000010ff197819 */ /* 0x000fe4000001160b */
[----:B------:R-:W-:Y:S02]  /*8400*/  SHF.R.U32.HI R13, RZ, 0x8, R8 ;  /* 0x00000008ff0d7819 */ /* 0x000fe40000011608 */
[----:B------:R-:W-:Y:S02]  /*8410*/  SHF.R.U32.HI R3, RZ, 0x8, R10 ;  /* 0x00000008ff037819 */ /* 0x000fe4000001160a */
[----:B------:R-:W-:Y:S01]  /*8420*/  PRMT R14, R21, 0x7604, R14 ;  /* 0x00007604150e7816 */ /* 0x000fe2000000000e */
[----:B------:R-:W-:Y:S01]  /*8430*/  IMAD.U32 R21, R24, 0x10000, RZ ;  /* 0x0001000018157824 */ /* 0x000fe200078e00ff */
[----:B------:R-:W-:Y:S01]  /*8440*/  LOP3.LUT R15, R13, 0xff, RZ, 0xc0, !PT ;  /* 0x000000ff0d0f7812 */ /* 0x000fe200078ec0ff */
        /* <DEDUP_REMOVED lines=12> */
[--C-:B------:R-:W-:Y:S01]  /*8510*/  LOP3.LUT R15, R15, 0xff0000, R8.reuse, 0xf8, !PT ;  /* 0x00ff00000f0f7812 */ /* 0x100fe200078ef808 */
[--C-:B------:R-:W-:Y:S01]  /*8520*/  HADD2.F32 R9, -RZ, R0.reuse.H1_H1 ;  /* 0x30000000ff097230 */ /* 0x100fe20000004100 */
[----:B------:R-:W-:Y:S01]  /*8530*/  F2FP.F16.E4M3.UNPACK_B R14, R13 ;  /* 0x0000000dff0e723e */ /* 0x000fe200020006ff */
[----:B------:R-:W-:Y:S01]  /*8540*/  HADD2.F32 R26, -RZ, R25.H1_H1 ;  /* 0x30000019ff1a7230 */ /* 0x000fe20000004100 */
[----:B------:R-:W-:Y:S01]  /*8550*/  LOP3.LUT R21, R15, 0xff000000, R8, 0xf8, !PT ;  /* 0xff0000000f157812 */ /* 0x000fe200078ef808 */
[----:B------:R-:W-:Y:S01]  /*8560*/  HADD2.F32 R8, -RZ, R0.H0_H0 ;  /* 0x20000000ff087230 */ /* 0x000fe20000004100 */
[----:B------:R-:W-:Y:S01]  /*8570*/  LOP3.LUT R3, R3, 0xff0000, R10, 0xf8, !PT ;  /* 0x00ff000003037812 */ /* 0x000fe200078ef80a */
[----:B------:R-:W-:-:S02]  /*8580*/  HADD2.F32 R15, -RZ, R14.H1_H1 ;  /* 0x3000000eff0f7230 */ /* 0x000fc40000004100 */
[----:B------:R-:W-:Y:S01]  /*8590*/  FMUL.FTZ R27, R9, R26 ;  /* 0x0000001a091b7220 */ /* 0x000fe20000410000 */
[----:B------:R-:W-:Y:S01]  /*85a0*/  F2FP.F16.E4M3.UNPACK_B R11, R7.H1 ;  /* 0x00000007ff0b723e */ /* 0x000fe200030006ff */
[----:B------:R-:W-:Y:S01]  /*85b0*/  HADD2.F32 R14, -RZ, R14.H0_H0 ;  /* 0x2000000eff0e7230 */ /* 0x000fe20000004100 */
[----:B------:R-:W-:Y:S01]  /*85c0*/  LOP3.LUT R12, R3, 0xff000000, R10, 0xf8, !PT ;  /* 0xff000000030c7812 */ /* 0x000fe200078ef80a */
[-C--:B------:R-:W-:Y:S01]  /*85d0*/  FMUL.FTZ R9, R9, R15.reuse ;  /* 0x0000000f09097220 */ /* 0x080fe20000410000 */
[----:B------:R-:W-:Y:S01]  /*85e0*/  F2FP.F16.E4M3.UNPACK_B R3, R6 ;  /* 0x00000006ff03723e */ /* 0x000fe200020006ff */
[C---:B------:R-:W-:Y:S01]  /*85f0*/  FFMA.FTZ R27, R8.reuse, R15, -R27 ;  /* 0x0000000f081b7223 */ /* 0x040fe2000001081b */
[----:B------:R-:W-:Y:S01]  /*8600*/  F2FP.F16.E4M3.UNPACK_B R10, R7 ;  /* 0x00000007ff0a723e */ /* 0x000fe200020006ff */
[----:B------:R-:W-:Y:S01]  /*8610*/  FFMA.FTZ R28, R8, R26, R9 ;  /* 0x0000001a081c7223 */ /* 0x000fe20000010009 */
[-C--:B------:R-:W-:Y:S01]  /*8620*/  F2FP.F16.E4M3.UNPACK_B R6, R5.reuse ;  /* 0x00000005ff06723e */ /* 0x080fe200020006ff */
[----:B------:R-:W-:Y:S01]  /*8630*/  HADD2.F32 R8, -RZ, R25.H0_H0 ;  /* 0x20000019ff087230 */ /* 0x000fe20000004100 */
[----:B------:R-:W-:Y:S01]  /*8640*/  F2FP.F16.E4M3.UNPACK_B R7, R5.H1 ;  /* 0x00000005ff07723e */ /* 0x000fe200030006ff */
[--C-:B------:R-:W-:Y:S01]  /*8650*/  HADD2.F32 R5, -RZ, R3.reuse.H1_H1 ;  /* 0x30000003ff057230 */ /* 0x100fe20000004100 */
[----:B------:R-:W-:Y:S01]  /*8660*/  F2FP.F16.E4M3.UNPACK_B R24, R24.H1 ;  /* 0x00000018ff18723e */ /* 0x000fe200030006ff */
[----:B------:R-:W-:Y:S01]  /*8670*/  HADD2.F32 R3, -RZ, R3.H0_H0 ;  /* 0x20000003ff037230 */ /* 0x000fe20000004100 */
[----:B------:R-:W-:-:S02]  /*8680*/  F2FP.F16.E4M3.UNPACK_B R13, R13.H1 ;  /* 0x0000000dff0d723e */ /* 0x000fc400030006ff */
[C---:B------:R-:W-:Y:S01]  /*8690*/  FMUL.FTZ R26, R5.reuse, R8 ;  /* 0x00000008051a7220 */ /* 0x040fe20000410000 */
[----:B------:R-:W-:Y:S01]  /*86a0*/  FMUL.FTZ R15, R5, R14 ;  /* 0x0000000e050f7220 */ /* 0x000fe20000410000 */
[----:B------:R-:W-:Y:S01]  /*86b0*/  HADD2.F32 R5, -RZ, R10.H1_H1 ;  /* 0x3000000aff057230 */ /* 0x000fe20000004100 */
[----:B------:R-:W-:Y:S01]  /*86c0*/  F2FP.F16.E4M3.UNPACK_B R0, R4 ;  /* 0x00000004ff00723e */ /* 0x000fe200020006ff */
[----:B------:R-:W-:Y:S02]  /*86d0*/  HADD2.F32 R9, -RZ, R24.H0_H0 ;  /* 0x20000018ff097230 */ /* 0x000fe40000004100 */
[C---:B------:R-:W-:Y:S01]  /*86e0*/  FFMA.FTZ R25, R3.reuse, R8, R15 ;  /* 0x0000000803197223 */ /* 0x040fe2000001000f */
[----:B------:R-:W-:Y:S02]  /*86f0*/  HADD2.F32 R8, -RZ, R13.H0_H0 ;  /* 0x2000000dff087230 */ /* 0x000fe40000004100 */
[----:B------:R-:W-:Y:S01]  /*8700*/  FFMA.FTZ R26, R3, R14, -R26 ;  /* 0x0000000e031a7223 */ /* 0x000fe2000001081a */
[----:B------:R-:W-:-:S02]  /*8710*/  HADD2.F32 R10, -RZ, R10.H0_H0 ;  /* 0x2000000aff0a7230 */ /* 0x000fc40000004100 */
[CC--:B------:R-:W-:Y:S01]  /*8720*/  FMUL.FTZ R15, R5.reuse, R9.reuse ;  /* 0x00000009050f7220 */ /* 0x0c0fe20000410000 */
[----:B------:R-:W-:Y:S02]  /*8730*/  HADD2.F32 R24, -RZ, R24.H1_H1 ;  /* 0x30000018ff187230 */ /* 0x000fe40000004100 */
[-C--:B------:R-:W-:Y:S01]  /*8740*/  FMUL.FTZ R5, R5, R8.reuse ;  /* 0x0000000805057220 */ /* 0x080fe20000410000 */
[----:B------:R-:W-:Y:S02]  /*8750*/  HADD2.F32 R3, -RZ, R11.H1_H1 ;  /* 0x3000000bff037230 */ /* 0x000fe40000004100 */
[C---:B------:R-:W-:Y:S01]  /*8760*/  FFMA.FTZ R29, R10.reuse, R8, -R15 ;  /* 0x000000080a1d7223 */ /* 0x040fe2000001080f */
[----:B------:R-:W-:Y:S02]  /*8770*/  HADD2.F32 R8, -RZ, R13.H1_H1 ;  /* 0x3000000dff087230 */ /* 0x000fe40000004100 */
[----:B------:R-:W-:Y:S01]  /*8780*/  FFMA.FTZ R30, R10, R9, R5 ;  /* 0x000000090a1e7223 */ /* 0x000fe20000010005 */
[----:B------:R-:W-:-:S02]  /*8790*/  HADD2.F32 R11, -RZ, R11.H0_H0 ;  /* 0x2000000bff0b7230 */ /* 0x000fc40000004100 */
[C---:B------:R-:W-:Y:S01]  /*87a0*/  FMUL.FTZ R14, R3.reuse, R24 ;  /* 0x00000018030e7220 */ /* 0x040fe20000410000 */
[-C--:B------:R-:W-:Y:S01]  /*87b0*/  F2FP.F16.E4M3.UNPACK_B R9, R21.reuse ;  /* 0x00000015ff09723e */ /* 0x080fe200020006ff */
[----:B------:R-:W-:Y:S01]  /*87c0*/  FMUL.FTZ R10, R3, R8 ;  /* 0x00000008030a7220 */ /* 0x000fe20000410000 */
[----:B------:R-:W-:Y:S01]  /*87d0*/  F2FP.F16.E4M3.UNPACK_B R4, R4.H1 ;  /* 0x00000004ff04723e */ /* 0x000fe200030006ff */
[C---:B------:R-:W-:Y:S01]  /*87e0*/  FFMA.FTZ R31, R11.reuse, R8, -R14 ;  /* 0x000000080b1f7223 */ /* 0x040fe2000001080e */
[----:B------:R-:W-:Y:S01]  /*87f0*/  F2FP.F16.E4M3.UNPACK_B R8, R12 ;  /* 0x0000000cff08723e */ /* 0x000fe200020006ff */
        /* <DEDUP_REMOVED lines=14> */
[-C--:B------:R-:W-:Y:S01]  /*88e0*/  FMUL.FTZ R3, R3, R8.reuse ;  /* 0x0000000803037220 */ /* 0x080fe20000410000 */
        /* <DEDUP_REMOVED lines=9> */
[----:B------:R-:W-:Y:S02]  /*8980*/  HADD2.F32 R0, -RZ, R6.H1_H1 ;  /* 0x30000006ff007230 */ /* 0x000fe40000004100 */
[----:B------:R-:W-:Y:S02]  /*8990*/  HADD2.F32 R5, -RZ, R12.H0_H0 ;  /* 0x2000000cff057230 */ /* 0x000fe40000004100 */
[----:B------:R-:W-:Y:S01]  /*89a0*/  FMUL.FTZ R12, R3, R8 ;  /* 0x00000008030c7220 */ /* 0x000fe20000410000 */
        /* <DEDUP_REMOVED lines=16> */
[----:B------:R0:W-:Y:S01]  /*8ab0*/  STS.128 [R20+0x12000], R4 ;  /* 0x0120000414007388 */ /* 0x0001e20000000c00 */
[----:B------:R-:W-:Y:S05]  /*8ac0*/  BRA `(.L_x_383) ;  /* 0x0000002000fc7947 */ /* 0x000fea0003800000 */
.L_x_377:
[----:B------:R-:W-:-:S03]  /*8ad0*/  UMOV UR4, 0xffffffff ;  /* 0xffffffff00047882 */ /* 0x000fc60000000000 */
[----:B------:R-:W-:Y:S05]  /*8ae0*/  BRA.DIV UR4, `(.L_x_388) ;  /* 0x000000fa048c7947 */ /* 0x000fea000b800000 */
[----:B------:R0:W1:Y:S04]  /*8af0*/  SHFL.IDX PT, R29, R28, RZ, 0x1e1f ;  /* 0x001e1fff1c1d7589 */ /* 0x00006800000e0000 */
[----:B------:R0:W2:Y:S04]  /*8b00*/  SHFL.IDX PT, R21, R26, RZ, 0x1e1f ;  /* 0x001e1fff1a157589 */ /* 0x0000a800000e0000 */
[----:B------:R0:W3:Y:S04]  /*8b10*/  SHFL.IDX PT, R0, R24, RZ, 0x1e1f ;  /* 0x001e1fff18007589 */ /* 0x0000e800000e0000 */
[----:B------:R0:W4:Y:S02]  /*8b20*/  SHFL.IDX PT, R3, R30, RZ, 0x1e1f ;  /* 0x001e1fff1e037589 */ /* 0x00012400000e0000 */
.L_x_587:
[----:B------:R-:W5:Y:S01]  /*8b30*/  LDL R13, [R1+0x3c] ;  /* 0x00003c00010d7983 */ /* 0x000f620000100800 */
[----:B------:R-:W-:Y:S01]  /*8b40*/  ULDC UR4, c[0x0][0x448] ;  /* 0x0001120000047ab9 */ /* 0x000fe20000000800 */
[----:B------:R-:W-:Y:S01]  /*8b50*/  BSSY B1, `(.L_x_389) ;  /* 0x000002c000017945 */ /* 0x000fe20003800000 */
[----:B------:R-:W-:Y:S01]  /*8b60*/  IMAD R39, R25, UR4, RZ ;  /* 0x0000000419277c24 */ /* 0x000fe2000f8e02ff */
[----:B------:R-:W-:Y:S02]  /*8b70*/  CS2R R4, SRZ ;  /* 0x0000000000047805 */ /* 0x000fe4000001ff00 */
[----:B------:R-:W-:Y:S02]  /*8b80*/  CS2R R8, SRZ ;  /* 0x0000000000087805 */ /* 0x000fe4000001ff00 */
[----:B------:R-:W-:Y:S02]  /*8b90*/  CS2R R10, SRZ ;  /* 0x00000000000a7805 */ /* 0x000fe4000001ff00 */
[----:B------:R-:W-:-:S02]  /*8ba0*/  CS2R R14, SRZ ;  /* 0x00000000000e7805 */ /* 0x000fc4000001ff00 */
[----:B------:R-:W-:Y:S02]  /*8bb0*/  ISETP.GE.AND P0, PT, R6, R39, PT ;  /* 0x000000270600720c */ /* 0x000fe40003f06270 */
[----:B0-----:R-:W-:Y:S02]  /*8bc0*/  CS2R R24, SRZ ;  /* 0x0000000000187805 */ /* 0x001fe4000001ff00 */
[----:B------:R-:W-:Y:S02]  /*8bd0*/  CS2R R26, SRZ ;  /* 0x00000000001a7805 */ /* 0x000fe4000001ff00 */
[----:B-----5:R-:W-:-:S04]  /*8be0*/  LEA.HI R7, R13, R13, RZ, 0x1 ;  /* 0x0000000d0d077211 */ /* 0x020fc800078f08ff */
[----:B------:R-:W-:Y:S02]  /*8bf0*/  LOP3.LUT R12, R7, 0xfffffffe, RZ, 0xc0, !PT ;  /* 0xfffffffe070c7812 */ /* 0x000fe400078ec0ff */
[----:B------:R-:W-:-:S03]  /*8c00*/  CS2R R6, SRZ ;  /* 0x0000000000067805 */ /* 0x000fc6000001ff00 */
[----:B------:R-:W-:Y:S01]  /*8c10*/  IMAD.IADD R37, R13, 0x1, -R12 ;  /* 0x000000010d257824 */ /* 0x000fe200078e0a0c */
[----:B------:R-:W-:-:S04]  /*8c20*/  CS2R R12, SRZ ;  /* 0x00000000000c7805 */ /* 0x000fc8000001ff00 */
[----:B------:R-:W-:Y:S01]  /*8c30*/  SHF.L.U32 R37, R37, 0x1f, RZ ;  /* 0x0000001f25257819 */ /* 0x000fe200000006ff */
[----:B------:R-:W-:Y:S06]  /*8c40*/  @P0 BRA `(.L_x_390) ;  /* 0x0000000000700947 */ /* 0x000fec0003800000 */
[----:B------:R-:W3:Y:S01]  /*8c50*/  LDL R28, [R1+0x50] ;  /* 0x00005000011c7983 */ /* 0x000ee20000100800 */
[C---:B------:R-:W-:Y:S01]  /*8c60*/  VIADD R4, R18.reuse, 0x20 ;  /* 0x0000002012047836 */ /* 0x040fe20000000000 */
[----:B------:R-:W-:Y:S01]  /*8c70*/  ULDC UR4, c[0x0][0x3f4] ;  /* 0x0000fd0000047ab9 */ /* 0x000fe20000000800 */
[----:B------:R-:W-:Y:S02]  /*8c80*/  CS2R R12, SRZ ;  /* 0x00000000000c7805 */ /* 0x000fe4000001ff00 */
[----:B------:R-:W-:Y:S02]  /*8c90*/  ISETP.GE.AND P4, PT, R18, UR4, PT ;  /* 0x0000000412007c0c */ /* 0x000fe4000bf86270 */
[----:B------:R-:W-:Y:S02]  /*8ca0*/  CS2R R14, SRZ ;  /* 0x00000000000e7805 */ /* 0x000fe4000001ff00 */
[----:B------:R-:W-:Y:S02]  /*8cb0*/  ISETP.GE.AND P5, PT, R4, UR4, PT ;  /* 0x0000000404007c0c */ /* 0x000fe4000bfa6270 */
[----:B------:R-:W-:-:S02]  /*8cc0*/  CS2R R6, SRZ ;  /* 0x0000000000067805 */ /* 0x000fc4000001ff00 */
[----:B------:R-:W-:Y:S02]  /*8cd0*/  CS2R R24, SRZ ;  /* 0x0000000000187805 */ /* 0x000fe4000001ff00 */
[----:B------:R-:W-:Y:S02]  /*8ce0*/  CS2R R26, SRZ ;  /* 0x00000000001a7805 */ /* 0x000fe4000001ff00 */
[----:B------:R-:W-:Y:S02]  /*8cf0*/  CS2R R8, SRZ ;  /* 0x0000000000087805 */ /* 0x000fe4000001ff00 */
[----:B------:R-:W-:Y:S02]  /*8d00*/  CS2R R10, SRZ ;  /* 0x00000000000a7805 */ /* 0x000fe4000001ff00 */
[----:B------:R-:W-:Y:S02]  /*8d10*/  @!P4 SHF.R.S32.HI R5, RZ, 0x1f, R18 ;  /* 0x0000001fff05c819 */ /* 0x000fe40000011412 */
[----:B--2---:R-:W-:-:S05]  /*8d20*/  @!P4 IADD3 R30, P1, R18, R21, RZ ;  /* 0x00000015121ec210 */ /* 0x004fca0007f3e0ff */
[----:B----4-:R-:W-:Y:S02]  /*8d30*/  @!P4 IMAD.X R31, R3, 0x1, R5, P1 ;  /* 0x00000001031fc824 */ /* 0x010fe400008e0605 */
[----:B---3--:R-:W-:Y:S01]  /*8d40*/  @!P5 IMAD.SHL.U32 R4, R28, 0x10, RZ ;  /* 0x000000101c04d824 */ /* 0x008fe200078e00ff */
[----:B-1----:R-:W-:-:S04]  /*8d50*/  @!P4 IADD3 R28, P0, R18, R29, RZ ;  /* 0x0000001d121cc210 */ /* 0x002fc80007f1e0ff */
[-C--:B------:R-:W-:Y:S01]  /*8d60*/  @!P5 IADD3 R32, P2, R29, R4.reuse, RZ ;  /* 0x000000041d20d210 */ /* 0x080fe20007f5e0ff */
[C---:B------:R-:W-:Y:S01]  /*8d70*/  @!P4 IMAD.X R29, R0.reuse, 0x1, R5, P0 ;  /* 0x00000001001dc824 */ /* 0x040fe200000e0605 */
[----:B------:R-:W-:Y:S02]  /*8d80*/  @!P5 IADD3 R34, P3, R21, R4, RZ ;  /* 0x000000041522d210 */ /* 0x000fe40007f7e0ff */
[----:B------:R-:W-:Y:S02]  /*8d90*/  @!P5 SHF.R.S32.HI R4, RZ, 0x1f, R4 ;  /* 0x0000001fff04d819 */ /* 0x000fe40000011404 */
[----:B------:R0:W5:Y:S03]  /*8da0*/  @!P4 LD.E.128 R12, desc[UR42][R28.64] ;  /* 0x0000002a1c0cc980 */ /* 0x000166000c101d00 */
[--C-:B------:R-:W-:Y:S02]  /*8db0*/  @!P5 IMAD.X R33, R0, 0x1, R4.reuse, P2 ;  /* 0x000000010021d824 */ /* 0x100fe400010e0604 */
[----:B------:R-:W-:Y:S01]  /*8dc0*/  @!P5 IMAD.X R35, R3, 0x1, R4, P3 ;  /* 0x000000010323d824 */ /* 0x000fe200018e0604 */
[----:B------:R-:W-:-:S02]  /*8dd0*/  CS2R R4, SRZ ;  /* 0x0000000000047805 */ /* 0x000fc4000001ff00 */
[----:B------:R0:W5:Y:S04]  /*8de0*/  @!P5 LD.E.128 R24, desc[UR42][R32.64] ;  /* 0x0000002a2018d980 */ /* 0x000168000c101d00 */
[----:B------:R0:W5:Y:S04]  /*8df0*/  @!P4 LD.E.128 R4, desc[UR42][R30.64] ;  /* 0x0000002a1e04c980 */ /* 0x000168000c101d00 */
[----:B------:R0:W5:Y:S02]  /*8e00*/  @!P5 LD.E.128 R8, desc[UR42][R34.64] ;  /* 0x0000002a2208d980 */ /* 0x000164000c101d00 */
.L_x_390:
[----:B------:R-:W-:Y:S05]  /*8e10*/  BSYNC B1 ;  /* 0x0000000000017941 */ /* 0x000fea0003800000 */
.L_x_389:
[----:B---3--:R-:W3:Y:S01]  /*8e20*/  LDL.LU R0, [R1+0x14] ;  /* 0x0000140001007983 */ /* 0x008ee20000300800 */
[----:B------:R-:W1:Y:S01]  /*8e30*/  SYNCS.PHASECHK.TRANS64.TRYWAIT P0, [R16+URZ+0x19c00], R37 ;  /* 0x019c0025100075a7 */ /* 0x000e62000800017f */
[----:B------:R-:W-:Y:S01]  /*8e40*/  BSSY B1, `(.L_x_391) ;  /* 0x0000005000017945 */ /* 0x000fe20003800000 */
[----:B---3--:R-:W-:-:S05]  /*8e50*/  IMAD R0, R0, -0xc0, R39 ;  /* 0xffffff4000007824 */ /* 0x008fca00078e0227 */
[----:B----4-:R-:W-:-:S04]  /*8e60*/  VIMNMX R3, R0, 0xc0, PT ;  /* 0x000000c000037848 */ /* 0x010fc80003fe0100 */
[----:B------:R-:W-:Y:S01]  /*8e70*/  ISETP.GE.AND P1, PT, R22, R3, PT ;  /* 0x000000031600720c */ /* 0x000fe20003f26270 */
[----:B-1----:R-:W-:-:S12]  /*8e80*/  @!P0 BRA `(.L_x_392) ;  /* 0x000000f800188947 */ /* 0x002fd80003800000 */
.L_x_588:
[----:B------:R-:W-:Y:S05]  /*8e90*/  BSYNC B1 ;  /* 0x0000000000017941 */ /* 0x000fea0003800000 */
.L_x_391:
[----:B------:R-:W-:Y:S05]  /*8ea0*/  @P1 BRA `(.L_x_383) ;  /* 0x0000002000041947 */ /* 0x000fea0003800000 */
[----:B------:R3:W5:Y:S01]  /*8eb0*/  LDL R62, [R1+0xc] ;  /* 0x00000c00013e7983 */ /* 0x0007620000100800 */
[----:B------:R-:W4:Y:S01]  /*8ec0*/  LDC R3, c[0x0][0x3f4] ;  /* 0x0000fd00ff037b82 */ /* 0x000f220000000800 */
[C---:B------:R-:W-:Y:S01]  /*8ed0*/  VIADD R0, R18.reuse, 0x20 ;  /* 0x0000002012007836 */ /* 0x040fe20000000000 */
[----:B------:R-:W-:Y:S01]  /*8ee0*/  BSSY B1, `(.L_x_393) ;  /* 0x00000fe000017945 */ /* 0x000fe20003800000 */
[----:B------:R-:W-:Y:S02]  /*8ef0*/  SHF.R.U32.HI R61, RZ, 0x3, R156 ;  /* 0x00000003ff3d7819 */ /* 0x000fe4000001169c */
[-C--:B----4-:R-:W-:Y:S02]  /*8f00*/  ISETP.GE.AND P0, PT, R18, R3.reuse, PT ;  /* 0x000000031200720c */ /* 0x090fe40003f06270 */
[----:B------:R-:W-:-:S11]  /*8f10*/  ISETP.GE.AND P1, PT, R0, R3, PT ;  /* 0x000000030000720c */ /* 0x000fd60003f26270 */
[----:B---3--:R-:W-:Y:S05]  /*8f20*/  @P0 BRA `(.L_x_394) ;  /* 0x0000000c00e40947 */ /* 0x008fea0003800000 */
[----:B0-----:R-:W0:Y:S01]  /*8f30*/  S2R R30, SR_TID.X ;  /* 0x00000000001e7919 */ /* 0x001e220000002100 */
[----:B--2--5:R-:W-:Y:S02]  /*8f40*/  SHF.R.U32.HI R21, RZ, 0x8, R12 ;  /* 0x00000008ff157819 */ /* 0x024fe4000001160c */
[----:B------:R-:W-:Y:S02]  /*8f50*/  LOP3.LUT R0, R12, 0xff, RZ, 0xc0, !PT ;  /* 0x000000ff0c007812 */ /* 0x000fe400078ec0ff */
[----:B------:R-:W-:Y:S02]  /*8f60*/  LOP3.LUT R21, R21, 0xff, RZ, 0xc0, !PT ;  /* 0x000000ff15157812 */ /* 0x000fe400078ec0ff */
[----:B------:R-:W-:Y:S02]  /*8f70*/  SHF.R.U32.HI R29, RZ, 0x8, R13 ;  /* 0x00000008ff1d7819 */ /* 0x000fe4000001160d */
[----:B-1----:R-:W-:Y:S02]  /*8f80*/  PRMT R37, R21, 0x7604, R0 ;  /* 0x0000760415257816 */ /* 0x002fe40000000000 */
[----:B------:R-:W-:-:S02]  /*8f90*/  LOP3.LUT R28, R13, 0xff, RZ, 0xc0, !PT ;  /* 0x000000ff0d1c7812 */ /* 0x000fc400078ec0ff */
[----:B------:R-:W-:Y:S02]  /*8fa0*/  LOP3.LUT R29, R29, 0xff, RZ, 0xc0, !PT ;  /* 0x000000ff1d1d7812 */ /* 0x000fe400078ec0ff */
[----:B------:R-:W-:Y:S02]  /*8fb0*/  SHF.R.U32.HI R31, RZ, 0x8, R14 ;  /* 0x00000008ff1f7819 */ /* 0x000fe4000001160e */
[----:B------:R-:W-:Y:S02]  /*8fc0*/  PRMT R38, R29, 0x7604, R28 ;  /* 0x000076041d267816 */ /* 0x000fe4000000001c */
[----:B------:R-:W-:Y:S02]  /*8fd0*/  LOP3.LUT R31, R31, 0xff, RZ, 0xc0, !PT ;  /* 0x000000ff1f1f7812 */ /* 0x000fe400078ec0ff */
[----:B------:R-:W-:Y:S02]  /*8fe0*/  LOP3.LUT R28, R15, 0xff, RZ, 0xc0, !PT ;  /* 0x000000ff0f1c7812 */ /* 0x000fe400078ec0ff */
[----:B------:R-:W-:-:S02]  /*8ff0*/  SHF.R.U32.HI R42, RZ, 0x8, R5 ;  /* 0x00000008ff2a7819 */ /* 0x000fc40000011605 */
[----:B------:R-:W-:Y:S02]  /*9000*/  SHF.R.U32.HI R43, RZ, 0x8, R6 ;  /* 0x00000008ff2b7819 */ /* 0x000fe40000011606 */
[----:B------:R-:W-:Y:S02]  /*9010*/  SHF.R.U32.HI R47, RZ, 0x8, R7 ;  /* 0x00000008ff2f7819 */ /* 0x000fe40000011607 */
[----:B------:R-:W-:Y:S02]  /*9020*/  LOP3.LUT R42, R42, 0xff, RZ, 0xc0, !PT ;  /* 0x000000ff2a2a7812 */ /* 0x000fe400078ec0ff */
[----:B------:R-:W-:Y:S01]  /*9030*/  LOP3.LUT R44, R43, 0xff, RZ, 0xc0, !PT ;  /* 0x000000ff2b2c7812 */ /* 0x000fe200078ec0ff */
[----:B0-----:R-:W-:Y:S01]  /*9040*/  VIADD R33, R30, 0xffffff80 ;  /* 0xffffff801e217836 */ /* 0x001fe20000000000 */
[----:B------:R-:W-:Y:S02]  /*9050*/  LOP3.LUT R30, R14, 0xff, RZ, 0xc0, !PT ;  /* 0x000000ff0e1e7812 */ /* 0x000fe400078ec0ff */
[----:B------:R-:W-:-:S02]  /*9060*/  LOP3.LUT R46, R7, 0xff, RZ, 0xc0, !PT ;  /* 0x000000ff072e7812 */ /* 0x000fc400078ec0ff */
[----:B------:R-:W-:Y:S02]  /*9070*/  LEA.HI R32, R33, R33, RZ, 0x1 ;  /* 0x0000002121207211 */ /* 0x000fe400078f08ff */
[----:B------:R-:W-:Y:S02]  /*9080*/  PRMT R41, R31, 0x7604, R30 ;  /* 0x000076041f297816 */ /* 0x000fe4000000001e */
[----:B------:R-:W-:Y:S02]  /*9090*/  LOP3.LUT R32, R32, 0xfffffffe, RZ, 0xc0, !PT ;  /* 0xfffffffe20207812 */ /* 0x000fe400078ec0ff */
[----:B------:R-:W-:Y:S02]  /*90a0*/  SHF.R.U32.HI R31, RZ, 0x8, R15 ;  /* 0x00000008ff1f7819 */ /* 0x000fe4000001160f */
[----:B------:R-:W-:Y:S01]  /*90b0*/  LOP3.LUT R43, R47, 0xff, RZ, 0xc0, !PT ;  /* 0x000000ff2f2b7812 */ /* 0x000fe200078ec0ff */
[----:B------:R-:W-:Y:S01]  /*90c0*/  IMAD.IADD R32, R33, 0x1, -R32 ;  /* 0x0000000121207824 */ /* 0x000fe200078e0a20 */
[----:B------:R-:W-:-:S02]  /*90d0*/  LOP3.LUT R31, R31, 0xff, RZ, 0xc0, !PT ;  /* 0x000000ff1f1f7812 */ /* 0x000fc400078ec0ff */
[----:B------:R-:W-:Y:S02]  /*90e0*/  PRMT R46, R43, 0x7604, R46 ;  /* 0x000076042b2e7816 */ /* 0x000fe4000000002e */
[----:B------:R-:W-:Y:S02]  /*90f0*/  LEA.HI R0, R3, R32, RZ, 0x1c ;  /* 0x0000002003007211 */ /* 0x000fe400078fe0ff */
[----:B------:R-:W-:Y:S02]  /*9100*/  LOP3.LUT R32, R4, 0xff, RZ, 0xc0, !PT ;  /* 0x000000ff04207812 */ /* 0x000fe400078ec0ff */
[C---:B------:R-:W-:Y:S01]  /*9110*/  LEA.HI R21, R0.reuse, R0, RZ, 0x1 ;  /* 0x0000000000157211 */ /* 0x040fe200078f08ff */
[----:B------:R-:W-:Y:S01]  /*9120*/  IMAD.SHL.U32 R29, R0, 0x10, RZ ;  /* 0x00000010001d7824 */ /* 0x000fe200078e00ff */
[----:B------:R-:W-:Y:S02]  /*9130*/  SHF.R.U32.HI R0, RZ, 0x8, R4 ;  /* 0x00000008ff007819 */ /* 0x000fe40000011604 */
[----:B------:R-:W-:-:S02]  /*9140*/  SHF.R.S32.HI R21, RZ, 0x1, R21 ;  /* 0x00000001ff157819 */ /* 0x000fc40000011415 */
[----:B------:R-:W-:Y:S02]  /*9150*/  LOP3.LUT R29, R156, 0x10, R29, 0xf8, !PT ;  /* 0x000000109c1d7812 */ /* 0x000fe400078ef81d */
[----:B------:R-:W-:Y:S01]  /*9160*/  LOP3.LUT R33, R0, 0xff, RZ, 0xc0, !PT ;  /* 0x000000ff00217812 */ /* 0x000fe200078ec0ff */
[----:B------:R-:W-:Y:S01]  /*9170*/  IMAD R21, R21, 0x1800, R62 ;  /* 0x0000180015157824 */ /* 0x000fe200078e023e */
[----:B------:R-:W-:Y:S02]  /*9180*/  LOP3.LUT R0, R29, R61, RZ, 0x3c, !PT ;  /* 0x0000003d1d007212 */ /* 0x000fe400078e3cff */
[----:B------:R-:W-:Y:S02]  /*9190*/  PRMT R40, R31, 0x7604, R28 ;  /* 0x000076041f287816 */ /* 0x000fe4000000001c */
[----:B------:R-:W-:Y:S01]  /*91a0*/  IADD3 R0, R16, R21, R0 ;  /* 0x0000001510007210 */ /* 0x000fe20007ffe000 */
[----:B------:R-:W0:Y:S01]  /*91b0*/  LDS.128 R28, [R20+0xf000] ;  /* 0x00f00000141c7984 */ /* 0x000e220000000c00 */
[----:B------:R-:W-:-:S02]  /*91c0*/  PRMT R45, R33, 0x7604, R32 ;  /* 0x00007604212d7816 */ /* 0x000fc40000000020 */
[----:B------:R-:W-:Y:S01]  /*91d0*/  LOP3.LUT R21, R5, 0xff, RZ, 0xc0, !PT ;  /* 0x000000ff05157812 */ /* 0x000fe200078ec0ff */
[----:B------:R-:W1:Y:S01]  /*91e0*/  LDS.128 R32, [R0+0xf000] ;  /* 0x00f0000000207984 */ /* 0x000e620000000c00 */
[----:B------:R-:W-:Y:S02]  /*91f0*/  SHF.R.U32.HI R47, RZ, 0x10, R5 ;  /* 0x00000010ff2f7819 */ /* 0x000fe40000011605 */
[----:B------:R-:W-:Y:S02]  /*9200*/  PRMT R42, R42, 0x7604, R21 ;  /* 0x000076042a2a7816 */ /* 0x000fe40000000015 */
[----:B------:R-:W-:Y:S01]  /*9210*/  SHF.R.U32.HI R21, RZ, 0x10, R13 ;  /* 0x00000010ff157819 */ /* 0x000fe2000001160d */
[----:B------:R-:W-:Y:S01]  /*9220*/  IMAD.U32 R47, R47, 0x10000, RZ ;  /* 0x000100002f2f7824 */ /* 0x000fe200078e00ff */
[----:B------:R-:W-:Y:S02]  /*9230*/  SHF.R.U32.HI R43, RZ, 0x10, R15 ;  /* 0x00000010ff2b7819 */ /* 0x000fe4000001160f */
[----:B------:R-:W-:Y:S01]  /*9240*/  LOP3.LUT R39, R6, 0xff, RZ, 0xc0, !PT ;  /* 0x000000ff06277812 */ /* 0x000fe200078ec0ff */
[----:B------:R-:W-:Y:S01]  /*9250*/  IMAD.U32 R21, R21, 0x10000, RZ ;  /* 0x0001000015157824 */ /* 0x000fe200078e00ff */
[----:B------:R-:W-:Y:S01]  /*9260*/  LOP3.LUT R47, R42, 0xff0000, R47, 0xf8, !PT ;  /* 0x00ff00002a2f7812 */ /* 0x000fe200078ef82f */
[----:B------:R-:W-:Y:S01]  /*9270*/  IMAD.U32 R43, R43, 0x10000, RZ ;  /* 0x000100002b2b7824 */ /* 0x000fe200078e00ff */
[----:B------:R-:W-:-:S02]  /*9280*/  PRMT R49, R44, 0x7604, R39 ;  /* 0x000076042c317816 */ /* 0x000fc40000000027 */
[----:B------:R-:W-:Y:S02]  /*9290*/  LOP3.LUT R39, R38, 0xff0000, R21, 0xf8, !PT ;  /* 0x00ff000026277812 */ /* 0x000fe400078ef815 */
[----:B------:R-:W-:Y:S02]  /*92a0*/  LOP3.LUT R43, R40, 0xff0000, R43, 0xf8, !PT ;  /* 0x00ff0000282b7812 */ /* 0x000fe400078ef82b */
[----:B------:R-:W-:Y:S02]  /*92b0*/  LOP3.LUT R21, R37, 0xff0000, R12, 0xf8, !PT ;  /* 0x00ff000025157812 */ /* 0x000fe400078ef80c */
[----:B------:R-:W-:Y:S02]  /*92c0*/  LOP3.LUT R44, R39, 0xff000000, R13, 0xf8, !PT ;  /* 0xff000000272c7812 */ /* 0x000fe400078ef80d */
[----:B------:R-:W-:Y:S02]  /*92d0*/  SHF.R.U32.HI R51, RZ, 0x10, R7 ;  /* 0x00000010ff337819 */ /* 0x000fe40000011607 */
[----:B------:R-:W-:-:S02]  /*92e0*/  LOP3.LUT R41, R41, 0xff0000, R14, 0xf8, !PT ;  /* 0x00ff000029297812 */ /* 0x000fc400078ef80e */
[----:B------:R-:W-:Y:S01]  /*92f0*/  LOP3.LUT R13, R45, 0xff0000, R4, 0xf8, !PT ;  /* 0x00ff00002d0d7812 */ /* 0x000fe200078ef804 */
[----:B------:R-:W-:Y:S01]  /*9300*/  IMAD.U32 R51, R51, 0x10000, RZ ;  /* 0x0001000033337824 */ /* 0x000fe200078e00ff */
[----:B------:R-:W-:Y:S02]  /*9310*/  LOP3.LUT R49, R49, 0xff0000, R6, 0xf8, !PT ;  /* 0x00ff000031317812 */ /* 0x000fe400078ef806 */
[----:B------:R-:W-:Y:S02]  /*9320*/  LOP3.LUT R48, R47, 0xff000000, R5, 0xf8, !PT ;  /* 0xff0000002f307812 */ /* 0x000fe400078ef805 */
[----:B------:R-:W-:Y:S02]  /*9330*/  LOP3.LUT R21, R21, 0xff000000, R12, 0xf8, !PT ;  /* 0xff00000015157812 */ /* 0x000fe400078ef80c */
[----:B------:R-:W-:Y:S02]  /*9340*/  LOP3.LUT R45, R43, 0xff000000, R15, 0xf8, !PT ;  /* 0xff0000002b2d7812 */ /* 0x000fe400078ef80f */
[----:B------:R-:W-:-:S02]  /*9350*/  LOP3.LUT R12, R41, 0xff000000, R14, 0xf8, !PT ;  /* 0xff000000290c7812 */ /* 0x000fc400078ef80e */
[----:B------:R-:W-:Y:S02]  /*9360*/  LOP3.LUT R15, R13, 0xff000000, R4, 0xf8, !PT ;  /* 0xff0000000d0f7812 */ /* 0x000fe400078ef804 */
[----:B------:R-:W-:Y:S02]  /*9370*/  LOP3.LUT R4, R49, 0xff000000, R6, 0xf8, !PT ;  /* 0xff00000031047812 */ /* 0x000fe400078ef806 */
[-C--:B0-----:R-:W-:Y:S02]  /*9380*/  F2FP.F16.E4M3.UNPACK_B R14, R28.reuse ;  /* 0x0000001cff0e723e */ /* 0x081fe400020006ff */
[----:B------:R-:W-:Y:S02]  /*9390*/  F2FP.F16.E4M3.UNPACK_B R37, R28.H1 ;  /* 0x0000001cff25723e */ /* 0x000fe400030006ff */
[-C--:B------:R-:W-:Y:S02]  /*93a0*/  F2FP.F16.E4M3.UNPACK_B R38, R29.reuse ;  /* 0x0000001dff26723e */ /* 0x080fe400020006ff */
[----:B------:R-:W-:-:S02]  /*93b0*/  F2FP.F16.E4M3.UNPACK_B R39, R29.H1 ;  /* 0x0000001dff27723e */ /* 0x000fc400030006ff */
[----:B------:R-:W-:Y:S01]  /*93c0*/  F2FP.F16.E4M3.UNPACK_B R49, R48 ;  /* 0x00000030ff31723e */ /* 0x000fe200020006ff */
[--C-:B------:R-:W-:Y:S01]  /*93d0*/  HADD2.F32 R13, -RZ, R38.reuse.H0_H0 ;  /* 0x20000026ff0d7230 */ /* 0x100fe20000004100 */
[----:B-1----:R-:W-:Y:S01]  /*93e0*/  F2FP.F16.E4M3.UNPACK_B R28, R33 ;  /* 0x00000021ff1c723e */ /* 0x002fe200020006ff */
[----:B------:R-:W-:Y:S01]  /*93f0*/  HADD2.F32 R38, -RZ, R38.H1_H1 ;  /* 0x30000026ff267230 */ /* 0x000fe20000004100 */
[----:B------:R-:W-:Y:S01]  /*9400*/  F2FP.F16.E4M3.UNPACK_B R29, R44 ;  /* 0x0000002cff1d723e */ /* 0x000fe200020006ff */
[--C-:B------:R-:W-:Y:S01]  /*9410*/  HADD2.F32 R50, -RZ, R49.reuse.H0_H0 ;  /* 0x20000031ff327230 */ /* 0x100fe20000004100 */
[----:B------:R-:W-:Y:S01]  /*9420*/  LOP3.LUT R51, R46, 0xff0000, R51, 0xf8, !PT ;  /* 0x00ff00002e337812 */ /* 0x000fe200078ef833 */
[--C-:B------:R-:W-:Y:S01]  /*9430*/  HADD2.F32 R6, -RZ, R28.reuse.H0_H0 ;  /* 0x2000001cff067230 */ /* 0x100fe20000004100 */
[-C--:B------:R-:W-:Y:S01]  /*9440*/  F2FP.F16.E4M3.UNPACK_B R40, R31.reuse ;  /* 0x0000001fff28723e */ /* 0x080fe200020006ff */
[----:B------:R-:W-:Y:S01]  /*9450*/  HADD2.F32 R49, -RZ, R49.H1_H1 ;  /* 0x30000031ff317230 */ /* 0x000fe20000004100 */
[----:B------:R-:W-:Y:S01]  /*9460*/  F2FP.F16.E4M3.UNPACK_B R46, R31.H1 ;  /* 0x0000001fff2e723e */ /* 0x000fe200030006ff */
[----:B------:R-:W-:Y:S01]  /*9470*/  HADD2.F32 R31, -RZ, R29.H0_H0 ;  /* 0x2000001dff1f7230 */ /* 0x000fe20000004100 */
[----:B------:R-:W-:Y:S01]  /*9480*/  F2FP.F16.E4M3.UNPACK_B R41, R33.H1 ;  /* 0x00000021ff29723e */ /* 0x000fe200030006ff */
[----:B------:R-:W-:Y:S01]  /*9490*/  HADD2.F32 R28, -RZ, R28.H1_H1 ;  /* 0x3000001cff1c7230 */ /* 0x000fe20000004100 */
[----:B------:R-:W-:-:S02]  /*94a0*/  F2FP.F16.E4M3.UNPACK_B R33, R32 ;  /* 0x00000020ff21723e */ /* 0x000fc400020006ff */
[----:B------:R-:W-:Y:S01]  /*94b0*/  F2FP.F16.E4M3.UNPACK_B R43, R32.H1 ;  /* 0x00000020ff2b723e */ /* 0x000fe200030006ff */
[----:B------:R-:W-:Y:S01]  /*94c0*/  FMUL.FTZ R32, R6, R50 ;  /* 0x0000003206207220 */ /* 0x000fe20000410000 */
[----:B------:R-:W-:Y:S01]  /*94d0*/  F2FP.F16.E4M3.UNPACK_B R42, R35 ;  /* 0x00000023ff2a723e */ /* 0x000fe200020006ff */
[----:B------:R-:W-:Y:S01]  /*94e0*/  FMUL.FTZ R53, R28, R49 ;  /* 0x000000311c357220 */ /* 0x000fe20000410000 */
[----:B------:R-:W-:Y:S01]  /*94f0*/  F2FP.F16.E4M3.UNPACK_B R47, R35.H1 ;  /* 0x00000023ff2f723e */ /* 0x000fe200030006ff */
[-C--:B------:R-:W-:Y:S01]  /*9500*/  FMUL.FTZ R35, R6, R31.reuse ;  /* 0x0000001f06237220 */ /* 0x080fe20000410000 */
[----:B------:R-:W-:Y:S01]  /*9510*/  F2FP.F16.E4M3.UNPACK_B R48, R48.H1 ;  /* 0x00000030ff30723e */ /* 0x000fe200030006ff */
[C---:B------:R-:W-:Y:S01]  /*9520*/  FFMA.FTZ R6, R13.reuse, R31, -R32 ;  /* 0x0000001f0d067223 */ /* 0x040fe20000010820 */
[----:B------:R-:W-:Y:S01]  /*9530*/  F2FP.F16.E4M3.UNPACK_B R44, R44.H1 ;  /* 0x0000002cff2c723e */ /* 0x000fe200030006ff */
[----:B------:R-:W-:Y:S01]  /*9540*/  FFMA.FTZ R13, R13, R50, R35 ;  /* 0x000000320d0d7223 */ /* 0x000fe20000010023 */
[----:B------:R-:W-:Y:S01]  /*9550*/  HADD2.F32 R31, -RZ, R29.H1_H1 ;  /* 0x3000001dff1f7230 */ /* 0x000fe20000004100 */
[----:B------:R-:W-:Y:S01]  /*9560*/  LOP3.LUT R51, R51, 0xff000000, R7, 0xf8, !PT ;  /* 0xff00000033337812 */ /* 0x000fe200078ef807 */
[----:B------:R-:W-:Y:S01]  /*9570*/  HADD2.F32 R50, -RZ, R48.H0_H0 ;  /* 0x20000030ff327230 */ /* 0x000fe20000004100 */
[----:B------:R-:W-:Y:S01]  /*9580*/  F2FP.F16.E4M3.UNPACK_B R7, R34 ;  /* 0x00000022ff07723e */ /* 0x000fe200020006ff */
[----:B------:R-:W-:-:S02]  /*9590*/  HADD2.F32 R29, -RZ, R41.H0_H0 ;  /* 0x20000029ff1d7230 */ /* 0x000fc40000004100 */
[----:B------:R-:W-:Y:S01]  /*95a0*/  FMUL.FTZ R28, R28, R31 ;  /* 0x0000001f1c1c7220 */ /* 0x000fe20000410000 */
[----:B------:R-:W-:Y:S01]  /*95b0*/  HADD2.F32 R35, -RZ, R44.H0_H0 ;  /* 0x2000002cff237230 */ /* 0x000fe20000004100 */
[----:B------:R-:W-:Y:S01]  /*95c0*/  F2FP.F16.E4M3.UNPACK_B R52, R51 ;  /* 0x00000033ff34723e */ /* 0x000fe200020006ff */
[----:B------:R-:W-:Y:S02]  /*95d0*/  HADD2.F32 R32, -RZ, R39.H0_H0 ;  /* 0x20000027ff207230 */ /* 0x000fe40000004100 */
[CC--:B------:R-:W-:Y:S01]  /*95e0*/  FMUL.FTZ R55, R29.reuse, R50.reuse ;  /* 0x000000321d377220 */ /* 0x0c0fe20000410000 */
[----:B------:R-:W-:Y:S02]  /*95f0*/  HADD2.F32 R41, -RZ, R41.H1_H1 ;  /* 0x30000029ff297230 */ /* 0x000fe40000004100 */
[----:B------:R-:W-:Y:S01]  /*9600*/  FMUL.FTZ R57, R29, R35 ;  /* 0x000000231d397220 */ /* 0x000fe20000410000 */
[----:B------:R-:W-:Y:S01]  /*9610*/  FFMA.FTZ R29, R38, R31, -R53 ;  /* 0x0000001f261d7223 */ /* 0x000fe20000010835 */
[----:B------:R-:W-:Y:S01]  /*9620*/  FFMA.FTZ R31, R32, R35, -R55 ;  /* 0x00000023201f7223 */ /* 0x000fe20000010837 */
[----:B------:R-:W-:Y:S01]  /*9630*/  FFMA.FTZ R28, R38, R49, R28 ;  /* 0x00000031261c7223 */ /* 0x000fe2000001001c */
[----:B------:R-:W-:Y:S01]  /*9640*/  FFMA.FTZ R32, R32, R50, R57 ;  /* 0x0000003220207223 */ /* 0x000fe20000010039 */
[----:B------:R-:W-:Y:S01]  /*9650*/  HADD2.F32 R50, -RZ, R48.H1_H1 ;  /* 0x30000030ff327230 */ /* 0x000fe20000004100 */
[----:B------:R-:W-:Y:S01]  /*9660*/  F2FP.F16.E4M3.UNPACK_B R48, R45 ;  /* 0x0000002dff30723e */ /* 0x000fe200020006ff */
[----:B------:R-:W-:Y:S01]  /*9670*/  HADD2.F32 R44, -RZ, R44.H1_H1 ;  /* 0x3000002cff2c7230 */ /* 0x000fe20000004100 */
[----:B------:R-:W-:Y:S01]  /*9680*/  F2FP.F16.E4M3.UNPACK_B R34, R34.H1 ;  /* 0x00000022ff22723e */ /* 0x000fe200030006ff */
[----:B------:R-:W-:-:S02]  /*9690*/  HADD2.F32 R53, -RZ, R52.H0_H0 ;  /* 0x20000034ff357230 */ /* 0x000fc40000004100 */
[C---:B------:R-:W-:Y:S01]  /*96a0*/  FMUL.FTZ R54, R41.reuse, R50 ;  /* 0x0000003229367220 */ /* 0x040fe20000410000 */
[----:B------:R-:W-:Y:S02]  /*96b0*/  HADD2.F32 R38, -RZ, R42.H0_H0 ;  /* 0x2000002aff267230 */ /* 0x000fe40000004100 */
[----:B------:R-:W-:Y:S01]  /*96c0*/  FMUL.FTZ R41, R41, R44 ;  /* 0x0000002c29297220 */ /* 0x000fe20000410000 */
[----:B------:R-:W-:Y:S01]  /*96d0*/  HADD2.F32 R49, -RZ, R48.H0_H0 ;  /* 0x20000030ff317230 */ /* 0x000fe20000004100 */
[----:B------:R-:W-:Y:S01]  /*96e0*/  F2FP.F16.E4M3.UNPACK_B R5, R30 ;  /* 0x0000001eff05723e */ /* 0x000fe200020006ff */
[----:B------:R-:W-:Y:S02]  /*96f0*/  HADD2.F32 R39, -RZ, R39.H1_H1 ;  /* 0x30000027ff277230 */ /* 0x000fe40000004100 */
[C---:B------:R-:W-:Y:S01]  /*9700*/  FMUL.FTZ R56, R38.reuse, R53 ;  /* 0x0000003526387220 */ /* 0x040fe20000410000 */
[----:B------:R-:W-:Y:S02]  /*9710*/  HADD2.F32 R35, -RZ, R40.H0_H0 ;  /* 0x20000028ff237230 */ /* 0x000fe40000004100 */
[----:B------:R-:W-:Y:S01]  /*9720*/  FMUL.FTZ R58, R38, R49 ;  /* 0x00000031263a7220 */ /* 0x000fe20000410000 */
[----:B------:R-:W-:-:S02]  /*9730*/  HADD2.F32 R42, -RZ, R42.H1_H1 ;  /* 0x3000002aff2a7230 */ /* 0x000fc40000004100 */
[C---:B------:R-:W-:Y:S01]  /*9740*/  FFMA.FTZ R38, R39.reuse, R44, -R54 ;  /* 0x0000002c27267223 */ /* 0x040fe20000010836 */
[----:B------:R-:W-:Y:S01]  /*9750*/  FFMA.FTZ R41, R39, R50, R41 ;  /* 0x0000003227297223 */ /* 0x000fe20000010029 */
[C---:B------:R-:W-:Y:S01]  /*9760*/  FFMA.FTZ R39, R35.reuse, R49, -R56 ;  /* 0x0000003123277223 */ /* 0x040fe20000010838 */
[----:B------:R-:W-:Y:S01]  /*9770*/  F2FP.F16.E4M3.UNPACK_B R54, R51.H1 ;  /* 0x00000033ff36723e */ /* 0x000fe200030006ff */
[----:B------:R-:W-:Y:S01]  /*9780*/  HADD2.F32 R49, -RZ, R48.H1_H1 ;  /* 0x30000030ff317230 */ /* 0x000fe20000004100 */
[----:B------:R-:W-:Y:S01]  /*9790*/  F2FP.F16.E4M3.UNPACK_B R48, R45.H1 ;  /* 0x0000002dff30723e */ /* 0x000fe200030006ff */
[----:B------:R-:W-:Y:S02]  /*97a0*/  HADD2.F32 R51, -RZ, R52.H1_H1 ;  /* 0x30000034ff337230 */ /* 0x000fe40000004100 */
[----:B------:R-:W-:Y:S01]  /*97b0*/  FFMA.FTZ R35, R35, R53, R58 ;  /* 0x0000003523237223 */ /* 0x000fe2000001003a */
[----:B------:R-:W-:Y:S02]  /*97c0*/  HADD2.F32 R52, -RZ, R54.H0_H0 ;  /* 0x20000036ff347230 */ /* 0x000fe40000004100 */
[----:B------:R-:W-:Y:S01]  /*97d0*/  FMUL.FTZ R56, R42, R49 ;  /* 0x000000312a387220 */ /* 0x000fe20000410000 */
[----:B------:R-:W-:-:S02]  /*97e0*/  HADD2.F32 R44, -RZ, R47.H0_H0 ;  /* 0x2000002fff2c7230 */ /* 0x000fc40000004100 */
[----:B------:R-:W-:Y:S01]  /*97f0*/  FMUL.FTZ R53, R42, R51 ;  /* 0x000000332a357220 */ /* 0x000fe20000410000 */
[----:B------:R-:W-:Y:S01]  /*9800*/  HADD2.F32 R50, -RZ, R48.H0_H0 ;  /* 0x20000030ff327230 */ /* 0x000fe20000004100 */
[----:B------:R-:W-:Y:S01]  /*9810*/  F2FP.F16.E4M3.UNPACK_B R30, R30.H1 ;  /* 0x0000001eff1e723e */ /* 0x000fe200030006ff */
[----:B------:R-:W-:Y:S02]  /*9820*/  HADD2.F32 R40, -RZ, R40.H1_H1 ;  /* 0x30000028ff287230 */ /* 0x000fe40000004100 */
[C---:B------:R-:W-:Y:S01]  /*9830*/  FMUL.FTZ R58, R44.reuse, R52 ;  /* 0x000000342c3a7220 */ /* 0x040fe20000410000 */
[--C-:B------:R-:W-:Y:S02]  /*9840*/  HADD2.F32 R45, -RZ, R46.reuse.H0_H0 ;  /* 0x2000002eff2d7230 */ /* 0x100fe40000004100 */
[-C--:B------:R-:W-:Y:S01]  /*9850*/  FMUL.FTZ R55, R44, R50.reuse ;  /* 0x000000322c377220 */ /* 0x080fe20000410000 */
[----:B------:R-:W-:Y:S02]  /*9860*/  HADD2.F32 R46, -RZ, R46.H1_H1 ;  /* 0x3000002eff2e7230 */ /* 0x000fe40000004100 */
[C---:B------:R-:W-:Y:S01]  /*9870*/  FFMA.FTZ R42, R40.reuse, R49, -R53 ;  /* 0x00000031282a7223 */ /* 0x040fe20000010835 */
[----:B------:R-:W-:Y:S01]  /*9880*/  FFMA.FTZ R40, R40, R51, R56 ;  /* 0x0000003328287223 */ /* 0x000fe20000010038 */
[C---:B------:R-:W-:Y:S01]  /*9890*/  FFMA.FTZ R44, R45.reuse, R50, -R58 ;  /* 0x000000322d2c7223 */ /* 0x040fe2000001083a */
[----:B------:R-:W-:Y:S01]  /*98a0*/  F2FP.F16.E4M3.UNPACK_B R53, R15.H1 ;  /* 0x0000000fff35723e */ /* 0x000fe200030006ff */
[----:B------:R-:W-:Y:S01]  /*98b0*/  FFMA.FTZ R45, R45, R52, R55 ;  /* 0x000000342d2d7223 */ /* 0x000fe20000010037 */
[----:B------:R-:W-:Y:S01]  /*98c0*/  F2FP.F16.E4M3.UNPACK_B R50, R21.H1 ;  /* 0x00000015ff32723e */ /* 0x000fe200030006ff */
[----:B------:R-:W-:Y:S01]  /*98d0*/  HADD2.F32 R51, -RZ, R48.H1_H1 ;  /* 0x30000030ff337230 */ /* 0x000fe20000004100 */
[----:B------:R-:W-:Y:S01]  /*98e0*/  F2FP.SATFINITE.E4M3.F32.PACK_AB_MERGE_C R32, R41, R32, RZ ;  /* 0x000000202920723e */ /* 0x000fe200048070ff */
[----:B------:R-:W-:-:S02]  /*98f0*/  HADD2.F32 R55, -RZ, R54.H1_H1 ;  /* 0x30000036ff377230 */ /* 0x000fc40000004100 */
[----:B------:R-:W-:Y:S01]  /*9900*/  HADD2.F32 R48, -RZ, R47.H1_H1 ;  /* 0x3000002fff307230 */ /* 0x000fe20000004100 */
[----:B------:R-:W-:Y:S01]  /*9910*/  F2FP.SATFINITE.E4M3.F32.PACK_AB_MERGE_C R13, R28, R13, R32 ;  /* 0x0000000d1c0d723e */ /* 0x000fe20004807020 */
[----:B------:R-:W-:Y:S02]  /*9920*/  HADD2.F32 R54, -RZ, R53.H0_H0 ;  /* 0x20000035ff367230 */ /* 0x000fe40000004100 */
[----:B------:R-:W-:Y:S02]  /*9930*/  HADD2.F32 R47, -RZ, R43.H0_H0 ;  /* 0x2000002bff2f7230 */ /* 0x000fe40000004100 */
[C---:B------:R-:W-:Y:S01]  /*9940*/  FMUL.FTZ R59, R48.reuse, R55 ;  /* 0x00000037303b7220 */ /* 0x040fe20000410000 */
[----:B------:R-:W-:Y:S02]  /*9950*/  HADD2.F32 R52, -RZ, R50.H0_H0 ;  /* 0x20000032ff347230 */ /* 0x000fe40000004100 */
[----:B------:R-:W-:Y:S01]  /*9960*/  FMUL.FTZ R56, R48, R51 ;  /* 0x0000003330387220 */ /* 0x000fe20000410000 */
[----:B------:R-:W-:-:S02]  /*9970*/  HADD2.F32 R49, -RZ, R37.H0_H0 ;  /* 0x20000025ff317230 */ /* 0x000fc40000004100 */
[C---:B------:R-:W-:Y:S01]  /*9980*/  FMUL.FTZ R48, R47.reuse, R54 ;  /* 0x000000362f307220 */ /* 0x040fe20000410000 */
[----:B------:R-:W-:Y:S02]  /*9990*/  HADD2.F32 R43, -RZ, R43.H1_H1 ;  /* 0x3000002bff2b7230 */ /* 0x000fe40000004100 */
[-C--:B------:R-:W-:Y:S01]  /*99a0*/  FMUL.FTZ R57, R47, R52.reuse ;  /* 0x000000342f397220 */ /* 0x080fe20000410000 */
[C---:B------:R-:W-:Y:S01]  /*99b0*/  FFMA.FTZ R47, R46.reuse, R51, -R59 ;  /* 0x000000332e2f7223 */ /* 0x040fe2000001083b */
[----:B------:R-:W-:Y:S01]  /*99c0*/  FFMA.FTZ R46, R46, R55, R56 ;  /* 0x000000372e2e7223 */ /* 0x000fe20000010038 */
[----:B------:R-:W-:Y:S02]  /*99d0*/  HADD2.F32 R56, -RZ, R53.H1_H1 ;  /* 0x30000035ff387230 */ /* 0x000fe40000004100 */
[----:B------:R-:W-:Y:S01]  /*99e0*/  FFMA.FTZ R48, R49, R52, -R48 ;  /* 0x0000003431307223 */ /* 0x000fe20000010830 */
[----:B------:R-:W-:Y:S01]  /*99f0*/  HADD2.F32 R52, -RZ, R50.H1_H1 ;  /* 0x30000032ff347230 */ /* 0x000fe20000004100 */
[----:B------:R-:W-:Y:S01]  /*9a00*/  F2FP.F16.E4M3.UNPACK_B R51, R15 ;  /* 0x0000000fff33723e */ /* 0x000fe200020006ff */
[----:B------:R-:W-:Y:S01]  /*9a10*/  HADD2.F32 R37, -RZ, R37.H1_H1 ;  /* 0x30000025ff257230 */ /* 0x000fe20000004100 */
[----:B------:R-:W-:Y:S01]  /*9a20*/  F2FP.F16.E4M3.UNPACK_B R50, R21 ;  /* 0x00000015ff32723e */ /* 0x000fe200020006ff */
[----:B------:R-:W-:Y:S01]  /*9a30*/  FMUL.FTZ R58, R43, R56 ;  /* 0x000000382b3a7220 */ /* 0x000fe20000410000 */
[----:B------:R-:W-:Y:S01]  /*9a40*/  FFMA.FTZ R49, R49, R54, R57 ;  /* 0x0000003631317223 */ /* 0x000fe20000010039 */
[----:B------:R-:W-:Y:S01]  /*9a50*/  FMUL.FTZ R43, R43, R52 ;  /* 0x000000342b2b7220 */ /* 0x000fe20000410000 */
[----:B------:R-:W-:-:S02]  /*9a60*/  HADD2.F32 R54, -RZ, R51.H0_H0 ;  /* 0x20000033ff367230 */ /* 0x000fc40000004100 */
[C---:B------:R-:W-:Y:S01]  /*9a70*/  FFMA.FTZ R55, R37.reuse, R52, -R58 ;  /* 0x0000003425377223 */ /* 0x040fe2000001083a */
[----:B------:R-:W-:Y:S02]  /*9a80*/  HADD2.F32 R21, -RZ, R33.H0_H0 ;  /* 0x20000021ff157230 */ /* 0x000fe40000004100 */
[----:B------:R-:W-:Y:S01]  /*9a90*/  FFMA.FTZ R60, R37, R56, R43 ;  /* 0x00000038253c7223 */ /* 0x000fe2000001002b */
[----:B------:R-:W-:Y:S01]  /*9aa0*/  HADD2.F32 R52, -RZ, R50.H0_H0 ;  /* 0x20000032ff347230 */ /* 0x000fe20000004100 */
[----:B------:R-:W-:Y:S01]  /*9ab0*/  F2FP.F16.E4M3.UNPACK_B R37, R4.H1 ;  /* 0x00000004ff25723e */ /* 0x000fe200030006ff */
[----:B------:R-:W-:Y:S02]  /*9ac0*/  HADD2.F32 R51, -RZ, R51.H1_H1 ;  /* 0x30000033ff337230 */ /* 0x000fe40000004100 */
[C---:B------:R-:W-:Y:S01]  /*9ad0*/  FMUL.FTZ R56, R21.reuse, R54 ;  /* 0x0000003615387220 */ /* 0x040fe20000410000 */
[----:B------:R-:W-:Y:S02]  /*9ae0*/  HADD2.F32 R33, -RZ, R33.H1_H1 ;  /* 0x30000021ff217230 */ /* 0x000fe40000004100 */
[----:B------:R-:W-:Y:S01]  /*9af0*/  FMUL.FTZ R58, R21, R52 ;  /* 0x00000034153a7220 */ /* 0x000fe20000410000 */
[----:B------:R-:W-:Y:S01]  /*9b00*/  HADD2.F32 R15, -RZ, R14.H0_H0 ;  /* 0x2000000eff0f7230 */ /* 0x000fe20000004100 */
[----:B------:R-:W-:Y:S01]  /*9b10*/  F2FP.F16.E4M3.UNPACK_B R21, R12.H1 ;  /* 0x0000000cff15723e */ /* 0x000fe200030006ff */
[----:B------:R-:W-:-:S02]  /*9b20*/  HADD2.F32 R50, -RZ, R50.H1_H1 ;  /* 0x30000032ff327230 */ /* 0x000fc40000004100 */
[-C--:B------:R-:W-:Y:S01]  /*9b30*/  FMUL.FTZ R43, R33, R51.reuse ;  /* 0x00000033212b7220 */ /* 0x080fe20000410000 */
[----:B------:R-:W-:Y:S02]  /*9b40*/  HADD2.F32 R14, -RZ, R14.H1_H1 ;  /* 0x3000000eff0e7230 */ /* 0x000fe40000004100 */
[C---:B------:R-:W-:Y:S01]  /*9b50*/  FFMA.FTZ R56, R15.reuse, R52, -R56 ;  /* 0x000000340f387223 */ /* 0x040fe20000010838 */
[----:B------:R-:W-:Y:S01]  /*9b60*/  FFMA.FTZ R58, R15, R54, R58 ;  /* 0x000000360f3a7223 */ /* 0x000fe2000001003a */
[-C--:B------:R-:W-:Y:S01]  /*9b70*/  FMUL.FTZ R52, R33, R50.reuse ;  /* 0x0000003221347220 */ /* 0x080fe20000410000 */
[----:B------:R-:W-:Y:S02]  /*9b80*/  HADD2.F32 R15, -RZ, R34.H0_H0 ;  /* 0x20000022ff0f7230 */ /* 0x000fe40000004100 */
[C---:B------:R-:W-:Y:S01]  /*9b90*/  FFMA.FTZ R53, R14.reuse, R50, -R43 ;  /* 0x000000320e357223 */ /* 0x040fe2000001082b */
[----:B------:R-:W-:Y:S02]  /*9ba0*/  HADD2.F32 R43, -RZ, R37.H0_H0 ;  /* 0x20000025ff2b7230 */ /* 0x000fe40000004100 */
[----:B------:R-:W-:Y:S01]  /*9bb0*/  FFMA.FTZ R51, R14, R51, R52 ;  /* 0x000000330e337223 */ /* 0x000fe20000010034 */
[----:B------:R-:W-:Y:S01]  /*9bc0*/  HADD2.F32 R33, -RZ, R21.H0_H0 ;  /* 0x20000015ff217230 */ /* 0x000fe20000004100 */
[----:B------:R-:W-:Y:S01]  /*9bd0*/  F2FP.F16.E4M3.UNPACK_B R12, R12 ;  /* 0x0000000cff0c723e */ /* 0x000fe200020006ff */
[----:B------:R-:W-:-:S02]  /*9be0*/  HADD2.F32 R14, -RZ, R30.H0_H0 ;  /* 0x2000001eff0e7230 */ /* 0x000fc40000004100 */
[C---:B------:R-:W-:Y:S01]  /*9bf0*/  FMUL.FTZ R57, R15.reuse, R43 ;  /* 0x0000002b0f397220 */ /* 0x040fe20000410000 */
[----:B------:R-:W-:Y:S02]  /*9c00*/  HADD2.F32 R37, -RZ, R37.H1_H1 ;  /* 0x30000025ff257230 */ /* 0x000fe40000004100 */
[-C--:B------:R-:W-:Y:S01]  /*9c10*/  FMUL.FTZ R15, R15, R33.reuse ;  /* 0x000000210f0f7220 */ /* 0x080fe20000410000 */
[----:B------:R-:W-:Y:S02]  /*9c20*/  HADD2.F32 R34, -RZ, R34.H1_H1 ;  /* 0x30000022ff227230 */ /* 0x000fe40000004100 */
[----:B------:R-:W-:Y:S01]  /*9c30*/  FFMA.FTZ R57, R14, R33, -R57 ;  /* 0x000000210e397223 */ /* 0x000fe20000010839 */
[----:B------:R-:W-:Y:S01]  /*9c40*/  HADD2.F32 R21, -RZ, R21.H1_H1 ;  /* 0x30000015ff157230 */ /* 0x000fe20000004100 */
[----:B------:R-:W-:Y:S01]  /*9c50*/  F2FP.F16.E4M3.UNPACK_B R4, R4 ;  /* 0x00000004ff04723e */ /* 0x000fe200020006ff */
[----:B------:R-:W-:Y:S02]  /*9c60*/  HADD2.F32 R30, -RZ, R30.H1_H1 ;  /* 0x3000001eff1e7230 */ /* 0x000fe40000004100 */
[----:B------:R-:W-:Y:S01]  /*9c70*/  FMUL.FTZ R33, R34, R37 ;  /* 0x0000002522217220 */ /* 0x000fe20000410000 */
[----:B------:R-:W-:Y:S01]  /*9c80*/  FFMA.FTZ R43, R14, R43, R15 ;  /* 0x0000002b0e2b7223 */ /* 0x000fe2000001000f */
[----:B------:R-:W-:Y:S01]  /*9c90*/  FMUL.FTZ R34, R34, R21 ;  /* 0x0000001522227220 */ /* 0x000fe20000410000 */
[----:B------:R-:W-:-:S02]  /*9ca0*/  HADD2.F32 R15, -RZ, R12.H0_H0 ;  /* 0x2000000cff0f7230 */ /* 0x000fc40000004100 */
[C---:B------:R-:W-:Y:S01]  /*9cb0*/  FFMA.FTZ R50, R30.reuse, R21, -R33 ;  /* 0x000000151e327223 */ /* 0x040fe20000010821 */
[----:B------:R-:W-:Y:S02]  /*9cc0*/  HADD2.F32 R14, -RZ, R12.H1_H1 ;  /* 0x3000000cff0e7230 */ /* 0x000fe40000004100 */
[----:B------:R-:W-:Y:S01]  /*9cd0*/  FFMA.FTZ R52, R30, R37, R34 ;  /* 0x000000251e347223 */ /* 0x000fe20000010022 */
[--C-:B------:R-:W-:Y:S02]  /*9ce0*/  HADD2.F32 R12, -RZ, R7.reuse.H0_H0 ;  /* 0x20000007ff0c7230 */ /* 0x100fe40000004100 */
[--C-:B------:R-:W-:Y:S01]  /*9cf0*/  HADD2.F32 R30, -RZ, R4.reuse.H1_H1 ;  /* 0x30000004ff1e7230 */ /* 0x100fe20000004100 */
[----:B------:R-:W-:Y:S01]  /*9d00*/  F2FP.SATFINITE.E4M3.F32.PACK_AB_MERGE_C R50, R50, R57, RZ ;  /* 0x000000393232723e */ /* 0x000fe200048070ff */
[----:B------:R-:W-:Y:S01]  /*9d10*/  HADD2.F32 R7, -RZ, R7.H1_H1 ;  /* 0x30000007ff077230 */ /* 0x000fe20000004100 */
[----:B------:R-:W-:Y:S01]  /*9d20*/  F2FP.SATFINITE.E4M3.F32.PACK_AB_MERGE_C R43, R52, R43, RZ ;  /* 0x0000002b342b723e */ /* 0x000fe200048070ff */
[----:B------:R-:W-:-:S02]  /*9d30*/  HADD2.F32 R21, -RZ, R4.H0_H0 ;  /* 0x20000004ff157230 */ /* 0x000fc40000004100 */
[--C-:B------:R-:W-:Y:S02]  /*9d40*/  HADD2.F32 R4, -RZ, R5.reuse.H0_H0 ;  /* 0x20000005ff047230 */ /* 0x100fe40000004100 */
[C---:B------:R-:W-:Y:S01]  /*9d50*/  FMUL.FTZ R34, R7.reuse, R30 ;  /* 0x0000001e07227220 */ /* 0x040fe20000410000 */
[----:B------:R-:W-:Y:S02]  /*9d60*/  HADD2.F32 R5, -RZ, R5.H1_H1 ;  /* 0x30000005ff057230 */ /* 0x000fe40000004100 */
[C---:B------:R-:W-:Y:S01]  /*9d70*/  FMUL.FTZ R33, R12.reuse, R21 ;  /* 0x000000150c217220 */ /* 0x040fe20000410000 */
[-C--:B------:R-:W-:Y:S01]  /*9d80*/  FMUL.FTZ R7, R7, R14.reuse ;  /* 0x0000000e07077220 */ /* 0x080fe20000410000 */
[-C--:B------:R-:W-:Y:S01]  /*9d90*/  FMUL.FTZ R12, R12, R15.reuse ;  /* 0x0000000f0c0c7220 */ /* 0x080fe20000410000 */
[C---:B------:R-:W-:Y:S02]  /*9da0*/  FFMA.FTZ R34, R5.reuse, R14, -R34 ;  /* 0x0000000e05227223 */ /* 0x040fe40000010822 */
[----:B------:R-:W-:Y:S01]  /*9db0*/  FFMA.FTZ R14, R5, R30, R7 ;  /* 0x0000001e050e7223 */ /* 0x000fe20000010007 */
[C---:B------:R-:W-:Y:S01]  /*9dc0*/  FFMA.FTZ R33, R4.reuse, R15, -R33 ;  /* 0x0000000f04217223 */ /* 0x040fe20000010821 */
[----:B------:R-:W-:Y:S01]  /*9dd0*/  FFMA.FTZ R21, R4, R21, R12 ;  /* 0x0000001504157223 */ /* 0x000fe2000001000c */
[----:B------:R-:W-:-:S02]  /*9de0*/  F2FP.SATFINITE.E4M3.F32.PACK_AB_MERGE_C R5, R38, R31, RZ ;  /* 0x0000001f2605723e */ /* 0x000fc400048070ff */
[----:B------:R-:W-:Y:S02]  /*9df0*/  F2FP.SATFINITE.E4M3.F32.PACK_AB_MERGE_C R7, R47, R44, RZ ;  /* 0x0000002c2f07723e */ /* 0x000fe400048070ff */
[----:B------:R-:W-:Y:S02]  /*9e00*/  F2FP.SATFINITE.E4M3.F32.PACK_AB_MERGE_C R4, R55, R48, RZ ;  /* 0x000000303704723e */ /* 0x000fe400048070ff */
[----:B------:R-:W-:Y:S02]  /*9e10*/  F2FP.SATFINITE.E4M3.F32.PACK_AB_MERGE_C R15, R46, R45, RZ ;  /* 0x0000002d2e0f723e */ /* 0x000fe400048070ff */
[----:B------:R-:W-:Y:S02]  /*9e20*/  F2FP.SATFINITE.E4M3.F32.PACK_AB_MERGE_C R12, R60, R49, RZ ;  /* 0x000000313c0c723e */ /* 0x000fe400048070ff */
[----:B------:R-:W-:Y:S02]  /*9e30*/  F2FP.SATFINITE.E4M3.F32.PACK_AB_MERGE_C R5, R29, R6, R5 ;  /* 0x000000061d05723e */ /* 0x000fe40004807005 */
[----:B------:R-:W-:-:S02]  /*9e40*/  F2FP.SATFINITE.E4M3.F32.PACK_AB_MERGE_C R7, R42, R39, R7 ;  /* 0x000000272a07723e */ /* 0x000fc40004807007 */
[----:B------:R-:W-:Y:S02]  /*9e50*/  F2FP.SATFINITE.E4M3.F32.PACK_AB_MERGE_C R4, R53, R56, R4 ;  /* 0x000000383504723e */ /* 0x000fe40004807004 */
[----:B------:R-:W-:Y:S02]  /*9e60*/  F2FP.SATFINITE.E4M3.F32.PACK_AB_MERGE_C R6, R34, R33, R50 ;  /* 0x000000212206723e */ /* 0x000fe40004807032 */
[----:B------:R-:W-:Y:S02]  /*9e70*/  F2FP.SATFINITE.E4M3.F32.PACK_AB_MERGE_C R15, R40, R35, R15 ;  /* 0x00000023280f723e */ /* 0x000fe4000480700f */
[----:B------:R-:W-:Y:S01]  /*9e80*/  F2FP.SATFINITE.E4M3.F32.PACK_AB_MERGE_C R12, R51, R58, R12 ;  /* 0x0000003a330c723e */ /* 0x000fe2000480700c */
[----:B------:R3:W-:Y:S01]  /*9e90*/  STS.128 [R20+0xf000], R4 ;  /* 0x00f0000414007388 */ /* 0x0007e20000000c00 */
[----:B------:R-:W-:-:S05]  /*9ea0*/  F2FP.SATFINITE.E4M3.F32.PACK_AB_MERGE_C R14, R14, R21, R43 ;  /* 0x000000150e0e723e */ /* 0x000fca000480702b */
[----:B------:R3:W-:Y:S02]  /*9eb0*/  STS.128 [R0+0xf000], R12 ;  /* 0x00f0000c00007388 */ /* 0x0007e40000000c00 */
.L_x_394:
[----:B------:R-:W-:Y:S05]  /*9ec0*/  BSYNC B1 ;  /* 0x0000000000017941 */ /* 0x000fea0003800000 */
.L_x_393:
[----:B------:R-:W-:Y:S05]  /*9ed0*/  @P1 BRA `(.L_x_383) ;  /* 0x0000000c00f81947 */ /* 0x000fea0003800000 */
[----:B--2---:R-:W2:Y:S04]  /*9ee0*/  LDL R21, [R1+0x50] ;  /* 0x0000500001157983 */ /* 0x004ea80000100800 */
[----:B------:R-:W4:Y:S01]  /*9ef0*/  LDL R49, [R1+0x5c] ;  /* 0x00005c0001317983 */ /* 0x000f220000100800 */
[----:B---3-5:R-:W-:Y:S02]  /*9f00*/  SHF.R.U32.HI R0, RZ, 0x8, R24 ;  /* 0x00000008ff007819 */ /* 0x028fe40000011618 */
[----:B------:R-:W-:Y:S02]  /*9f10*/  LOP3.LUT R5, R24, 0xff, RZ, 0xc0, !PT ;  /* 0x000000ff18057812 */ /* 0x000fe400078ec0ff */
[----:B------:R-:W-:Y:S02]  /*9f20*/  LOP3.LUT R0, R0, 0xff, RZ, 0xc0, !PT ;  /* 0x000000ff00007812 */ /* 0x000fe400078ec0ff */
[----:B------:R-:W-:-:S02]  /*9f30*/  SHF.R.U32.HI R14, RZ, 0x8, R25 ;  /* 0x00000008ff0e7819 */ /* 0x000fc40000011619 */
[----:B------:R-:W-:Y:S02]  /*9f40*/  PRMT R20, R0, 0x7604, R5 ;  /* 0x0000760400147816 */ /* 0x000fe40000000005 */
[----:B------:R-:W-:Y:S02]  /*9f50*/  LOP3.LUT R7, R25, 0xff, RZ, 0xc0, !PT ;  /* 0x000000ff19077812 */ /* 0x000fe400078ec0ff */
[----:B------:R-:W-:Y:S02]  /*9f60*/  SHF.R.U32.HI R6, RZ, 0x8, R27 ;  /* 0x00000008ff067819 */ /* 0x000fe4000001161b */
[----:B------:R-:W-:Y:S02]  /*9f70*/  LOP3.LUT R0, R14, 0xff, RZ, 0xc0, !PT ;  /* 0x000000ff0e007812 */ /* 0x000fe400078ec0ff */
[----:B------:R-:W-:Y:S02]  /*9f80*/  LOP3.LUT R13, R27, 0xff, RZ, 0xc0, !PT ;  /* 0x000000ff1b0d7812 */ /* 0x000fe400078ec0ff */
[----:B------:R-:W-:-:S02]  /*9f90*/  LOP3.LUT R6, R6, 0xff, RZ, 0xc0, !PT ;  /* 0x000000ff06067812 */ /* 0x000fc400078ec0ff */
[----:B0-----:R-:W-:Y:S02]  /*9fa0*/  PRMT R28, R0, 0x7604, R7 ;  /* 0x00007604001c7816 */ /* 0x001fe40000000007 */
[----:B------:R-:W-:Y:S02]  /*9fb0*/  SHF.R.U32.HI R12, RZ, 0x8, R8 ;  /* 0x00000008ff0c7819 */ /* 0x000fe40000011608 */
[----:B------:R-:W-:Y:S02]  /*9fc0*/  PRMT R32, R6, 0x7604, R13 ;  /* 0x0000760406207816 */ /* 0x000fe4000000000d */
[----:B------:R-:W-:Y:S02]  /*9fd0*/  LOP3.LUT R15, R8, 0xff, RZ, 0xc0, !PT ;  /* 0x000000ff080f7812 */ /* 0x000fe400078ec0ff */
[----:B------:R-:W-:Y:S02]  /*9fe0*/  LOP3.LUT R12, R12, 0xff, RZ, 0xc0, !PT ;  /* 0x000000ff0c0c7812 */ /* 0x000fe400078ec0ff */
[----:B------:R-:W-:-:S02]  /*9ff0*/  SHF.R.U32.HI R13, RZ, 0x8, R10 ;  /* 0x00000008ff0d7819 */ /* 0x000fc4000001160a */
[----:B------:R-:W-:Y:S02]  /*a000*/  PRMT R33, R12, 0x7604, R15 ;  /* 0x000076040c217816 */ /* 0x000fe4000000000f */
[----:B------:R-:W-:Y:S02]  /*a010*/  LOP3.LUT R14, R13, 0xff, RZ, 0xc0, !PT ;  /* 0x000000ff0d0e7812 */ /* 0x000fe400078ec0ff */
[----:B------:R-:W-:Y:S02]  /*a020*/  SHF.R.U32.HI R12, RZ, 0x8, R9 ;  /* 0x00000008ff0c7819 */ /* 0x000fe40000011609 */
[----:B------:R-:W-:Y:S02]  /*a030*/  SHF.R.U32.HI R4, RZ, 0x8, R26 ;  /* 0x00000008ff047819 */ /* 0x000fe4000001161a */
[----:B------:R-:W-:Y:S02]  /*a040*/  LOP3.LUT R15, R9, 0xff, RZ, 0xc0, !PT ;  /* 0x000000ff090f7812 */ /* 0x000fe400078ec0ff */
[----:B------:R-:W-:-:S02]  /*a050*/  LOP3.LUT R12, R12, 0xff, RZ, 0xc0, !PT ;  /* 0x000000ff0c0c7812 */ /* 0x000fc400078ec0ff */
[----:B------:R-:W-:Y:S02]  /*a060*/  LOP3.LUT R5, R26, 0xff, RZ, 0xc0, !PT ;  /* 0x000000ff1a057812 */ /* 0x000fe400078ec0ff */
[----:B------:R-:W-:Y:S02]  /*a070*/  LOP3.LUT R4, R4, 0xff, RZ, 0xc0, !PT ;  /* 0x000000ff04047812 */ /* 0x000fe400078ec0ff */
[----:B------:R-:W-:Y:S02]  /*a080*/  PRMT R35, R12, 0x7604, R15 ;  /* 0x000076040c237816 */ /* 0x000fe4000000000f */
[----:B------:R-:W-:Y:S02]  /*a090*/  PRMT R30, R4, 0x7604, R5 ;  /* 0x00007604041e7816 */ /* 0x000fe40000000005 */
[----:B------:R-:W-:Y:S02]  /*a0a0*/  SHF.R.U32.HI R29, RZ, 0x8, R11 ;  /* 0x00000008ff1d7819 */ /* 0x000fe4000001160b */
[----:B------:R-:W-:-:S02]  /*a0b0*/  LOP3.LUT R34, R11, 0xff, RZ, 0xc0, !PT ;  /* 0x000000ff0b227812 */ /* 0x000fc400078ec0ff */
[----:B------:R-:W-:-:S04]  /*a0c0*/  SHF.R.U32.HI R31, RZ, 0x10, R27 ;  /* 0x00000010ff1f7819 */ /* 0x000fc8000001161b */
[----:B------:R-:W-:-:S04]  /*a0d0*/  LOP3.LUT R31, R31, 0xff, RZ, 0xc0, !PT ;  /* 0x000000ff1f1f7812 */ /* 0x000fc800078ec0ff */
[----:B------:R-:W-:Y:S02]  /*a0e0*/  PRMT R31, R31, 0x7054, R32 ;  /* 0x000070541f1f7816 */ /* 0x000fe40000000020 */
[----:B------:R-:W-:-:S04]  /*a0f0*/  SHF.R.U32.HI R32, RZ, 0x10, R11 ;  /* 0x00000010ff207819 */ /* 0x000fc8000001160b */
[----:B------:R-:W-:Y:S02]  /*a100*/  LOP3.LUT R32, R32, 0xff, RZ, 0xc0, !PT ;  /* 0x000000ff20207812 */ /* 0x000fe400078ec0ff */
[----:B--2---:R-:W-:Y:S02]  /*a110*/  LEA.HI R3, R3, R21, RZ, 0x1c ;  /* 0x0000001503037211 */ /* 0x004fe400078fe0ff */
[----:B------:R-:W-:Y:S02]  /*a120*/  LOP3.LUT R21, R10, 0xff, RZ, 0xc0, !PT ;  /* 0x000000ff0a157812 */ /* 0x000fe400078ec0ff */
[C---:B------:R-:W-:Y:S01]  /*a130*/  LEA.HI R0, R3.reuse, R3, RZ, 0x1 ;  /* 0x0000000303007211 */ /* 0x040fe200078f08ff */
[----:B------:R-:W-:Y:S01]  /*a140*/  IMAD.SHL.U32 R3, R3, 0x10, RZ ;  /* 0x0000001003037824 */ /* 0x000fe200078e00ff */
[----:B-1----:R-:W-:Y:S01]  /*a150*/  PRMT R37, R14, 0x7604, R21 ;  /* 0x000076040e257816 */ /* 0x002fe20000000015 */
[----:B----4-:R-:W-:Y:S01]  /*a160*/  LDS.128 R4, [R49+0xf000] ;  /* 0x00f0000031047984 */ /* 0x010fe20000000c00 */
[----:B------:R-:W-:-:S02]  /*a170*/  SHF.R.S32.HI R0, RZ, 0x1, R0 ;  /* 0x00000001ff007819 */ /* 0x000fc40000011400 */
[----:B------:R-:W-:Y:S02]  /*a180*/  LOP3.LUT R3, R156, 0x10, R3, 0xf8, !PT ;  /* 0x000000109c037812 */ /* 0x000fe400078ef803 */
[----:B------:R-:W-:Y:S01]  /*a190*/  SHF.R.U32.HI R21, RZ, 0x10, R25 ;  /* 0x00000010ff157819 */ /* 0x000fe20000011619 */
[----:B------:R-:W-:Y:S01]  /*a1a0*/  IMAD R13, R0, 0x1800, R62 ;  /* 0x00001800000d7824 */ /* 0x000fe200078e023e */
[----:B------:R-:W-:Y:S02]  /*a1b0*/  LOP3.LUT R0, R3, R61, RZ, 0x3c, !PT ;  /* 0x0000003d03007212 */ /* 0x000fe400078e3cff */
[----:B------:R-:W-:Y:S02]  /*a1c0*/  LOP3.LUT R3, R29, 0xff, RZ, 0xc0, !PT ;  /* 0x000000ff1d037812 */ /* 0x000fe400078ec0ff */
[----:B------:R-:W-:Y:S02]  /*a1d0*/  IADD3 R0, R16, R13, R0 ;  /* 0x0000000d10007210 */ /* 0x000fe40007ffe000 */
[----:B------:R-:W-:-:S02]  /*a1e0*/  PRMT R41, R3, 0x7604, R34 ;  /* 0x0000760403297816 */ /* 0x000fc40000000022 */
[----:B------:R-:W-:Y:S01]  /*a1f0*/  SHF.R.U32.HI R3, RZ, 0x10, R24 ;  /* 0x00000010ff037819 */ /* 0x000fe20000011618 */
[----:B------:R-:W0:Y:S01]  /*a200*/  LDS.128 R12, [R0+0xf000] ;  /* 0x00f00000000c7984 */ /* 0x000e220000000c00 */
[----:B------:R-:W-:Y:S02]  /*a210*/  SHF.R.U32.HI R29, RZ, 0x10, R26 ;  /* 0x00000010ff1d7819 */ /* 0x000fe4000001161a */
[----:B------:R-:W-:Y:S02]  /*a220*/  LOP3.LUT R3, R3, 0xff, RZ, 0xc0, !PT ;  /* 0x000000ff03037812 */ /* 0x000fe400078ec0ff */
[----:B------:R-:W-:Y:S02]  /*a230*/  LOP3.LUT R21, R21, 0xff, RZ, 0xc0, !PT ;  /* 0x000000ff15157812 */ /* 0x000fe400078ec0ff */
[----:B------:R-:W-:Y:S02]  /*a240*/  LOP3.LUT R29, R29, 0xff, RZ, 0xc0, !PT ;  /* 0x000000ff1d1d7812 */ /* 0x000fe400078ec0ff */
[----:B------:R-:W-:-:S02]  /*a250*/  PRMT R3, R3, 0x7054, R20 ;  /* 0x0000705403037816 */ /* 0x000fc40000000014 */
[----:B------:R-:W-:Y:S02]  /*a260*/  PRMT R21, R21, 0x7054, R28 ;  /* 0x0000705415157816 */ /* 0x000fe4000000001c */
[----:B------:R-:W-:Y:S02]  /*a270*/  SHF.R.U32.HI R20, RZ, 0x10, R8 ;  /* 0x00000010ff147819 */ /* 0x000fe40000011608 */
[----:B------:R-:W-:Y:S02]  /*a280*/  SHF.R.U32.HI R28, RZ, 0x10, R9 ;  /* 0x00000010ff1c7819 */ /* 0x000fe40000011609 */
[----:B------:R-:W-:Y:S02]  /*a290*/  PRMT R29, R29, 0x7054, R30 ;  /* 0x000070541d1d7816 */ /* 0x000fe4000000001e */
[----:B------:R-:W-:Y:S02]  /*a2a0*/  SHF.R.U32.HI R30, RZ, 0x10, R10 ;  /* 0x00000010ff1e7819 */ /* 0x000fe4000001160a */
[----:B------:R-:W-:-:S02]  /*a2b0*/  LOP3.LUT R20, R20, 0xff, RZ, 0xc0, !PT ;  /* 0x000000ff14147812 */ /* 0x000fc400078ec0ff */
[----:B------:R-:W-:Y:S02]  /*a2c0*/  LOP3.LUT R28, R28, 0xff, RZ, 0xc0, !PT ;  /* 0x000000ff1c1c7812 */ /* 0x000fe400078ec0ff */
[----:B------:R-:W-:Y:S02]  /*a2d0*/  LOP3.LUT R30, R30, 0xff, RZ, 0xc0, !PT ;  /* 0x000000ff1e1e7812 */ /* 0x000fe400078ec0ff */
[----:B------:R-:W-:Y:S02]  /*a2e0*/  PRMT R33, R20, 0x7054, R33 ;  /* 0x0000705414217816 */ /* 0x000fe40000000021 */
[----:B------:R-:W-:Y:S02]  /*a2f0*/  PRMT R35, R28, 0x7054, R35 ;  /* 0x000070541c237816 */ /* 0x000fe40000000023 */
[----:B------:R-:W-:Y:S02]  /*a300*/  LOP3.LUT R28, R21, 0xff000000, R25, 0xf8, !PT ;  /* 0xff000000151c7812 */ /* 0x000fe400078ef819 */
[----:B------:R-:W-:-:S02]  /*a310*/  PRMT R39, R30, 0x7054, R37 ;  /* 0x000070541e277816 */ /* 0x000fc40000000025 */
[----:B------:R-:W-:Y:S02]  /*a320*/  LOP3.LUT R21, R33, 0xff000000, R8, 0xf8, !PT ;  /* 0xff00000021157812 */ /* 0x000fe400078ef808 */
[----:B------:R-:W-:Y:S02]  /*a330*/  LOP3.LUT R33, R35, 0xff000000, R9, 0xf8, !PT ;  /* 0xff00000023217812 */ /* 0x000fe400078ef809 */
[----:B------:R-:W-:Y:S02]  /*a340*/  LOP3.LUT R8, R39, 0xff000000, R10, 0xf8, !PT ;  /* 0xff00000027087812 */ /* 0x000fe400078ef80a */
[----:B------:R-:W-:Y:S02]  /*a350*/  F2FP.F16.E4M3.UNPACK_B R39, R33 ;  /* 0x00000021ff27723e */ /* 0x000fe400020006ff */
[----:B0-----:R-:W-:Y:S02]  /*a360*/  F2FP.F16.E4M3.UNPACK_B R25, R13 ;  /* 0x0000000dff19723e */ /* 0x001fe400020006ff */
[----:B------:R-:W-:Y:S01]  /*a370*/  PRMT R41, R32, 0x7054, R41 ;  /* 0x0000705420297816 */ /* 0x000fe20000000029 */
[--C-:B------:R-:W-:Y:S01]  /*a380*/  HADD2.F32 R42, -RZ, R39.reuse.H0_H0 ;  /* 0x20000027ff2a7230 */ /* 0x100fe20000004100 */
[----:B------:R-:W-:Y:S01]  /*a390*/  LOP3.LUT R20, R3, 0xff000000, R24, 0xf8, !PT ;  /* 0xff00000003147812 */ /* 0x000fe200078ef818 */
[----:B------:R-:W-:Y:S01]  /*a3a0*/  HADD2.F32 R39, -RZ, R39.H1_H1 ;  /* 0x30000027ff277230 */ /* 0x000fe20000004100 */
[----:B------:R-:W-:-:S02]  /*a3b0*/  F2FP.F16.E4M3.UNPACK_B R32, R28 ;  /* 0x0000001cff20723e */ /* 0x000fc400020006ff */
[-C--:B------:R-:W-:Y:S02]  /*a3c0*/  F2FP.F16.E4M3.UNPACK_B R10, R5.reuse ;  /* 0x00000005ff0a723e */ /* 0x080fe400020006ff */
[----:B------:R-:W-:Y:S01]  /*a3d0*/  F2FP.F16.E4M3.UNPACK_B R24, R5.H1 ;  /* 0x00000005ff18723e */ /* 0x000fe200030006ff */
[--C-:B------:R-:W-:Y:S01]  /*a3e0*/  HADD2.F32 R5, -RZ, R25.reuse.H0_H0 ;  /* 0x20000019ff057230 */ /* 0x100fe20000004100 */
[----:B------:R-:W-:Y:S01]  /*a3f0*/  LOP3.LUT R37, R31, 0xff000000, R27, 0xf8, !PT ;  /* 0xff0000001f257812 */ /* 0x000fe200078ef81b */
[----:B------:R-:W-:Y:S01]  /*a400*/  HADD2.F32 R40, -RZ, R32.H0_H0 ;  /* 0x20000020ff287230 */ /* 0x000fe20000004100 */
[-C--:B------:R-:W-:Y:S01]  /*a410*/  F2FP.F16.E4M3.UNPACK_B R27, R12.reuse ;  /* 0x0000000cff1b723e */ /* 0x080fe200020006ff */
[----:B------:R-:W-:Y:S01]  /*a420*/  HADD2.F32 R9, -RZ, R10.H0_H0 ;  /* 0x2000000aff097230 */ /* 0x000fe20000004100 */
[----:B------:R-:W-:Y:S01]  /*a430*/  F2FP.F16.E4M3.UNPACK_B R34, R12.H1 ;  /* 0x0000000cff22723e */ /* 0x000fe200030006ff */
[----:B------:R-:W-:Y:S01]  /*a440*/  FMUL.FTZ R12, R5, R42 ;  /* 0x0000002a050c7220 */ /* 0x000fe20000410000 */
[----:B------:R-:W-:Y:S01]  /*a450*/  LOP3.LUT R3, R29, 0xff000000, R26, 0xf8, !PT ;  /* 0xff0000001d037812 */ /* 0x000fe200078ef81a */
[----:B------:R-:W-:Y:S01]  /*a460*/  HADD2.F32 R25, -RZ, R25.H1_H1 ;  /* 0x30000019ff197230 */ /* 0x000fe20000004100 */
[----:B------:R-:W-:Y:S01]  /*a470*/  F2FP.F16.E4M3.UNPACK_B R26, R13.H1 ;  /* 0x0000000dff1a723e */ /* 0x000fe200030006ff */
[-C--:B------:R-:W-:Y:S01]  /*a480*/  FMUL.FTZ R13, R5, R40.reuse ;  /* 0x00000028050d7220 */ /* 0x080fe20000410000 */
[C---:B------:R-:W-:Y:S01]  /*a490*/  FFMA.FTZ R5, R9.reuse, R40, -R12 ;  /* 0x0000002809057223 */ /* 0x040fe2000001080c */
[----:B------:R-:W-:Y:S01]  /*a4a0*/  F2FP.F16.E4M3.UNPACK_B R40, R33.H1 ;  /* 0x00000021ff28723e */ /* 0x000fe200030006ff */
[----:B------:R-:W-:Y:S01]  /*a4b0*/  HADD2.F32 R32, -RZ, R32.H1_H1 ;  /* 0x30000020ff207230 */ /* 0x000fe20000004100 */
[----:B------:R-:W-:Y:S01]  /*a4c0*/  F2FP.F16.E4M3.UNPACK_B R28, R28.H1 ;  /* 0x0000001cff1c723e */ /* 0x000fe200030006ff */
[----:B------:R-:W-:Y:S01]  /*a4d0*/  FFMA.FTZ R9, R9, R42, R13 ;  /* 0x0000002a09097223 */ /* 0x000fe2000001000d */
[----:B------:R-:W-:Y:S01]  /*a4e0*/  HADD2.F32 R12, -RZ, R26.H0_H0 ;  /* 0x2000001aff0c7230 */ /* 0x000fe20000004100 */
[----:B------:R-:W-:Y:S01]  /*a4f0*/  LOP3.LUT R43, R41, 0xff000000, R11, 0xf8, !PT ;  /* 0xff000000292b7812 */ /* 0x000fe200078ef80b */
[----:B------:R-:W-:-:S02]  /*a500*/  HADD2.F32 R33, -RZ, R40.H0_H0 ;  /* 0x20000028ff217230 */ /* 0x000fc40000004100 */
[C---:B------:R-:W-:Y:S01]  /*a510*/  FMUL.FTZ R41, R25.reuse, R39 ;  /* 0x0000002719297220 */ /* 0x040fe20000410000 */
[----:B------:R-:W-:Y:S01]  /*a520*/  HADD2.F32 R13, -RZ, R28.H0_H0 ;  /* 0x2000001cff0d7230 */ /* 0x000fe20000004100 */
[-C--:B------:R-:W-:Y:S01]  /*a530*/  F2FP.F16.E4M3.UNPACK_B R31, R15.reuse ;  /* 0x0000000fff1f723e */ /* 0x080fe200020006ff */
[----:B------:R-:W-:Y:S01]  /*a540*/  HADD2.F32 R10, -RZ, R10.H1_H1 ;  /* 0x3000000aff0a7230 */ /* 0x000fe20000004100 */
[----:B------:R-:W-:Y:S01]  /*a550*/  F2FP.F16.E4M3.UNPACK_B R38, R15.H1 ;  /* 0x0000000fff26723e */ /* 0x000fe200030006ff */
[-C--:B------:R-:W-:Y:S01]  /*a560*/  FMUL.FTZ R42, R25, R32.reuse ;  /* 0x00000020192a7220 */ /* 0x080fe20000410000 */
[----:B------:R-:W-:Y:S02]  /*a570*/  HADD2.F32 R15, -RZ, R24.H0_H0 ;  /* 0x20000018ff0f7230 */ /* 0x000fe40000004100 */
[C---:B------:R-:W-:Y:S01]  /*a580*/  FMUL.FTZ R44, R12.reuse, R33 ;  /* 0x000000210c2c7220 */ /* 0x040fe20000410000 */
[----:B------:R-:W-:Y:S01]  /*a590*/  FMUL.FTZ R46, R12, R13 ;  /* 0x0000000d0c2e7220 */ /* 0x000fe20000410000 */
[C---:B------:R-:W-:Y:S01]  /*a5a0*/  FFMA.FTZ R12, R10.reuse, R32, -R41 ;  /* 0x000000200a0c7223 */ /* 0x040fe20000010829 */
[----:B------:R-:W-:Y:S01]  /*a5b0*/  FFMA.FTZ R10, R10, R39, R42 ;  /* 0x000000270a0a7223 */ /* 0x000fe2000001002a */
[----:B------:R-:W-:Y:S01]  /*a5c0*/  F2FP.F16.E4M3.UNPACK_B R42, R43 ;  /* 0x0000002bff2a723e */ /* 0x000fe200020006ff */
[C---:B------:R-:W-:Y:S01]  /*a5d0*/  FFMA.FTZ R13, R15.reuse, R13, -R44 ;  /* 0x0000000d0f0d7223 */ /* 0x040fe2000001082c */
[----:B------:R-:W-:Y:S01]  /*a5e0*/  F2FP.F16.E4M3.UNPACK_B R32, R37 ;  /* 0x00000025ff20723e */ /* 0x000fe200020006ff */
[----:B------:R-:W-:Y:S01]  /*a5f0*/  FFMA.FTZ R15, R15, R33, R46 ;  /* 0x000000210f0f7223 */ /* 0x000fe2000001002e */
[----:B------:R-:W-:Y:S01]  /*a600*/  HADD2.F32 R41, -RZ, R40.H1_H1 ;  /* 0x30000028ff297230 */ /* 0x000fe20000004100 */
[----:B------:R-:W-:Y:S01]  /*a610*/  F2FP.F16.E4M3.UNPACK_B R30, R7 ;  /* 0x00000007ff1e723e */ /* 0x000fe200020006ff */
[----:B------:R-:W-:Y:S01]  /*a620*/  HADD2.F32 R26, -RZ, R26.H1_H1 ;  /* 0x3000001aff1a7230 */ /* 0x000fe20000004100 */
[----:B------:R-:W-:Y:S01]  /*a630*/  F2FP.F16.E4M3.UNPACK_B R37, R37.H1 ;  /* 0x00000025ff25723e */ /* 0x000fe200030006ff */
[----:B------:R-:W-:Y:S01]  /*a640*/  HADD2.F32 R33, -RZ, R28.H1_H1 ;  /* 0x3000001cff217230 */ /* 0x000fe20000004100 */
[----:B------:R-:W-:Y:S01]  /*a650*/  F2FP.F16.E4M3.UNPACK_B R35, R7.H1 ;  /* 0x00000007ff23723e */ /* 0x000fe200030006ff */
[----:B------:R-:W-:-:S02]  /*a660*/  HADD2.F32 R28, -RZ, R24.H1_H1 ;  /* 0x30000018ff1c7230 */ /* 0x000fc40000004100 */
[C---:B------:R-:W-:Y:S01]  /*a670*/  FMUL.FTZ R45, R26.reuse, R41 ;  /* 0x000000291a2d7220 */ /* 0x040fe20000410000 */
[----:B------:R-:W-:Y:S02]  /*a680*/  HADD2.F32 R40, -RZ, R42.H0_H0 ;  /* 0x2000002aff287230 */ /* 0x000fe40000004100 */
[----:B------:R-:W-:Y:S01]  /*a690*/  FMUL.FTZ R26, R26, R33 ;  /* 0x000000211a1a7220 */ /* 0x000fe20000410000 */
[----:B------:R-:W-:Y:S01]  /*a6a0*/  HADD2.F32 R24, -RZ, R31.H0_H0 ;  /* 0x2000001fff187230 */ /* 0x000fe20000004100 */
[-C--:B------:R-:W-:Y:S01]  /*a6b0*/  F2FP.F16.E4M3.UNPACK_B R29, R4.reuse.H1 ;  /* 0x00000004ff1d723e */ /* 0x080fe200030006ff */
[----:B------:R-:W-:Y:S01]  /*a6c0*/  HADD2.F32 R39, -RZ, R32.H0_H0 ;  /* 0x20000020ff277230 */ /* 0x000fe20000004100 */
[----:B------:R-:W-:Y:S01]  /*a6d0*/  F2FP.F16.E4M3.UNPACK_B R11, R4 ;  /* 0x00000004ff0b723e */ /* 0x000fe200020006ff */
[----:B------:R-:W-:Y:S02]  /*a6e0*/  HADD2.F32 R25, -RZ, R30.H0_H0 ;  /* 0x2000001eff197230 */ /* 0x000fe40000004100 */
[----:B------:R-:W-:Y:S01]  /*a6f0*/  FMUL.FTZ R44, R24, R40 ;  /* 0x00000028182c7220 */ /* 0x000fe20000410000 */
[----:B------:R-:W-:-:S02]  /*a700*/  HADD2.F32 R42, -RZ, R42.H1_H1 ;  /* 0x3000002aff2a7230 */ /* 0x000fc40000004100 */
[----:B------:R-:W-:Y:S01]  /*a710*/  FMUL.FTZ R47, R24, R39 ;  /* 0x00000027182f7220 */ /* 0x000fe20000410000 */
[C---:B------:R-:W-:Y:S01]  /*a720*/  FFMA.FTZ R24, R28.reuse, R33, -R45 ;  /* 0x000000211c187223 */ /* 0x040fe2000001082d */
[----:B------:R-:W-:Y:S01]  /*a730*/  FFMA.FTZ R28, R28, R41, R26 ;  /* 0x000000291c1c7223 */ /* 0x000fe2000001001a */
[----:B------:R-:W-:Y:S01]  /*a740*/  F2FP.F16.E4M3.UNPACK_B R41, R43.H1 ;  /* 0x0000002bff29723e */ /* 0x000fe200030006ff */
[C---:B------:R-:W-:Y:S01]  /*a750*/  FFMA.FTZ R26, R25.reuse, R39, -R44 ;  /* 0x00000027191a7223 */ /* 0x040fe2000001082c */
[----:B------:R-:W-:Y:S02]  /*a760*/  HADD2.F32 R39, -RZ, R32.H1_H1 ;  /* 0x30000020ff277230 */ /* 0x000fe40000004100 */
[----:B------:R-:W-:Y:S01]  /*a770*/  FFMA.FTZ R25, R25, R40, R47 ;  /* 0x0000002819197223 */ /* 0x000fe2000001002f */
[----:B------:R-:W-:Y:S01]  /*a780*/  HADD2.F32 R32, -RZ, R38.H0_H0 ;  /* 0x20000026ff207230 */ /* 0x000fe20000004100 */
[-C--:B------:R-:W-:Y:S01]  /*a790*/  F2FP.F16.E4M3.UNPACK_B R4, R6.reuse ;  /* 0x00000006ff04723e */ /* 0x080fe200020006ff */
[----:B------:R-:W-:Y:S01]  /*a7a0*/  HADD2.F32 R43, -RZ, R41.H0_H0 ;  /* 0x20000029ff2b7230 */ /* 0x000fe20000004100 */
[----:B------:R-:W-:Y:S01]  /*a7b0*/  F2FP.F16.E4M3.UNPACK_B R7, R6.H1 ;  /* 0x00000006ff07723e */ /* 0x000fe200030006ff */
[----:B------:R-:W-:Y:S01]  /*a7c0*/  HADD2.F32 R40, -RZ, R37.H0_H0 ;  /* 0x20000025ff287230 */ /* 0x000fe20000004100 */
[----:B------:R-:W-:Y:S01]  /*a7d0*/  F2FP.F16.E4M3.UNPACK_B R6, R14 ;  /* 0x0000000eff06723e */ /* 0x000fe200020006ff */
[----:B------:R-:W-:-:S02]  /*a7e0*/  HADD2.F32 R31, -RZ, R31.H1_H1 ;  /* 0x3000001fff1f7230 */ /* 0x000fc40000004100 */
[C---:B------:R-:W-:Y:S01]  /*a7f0*/  FMUL.FTZ R44, R32.reuse, R43 ;  /* 0x0000002b202c7220 */ /* 0x040fe20000410000 */
[----:B------:R-:W-:Y:S02]  /*a800*/  HADD2.F32 R33, -RZ, R35.H0_H0 ;  /* 0x20000023ff217230 */ /* 0x000fe40000004100 */
[----:B------:R-:W-:Y:S01]  /*a810*/  FMUL.FTZ R46, R32, R40 ;  /* 0x00000028202e7220 */ /* 0x000fe20000410000 */
[----:B------:R-:W-:Y:S02]  /*a820*/  HADD2.F32 R30, -RZ, R30.H1_H1 ;  /* 0x3000001eff1e7230 */ /* 0x000fe40000004100 */
[C---:B------:R-:W-:Y:S01]  /*a830*/  FMUL.FTZ R45, R31.reuse, R42 ;  /* 0x0000002a1f2d7220 */ /* 0x040fe20000410000 */
[----:B------:R-:W-:Y:S01]  /*a840*/  FMUL.FTZ R47, R31, R39 ;  /* 0x000000271f2f7220 */ /* 0x000fe20000410000 */
[C---:B------:R-:W-:Y:S01]  /*a850*/  FFMA.FTZ R32, R33.reuse, R40, -R44 ;  /* 0x0000002821207223 */ /* 0x040fe2000001082c */
[----:B------:R-:W-:Y:S01]  /*a860*/  FFMA.FTZ R33, R33, R43, R46 ;  /* 0x0000002b21217223 */ /* 0x000fe2000001002e */
[----:B------:R-:W-:Y:S01]  /*a870*/  F2FP.F16.E4M3.UNPACK_B R43, R21.H1 ;  /* 0x00000015ff2b723e */ /* 0x000fe200030006ff */
[C---:B------:R-:W-:Y:S01]  /*a880*/  FFMA.FTZ R31, R30.reuse, R39, -R45 ;  /* 0x000000271e1f7223 */ /* 0x040fe2000001082d */
[----:B------:R-:W-:Y:S01]  /*a890*/  F2FP.F16.E4M3.UNPACK_B R40, R20.H1 ;  /* 0x00000014ff28723e */ /* 0x000fe200030006ff */
[----:B------:R-:W-:Y:S01]  /*a8a0*/  FFMA.FTZ R30, R30, R42, R47 ;  /* 0x0000002a1e1e7223 */ /* 0x000fe2000001002f */
[----:B------:R-:W-:Y:S01]  /*a8b0*/  HADD2.F32 R42, -RZ, R37.H1_H1 ;  /* 0x30000025ff2a7230 */ /* 0x000fe20000004100 */
[----:B------:R-:W-:Y:S01]  /*a8c0*/  F2FP.F16.E4M3.UNPACK_B R14, R14.H1 ;  /* 0x0000000eff0e723e */ /* 0x000fe200030006ff */
[----:B------:R-:W-:Y:S01]  /*a8d0*/  HADD2.F32 R46, -RZ, R41.H1_H1 ;  /* 0x30000029ff2e7230 */ /* 0x000fe20000004100 */
[----:B------:R-:W-:Y:S01]  /*a8e0*/  F2FP.SATFINITE.E4M3.F32.PACK_AB_MERGE_C R13, R24, R13, RZ ;  /* 0x0000000d180d723e */ /* 0x000fe200048070ff */
[----:B------:R-:W-:Y:S01]  /*a8f0*/  HADD2.F32 R39, -RZ, R38.H1_H1 ;  /* 0x30000026ff277230 */ /* 0x000fe20000004100 */
[----:B------:R-:W-:Y:S01]  /*a900*/  F2FP.SATFINITE.E4M3.F32.PACK_AB_MERGE_C R15, R28, R15, RZ ;  /* 0x0000000f1c0f723e */ /* 0x000fe200048070ff */
[----:B------:R-:W-:Y:S01]  /*a910*/  HADD2.F32 R44, -RZ, R43.H0_H0 ;  /* 0x2000002bff2c7230 */ /* 0x000fe20000004100 */
[----:B------:R-:W-:Y:S01]  /*a920*/  F2FP.SATFINITE.E4M3.F32.PACK_AB_MERGE_C R5, R12, R5, R13 ;  /* 0x000000050c05723e */ /* 0x000fe2000480700d */
[----:B------:R-:W-:-:S02]  /*a930*/  HADD2.F32 R38, -RZ, R34.H0_H0 ;  /* 0x20000022ff267230 */ /* 0x000fc40000004100 */
[C---:B------:R-:W-:Y:S01]  /*a940*/  FMUL.FTZ R50, R39.reuse, R46 ;  /* 0x0000002e27327220 */ /* 0x040fe20000410000 */
[----:B------:R-:W-:Y:S02]  /*a950*/  HADD2.F32 R41, -RZ, R40.H0_H0 ;  /* 0x20000028ff297230 */ /* 0x000fe40000004100 */
[----:B------:R-:W-:Y:S01]  /*a960*/  FMUL.FTZ R45, R39, R42 ;  /* 0x0000002a272d7220 */ /* 0x000fe20000410000 */
[----:B------:R-:W-:Y:S02]  /*a970*/  HADD2.F32 R37, -RZ, R35.H1_H1 ;  /* 0x30000023ff257230 */ /* 0x000fe40000004100 */
[C---:B------:R-:W-:Y:S01]  /*a980*/  FMUL.FTZ R48, R38.reuse, R44 ;  /* 0x0000002c26307220 */ /* 0x040fe20000410000 */
[----:B------:R-:W-:Y:S02]  /*a990*/  HADD2.F32 R35, -RZ, R29.H0_H0 ;  /* 0x2000001dff237230 */ /* 0x000fe40000004100 */
[----:B------:R-:W-:Y:S01]  /*a9a0*/  FMUL.FTZ R39, R38, R41 ;  /* 0x0000002926277220 */ /* 0x000fe20000410000 */
[----:B------:R-:W-:-:S02]  /*a9b0*/  HADD2.F32 R43, -RZ, R43.H1_H1 ;  /* 0x3000002bff2b7230 */ /* 0x000fc40000004100 */
[----:B------:R-:W-:Y:S01]  /*a9c0*/  FFMA.FTZ R47, R37, R42, -R50 ;  /* 0x0000002a252f7223 */ /* 0x000fe20000010832 */
[----:B------:R-:W-:Y:S02]  /*a9d0*/  HADD2.F32 R34, -RZ, R34.H1_H1 ;  /* 0x30000022ff227230 */ /* 0x000fe40000004100 */
[C---:B------:R-:W-:Y:S01]  /*a9e0*/  FFMA.FTZ R48, R35.reuse, R41, -R48 ;  /* 0x0000002923307223 */ /* 0x040fe20000010830 */
[----:B------:R-:W-:Y:S02]  /*a9f0*/  HADD2.F32 R40, -RZ, R40.H1_H1 ;  /* 0x30000028ff287230 */ /* 0x000fe40000004100 */
[----:B------:R-:W-:Y:S01]  /*aa00*/  FFMA.FTZ R44, R35, R44, R39 ;  /* 0x0000002c232c7223 */ /* 0x000fe20000010027 */
[----:B------:R-:W-:Y:S01]  /*aa10*/  FFMA.FTZ R52, R37, R46, R45 ;  /* 0x0000002e25347223 */ /* 0x000fe2000001002d */
[----:B------:R-:W-:Y:S01]  /*aa20*/  F2FP.F16.E4M3.UNPACK_B R35, R20 ;  /* 0x00000014ff23723e */ /* 0x000fe200020006ff */
[----:B------:R-:W-:Y:S01]  /*aa30*/  HADD2.F32 R29, -RZ, R29.H1_H1 ;  /* 0x3000001dff1d7230 */ /* 0x000fe20000004100 */
[----:B------:R-:W-:Y:S01]  /*aa40*/  F2FP.F16.E4M3.UNPACK_B R37, R21 ;  /* 0x00000015ff25723e */ /* 0x000fe200020006ff */
[C---:B------:R-:W-:Y:S01]  /*aa50*/  FMUL.FTZ R20, R34.reuse, R43 ;  /* 0x0000002b22147220 */ /* 0x040fe20000410000 */
[----:B------:R-:W-:Y:S01]  /*aa60*/  FMUL.FTZ R34, R34, R40 ;  /* 0x0000002822227220 */ /* 0x000fe20000410000 */
[----:B------:R-:W-:Y:S01]  /*aa70*/  HADD2.F32 R21, -RZ, R27.H0_H0 ;  /* 0x2000001bff157230 */ /* 0x000fe20000004100 */
[----:B------:R-:W-:Y:S01]  /*aa80*/  F2FP.SATFINITE.E4M3.F32.PACK_AB_MERGE_C R9, R10, R9, R15 ;  /* 0x000000090a09723e */ /* 0x000fe2000480700f */
[----:B------:R-:W-:-:S02]  /*aa90*/  HADD2.F32 R38, -RZ, R37.H0_H0 ;  /* 0x20000025ff267230 */ /* 0x000fc40000004100 */
[C---:B------:R-:W-:Y:S01]  /*aaa0*/  FFMA.FTZ R41, R29.reuse, R40, -R20 ;  /* 0x000000281d297223 */ /* 0x040fe20000010814 */
[----:B------:R-:W-:Y:S01]  /*aab0*/  FFMA.FTZ R43, R29, R43, R34 ;  /* 0x0000002b1d2b7223 */ /* 0x000fe20000010022 */
[----:B------:R-:W-:Y:S02]  /*aac0*/  HADD2.F32 R29, -RZ, R35.H0_H0 ;  /* 0x20000023ff1d7230 */ /* 0x000fe40000004100 */
        /* <DEDUP_REMOVED lines=8> */
[----:B------:R-:W-:Y:S02]  /*ab50*/  HADD2.F32 R11, -RZ, R11.H1_H1 ;  /* 0x3000000bff0b7230 */ /* 0x000fe40000004100 */
[C---:B------:R-:W-:Y:S01]  /*ab60*/  FMUL.FTZ R42, R27.reuse, R40 ;  /* 0x000000281b2a7220 */ /* 0x040fe20000410000 */
[----:B------:R-:W-:Y:S01]  /*ab70*/  F2FP.F16.E4M3.UNPACK_B R29, R8.H1 ;  /* 0x00000008ff1d723e */ /* 0x000fe200030006ff */
[-C--:B------:R-:W-:Y:S01]  /*ab80*/  FMUL.FTZ R27, R27, R34.reuse ;  /* 0x000000221b1b7220 */ /* 0x080fe20000410000 */
[----:B------:R-:W-:Y:S01]  /*ab90*/  F2FP.F16.E4M3.UNPACK_B R21, R3.H1 ;  /* 0x00000003ff15723e */ /* 0x000fe200030006ff */
[----:B------:R-:W-:Y:S01]  /*aba0*/  FFMA.FTZ R42, R11, R34, -R42 ;  /* 0x000000220b2a7223 */ /* 0x000fe2000001082a */
[----:B------:R-:W-:-:S02]  /*abb0*/  HADD2.F32 R20, -RZ, R14.H0_H0 ;  /* 0x2000000eff147230 */ /* 0x000fc40000004100 */
[----:B------:R-:W-:Y:S01]  /*abc0*/  FFMA.FTZ R35, R11, R40, R27 ;  /* 0x000000280b237223 */ /* 0x000fe2000001001b */
[----:B------:R-:W-:Y:S01]  /*abd0*/  HADD2.F32 R34, -RZ, R29.H0_H0 ;  /* 0x2000001dff227230 */ /* 0x000fe20000004100 */
[----:B------:R-:W-:Y:S01]  /*abe0*/  F2FP.F16.E4M3.UNPACK_B R3, R3 ;  /* 0x00000003ff03723e */ /* 0x000fe200020006ff */
[--C-:B------:R-:W-:Y:S02]  /*abf0*/  HADD2.F32 R27, -RZ, R21.reuse.H0_H0 ;  /* 0x20000015ff1b7230 */ /* 0x100fe40000004100 */
[----:B------:R-:W-:Y:S02]  /*ac00*/  HADD2.F32 R21, -RZ, R21.H1_H1 ;  /* 0x30000015ff157230 */ /* 0x000fe40000004100 */
[C---:B------:R-:W-:Y:S01]  /*ac10*/  FMUL.FTZ R40, R20.reuse, R34 ;  /* 0x0000002214287220 */ /* 0x040fe20000410000 */
[----:B------:R-:W-:Y:S02]  /*ac20*/  HADD2.F32 R29, -RZ, R29.H1_H1 ;  /* 0x3000001dff1d7230 */ /* 0x000fe40000004100 */
[----:B------:R-:W-:Y:S01]  /*ac30*/  FMUL.FTZ R20, R20, R27 ;  /* 0x0000001b14147220 */ /* 0x000fe20000410000 */
[----:B------:R-:W-:-:S02]  /*ac40*/  HADD2.F32 R14, -RZ, R14.H1_H1 ;  /* 0x3000000eff0e7230 */ /* 0x000fc40000004100 */
[--C-:B------:R-:W-:Y:S02]  /*ac50*/  HADD2.F32 R11, -RZ, R7.reuse.H0_H0 ;  /* 0x20000007ff0b7230 */ /* 0x100fe40000004100 */
[----:B------:R-:W-:Y:S02]  /*ac60*/  HADD2.F32 R7, -RZ, R7.H1_H1 ;  /* 0x30000007ff077230 */ /* 0x000fe40000004100 */
[C---:B------:R-:W-:Y:S01]  /*ac70*/  FMUL.FTZ R46, R14.reuse, R29 ;  /* 0x0000001d0e2e7220 */ /* 0x040fe20000410000 */
[-C--:B------:R-:W-:Y:S01]  /*ac80*/  FMUL.FTZ R50, R14, R21.reuse ;  /* 0x000000150e327220 */ /* 0x080fe20000410000 */
[----:B------:R-:W-:Y:S01]  /*ac90*/  F2FP.F16.E4M3.UNPACK_B R14, R8 ;  /* 0x00000008ff0e723e */ /* 0x000fe200020006ff */
[----:B------:R-:W-:Y:S01]  /*aca0*/  FFMA.FTZ R37, R11, R34, R20 ;  /* 0x000000220b257223 */ /* 0x000fe20000010014 */
[C---:B------:R-:W-:Y:S01]  /*acb0*/  FFMA.FTZ R45, R7.reuse, R21, -R46 ;  /* 0x00000015072d7223 */ /* 0x040fe2000001082e */
[----:B------:R-:W-:Y:S01]  /*acc0*/  FFMA.FTZ R50, R7, R29, R50 ;  /* 0x0000001d07327223 */ /* 0x000fe20000010032 */
[----:B------:R-:W-:Y:S01]  /*acd0*/  FFMA.FTZ R40, R11, R27, -R40 ;  /* 0x0000001b0b287223 */ /* 0x000fe20000010828 */
[----:B------:R-:W-:-:S02]  /*ace0*/  HADD2.F32 R20, -RZ, R14.H0_H0 ;  /* 0x2000000eff147230 */ /* 0x000fc40000004100 */
[----:B------:R-:W-:Y:S01]  /*acf0*/  HADD2.F32 R7, -RZ, R6.H0_H0 ;  /* 0x20000006ff077230 */ /* 0x000fe20000004100 */
[----:B------:R-:W-:Y:S01]  /*ad00*/  F2FP.SATFINITE.E4M3.F32.PACK_AB_MERGE_C R37, R50, R37, RZ ;  /* 0x000000253225723e */ /* 0x000fe200048070ff */
[--C-:B------:R-:W-:Y:S01]  /*ad10*/  HADD2.F32 R8, -RZ, R3.reuse.H0_H0 ;  /* 0x20000003ff087230 */ /* 0x100fe20000004100 */
[----:B------:R-:W-:Y:S01]  /*ad20*/  F2FP.SATFINITE.E4M3.F32.PACK_AB_MERGE_C R40, R45, R40, RZ ;  /* 0x000000282d28723e */ /* 0x000fe200048070ff */
[----:B------:R-:W-:Y:S02]  /*ad30*/  HADD2.F32 R11, -RZ, R3.H1_H1 ;  /* 0x30000003ff0b7230 */ /* 0x000fe40000004100 */
[----:B------:R-:W-:Y:S02]  /*ad40*/  HADD2.F32 R21, -RZ, R14.H1_H1 ;  /* 0x3000000eff157230 */ /* 0x000fe40000004100 */
[C---:B------:R-:W-:Y:S01]  /*ad50*/  FMUL.FTZ R14, R7.reuse, R20 ;  /* 0x00000014070e7220 */ /* 0x040fe20000410000 */
[----:B------:R-:W-:Y:S02]  /*ad60*/  HADD2.F32 R6, -RZ, R6.H1_H1 ;  /* 0x30000006ff067230 */ /* 0x000fe40000004100 */
[----:B------:R-:W-:Y:S01]  /*ad70*/  FMUL.FTZ R7, R7, R8 ;  /* 0x0000000807077220 */ /* 0x000fe20000410000 */
[----:B------:R-:W-:-:S02]  /*ad80*/  HADD2.F32 R3, -RZ, R4.H0_H0 ;  /* 0x20000004ff037230 */ /* 0x000fc40000004100 */
[----:B------:R-:W-:Y:S02]  /*ad90*/  HADD2.F32 R4, -RZ, R4.H1_H1 ;  /* 0x30000004ff047230 */ /* 0x000fe40000004100 */
[C---:B------:R-:W-:Y:S01]  /*ada0*/  FMUL.FTZ R27, R6.reuse, R21 ;  /* 0x00000015061b7220 */ /* 0x040fe20000410000 */
        /* <DEDUP_REMOVED lines=12> */
[----:B------:R-:W-:-:S02]  /*ae70*/  F2FP.SATFINITE.E4M3.F32.PACK_AB_MERGE_C R11, R30, R25, R11 ;  /* 0x000000191e0b723e */ /* 0x000fc4000480700b */
[----:B------:R-:W-:Y:S01]  /*ae80*/  F2FP.SATFINITE.E4M3.F32.PACK_AB_MERGE_C R8, R35, R38, R8 ;  /* 0x000000262308723e */ /* 0x000fe20004807008 */
[----:B------:R4:W-:Y:S01]  /*ae90*/  STS.128 [R49+0xf000], R4 ;  /* 0x00f0000431007388 */ /* 0x0009e20000000c00 */
[----:B------:R-:W-:-:S05]  /*aea0*/  F2FP.SATFINITE.E4M3.F32.PACK_AB_MERGE_C R10, R34, R3, R37 ;  /* 0x00000003220a723e */ /* 0x000fca0004807025 */
[----:B------:R4:W-:Y:S02]  /*aeb0*/  STS.128 [R0+0xf000], R8 ;  /* 0x00f0000800007388 */ /* 0x0009e40000000c00 */
.L_x_383:
[----:B------:R-:W-:Y:S05]  /*aec0*/  BSYNC B0 ;  /* 0x0000000000007941 */ /* 0x000fea0003800000 */
.L_x_376:
[----:B------:R-:W-:Y:S01]  /*aed0*/  @!PT LDS RZ, [RZ] ;  /* 0x00000000fffff984 */ /* 0x000fe20000000800 */
[----:B------:R-:W-:Y:S01]  /*aee0*/  @!PT LDS RZ, [RZ] ;  /* 0x00000000fffff984 */ /* 0x000fe20000000800 */
[----:B------:R-:W-:Y:S01]  /*aef0*/  @!PT LDS RZ, [RZ] ;  /* 0x00000000fffff984 */ /* 0x000fe20000000800 */
[----:B------:R-:W-:Y:S01]  /*af00*/  @!PT LDS RZ, [RZ] ;  /* 0x00000000fffff984 */ /* 0x000fe20000000800 */
[----:B------:R1:W-:Y:S06]  /*af10*/  MEMBAR.ALL.CTA ;  /* 0x0000000000007992 */ /* 0x0003ec0000008000 */
[----:B-1----:R-:W1:Y:S01]  /*af20*/  FENCE.VIEW.ASYNC.S ;  /* 0x00000000000073c6 */ /* 0x002e620000000000 */
[----:B------:R-:W-:Y:S05]  /*af30*/  WARPSYNC.ALL ;  /* 0x0000000000007948 */ /* 0x000fea0003800000 */
[----:B-1----:R-:W-:Y:S06]  /*af40*/  BAR.SYNC.DEFER_BLOCKING 0xd, 0x180 ;  /* 0x0346000000007b1d */ /* 0x002fec0000010000 */
.L_x_373:
[----:B---34-:R-:W-:-:S05]  /*af50*/  IMAD.U32 R0, RZ, RZ, UR36 ;  /* 0x00000024ff007e24 */ /* 0x018fca000f8e00ff */
[----:B------:R-:W-:-:S13]  /*af60*/  ISETP.NE.AND P0, PT, R0, 0x3, PT ;  /* 0x000000030000780c */ /* 0x000fda0003f05270 */
[----:B------:R-:W-:Y:S05]  /*af70*/  @!P0 BRA `(.L_x_395) ;  /* 0x0000000000048947 */ /* 0x000fea0003800000 */
[----:B------:R-:W-:Y:S01]  /*af80*/  BPT.TRAP 0x1 ;  /* 0x000000040000795c */ /* 0x000fe20000300000 */
.L_x_395:
[----:B01----:R-:W-:Y:S01]  /*af90*/  IMAD R3, R154, 0x8, R16 ;  /* 0x000000089a037824 */ /* 0x003fe200078e0210 */
[----:B-----5:R-:W-:-:S04]  /*afa0*/  SHF.L.U32 R6, R155, 0x1f, RZ ;  /* 0x0000001f9b067819 */ /* 0x020fc800000006ff */
[----:B------:R0:W1:Y:S01]  /*afb0*/  SYNCS.PHASECHK.TRANS64.TRYWAIT P1, [R3+URZ+0x19c30], R6 ;  /* 0x019c3006030075a7 */ /* 0x000062000802017f */
[----:B------:R-:W-:Y:S05]  /*afc0*/  @!P0 BRA `(.L_x_396) ;  /* 0x0000000000048947 */ /* 0x000fea0003800000 */
[----:B------:R-:W-:Y:S01]  /*afd0*/  BPT.TRAP 0x1 ;  /* 0x000000040000795c */ /* 0x000fe20000300000 */
.L_x_396:
[----:B------:R-:W-:Y:S01]  /*afe0*/  VIADD R0, R16, 0x13800 ;  /* 0x0001380010007836 */ /* 0x000fe20000000000 */
[----:B------:R-:W-:Y:S01]  /*aff0*/  LOP3.LUT R4, R36, 0x10000, RZ, 0xfc, !PT ;  /* 0x0001000024047812 */ /* 0x000fe200078efcff */
[----:B------:R-:W-:-:S03]  /*b000*/  IMAD.MOV.U32 R5, RZ, RZ, -0x3ffffff0 ;  /* 0xc0000010ff057424 */ /* 0x000fc600078e00ff */
[----:B------:R-:W-:-:S04]  /*b010*/  SHF.R.U32.HI R0, RZ, 0x4, R0 ;  /* 0x00000004ff007819 */ /* 0x000fc80000011600 */
[----:B------:R-:W-:-:S04]  /*b020*/  LOP3.LUT R0, R0, 0x3fff, RZ, 0xc0, !PT ;  /* 0x00003fff00007812 */ /* 0x000fc800078ec0ff */
[----:B------:R-:W-:-:S05]  /*b030*/  LOP3.LUT R0, R0, 0x10000, RZ, 0xfc, !PT ;  /* 0x0001000000007812 */ /* 0x000fca00078efcff */
[----:B------:R3:W-:Y:S01]  /*b040*/  STL [R1+0x10], R0 ;  /* 0x0000100001007387 */ /* 0x0007e20000100800 */
[----:B-1----:R-:W-:Y:S05]  /*b050*/  @P1 BRA `(.L_x_397) ;  /* 0x0000000000081947 */ /* 0x002fea0003800000 */
[----:B------:R-:W1:Y:S02]  /*b060*/  SYNCS.PHASECHK.TRANS64.TRYWAIT P1, [R3+URZ+0x19c30], R6 ;  /* 0x019c3006030075a7 */ /* 0x000e64000802017f */
[----:B-1----:R-:W-:Y:S05]  /*b070*/  @!P1 BRA `(.L_x_398) ;  /* 0x000000d400b09947 */ /* 0x002fea0003800000 */
.L_x_397:
[----:B------:R-:W0:Y:S01]  /*b080*/  LDL R8, [R1+0x10] ;  /* 0x0000100001087983 */ /* 0x000e220000100800 */
[----:B------:R-:W-:Y:S01]  /*b090*/  IMAD.MOV.U32 R7, RZ, RZ, -0x3ffffff0 ;  /* 0xc0000010ff077424 */ /* 0x000fe200078e00ff */
[----:B------:R-:W-:Y:S05]  /*b0a0*/  WARPSYNC.ALL ;  /* 0x0000000000007948 */ /* 0x000fea0003800000 */
[C---:B------:R-:W-:Y:S01]  /*b0b0*/  R2UR UR4, R4.reuse ;  /* 0x00000000040472ca */ /* 0x040fe200000e0000 */
[----:B------:R-:W4:Y:S01]  /*b0c0*/  LDL R11, [R1+0x64] ;  /* 0x00006400010b7983 */ /* 0x000f220000100800 */
[----:B------:R-:W-:Y:S02]  /*b0d0*/  R2UR UR5, R5 ;  /* 0x00000000050572ca */ /* 0x000fe400000e0000 */
[----:B------:R-:W-:Y:S01]  /*b0e0*/  R2UR UR7, R7 ;  /* 0x00000000070772ca */ /* 0x000fe200000e0000 */
[----:B------:R-:W-:Y:S01]  /*b0f0*/  WARPGROUP.ARRIVE ;  /* 0x00000000000079c5 */ /* 0x000fe20000000000 */
[----:B---3--:R-:W3:Y:S01]  /*b100*/  LDL R0, [R1+0x1c] ;  /* 0x00001c0001007983 */ /* 0x008ee20000100800 */
[----:B------:R-:W-:Y:S01]  /*b110*/  VIADD R12, R4, 0x180 ;  /* 0x00000180040c7836 */ /* 0x000fe20000000000 */
[----:B------:R-:W-:Y:S01]  /*b120*/  P2R R10, PR, RZ, 0x1 ;  /* 0x00000001ff0a7803 */ /* 0x000fe20000000000 */
[----:B------:R-:W-:-:S02]  /*b130*/  IMAD.MOV.U32 R13, RZ, RZ, -0x3ffffff0 ;  /* 0xc0000010ff0d7424 */ /* 0x000fc400078e00ff */
[----:B------:R-:W5:Y:S01]  /*b140*/  S2R R90, SR_TID.X ;  /* 0x00000000005a7919 */ /* 0x000f620000002100 */
[----:B------:R-:W-:Y:S01]  /*b150*/  IMAD.MOV.U32 R9, RZ, RZ, -0x3ffffff0 ;  /* 0xc0000010ff097424 */ /* 0x000fe200078e00ff */
[----:B------:R-:W-:Y:S01]  /*b160*/  BSSY B0, `(.L_x_399) ;  /* 0x00003da000007945 */ /* 0x000fe20003800000 */
[----:B------:R-:W-:Y:S01]  /*b170*/  VIADD R20, R4, 0x300 ;  /* 0x0000030004147836 */ /* 0x000fe20000000000 */
[----:B------:R3:W-:Y:S01]  /*b180*/  STL.64 [R1], R12 ;  /* 0x0000000c01007387 */ /* 0x0007e20000100a00 */
[----:B--2---:R-:W-:Y:S02]  /*b190*/  IMAD.MOV.U32 R21, RZ, RZ, -0x3ffffff0 ;  /* 0xc0000010ff157424 */ /* 0x004fe400078e00ff */
[----:B------:R-:W-:Y:S01]  /*b1a0*/  IMAD.MOV.U32 R7, RZ, RZ, -0x3ffffff0 ;  /* 0xc0000010ff077424 */ /* 0x000fe200078e00ff */
[----:B-----5:R-:W-:Y:S01]  /*b1b0*/  LOP3.LUT R90, R90, 0x7f, RZ, 0xc0, !PT ;  /* 0x0000007f5a5a7812 */ /* 0x020fe200078ec0ff */
[----:B01----:R-:W-:-:S04]  /*b1c0*/  IMAD R6, R154, 0x300, R8 ;  /* 0x000003009a067824 */ /* 0x003fc800078e0208 */
[C---:B------:R-:W-:Y:S01]  /*b1d0*/  VIADD R8, R6.reuse, 0x100 ;  /* 0x0000010006087836 */ /* 0x040fe20000000000 */
[C---:B------:R-:W-:Y:S01]  /*b1e0*/  R2UR UR6, R6.reuse ;  /* 0x00000000060672ca */ /* 0x040fe200000e0000 */
[----:B------:R-:W-:-:S12]  /*b1f0*/  VIADD R6, R6, 0x200 ;  /* 0x0000020006067836 */ /* 0x000fd80000000000 */
[----:B------:R-:W-:Y:S01]  /*b200*/  QGMMA.64x128x32.F32.E4M3.E4M3 R24, gdesc[UR4], RZ, !UPT, gsb0 ;  /* 0x01e00000041879f3 */ /* 0x000fe2000c0008ff */
[----:B------:R-:W-:Y:S02]  /*b210*/  R2UR UR4, R12 ;  /* 0x000000000c0472ca */ /* 0x000fe400000e0000 */
[----:B------:R-:W-:Y:S02]  /*b220*/  R2UR UR5, R13 ;  /* 0x000000000d0572ca */ /* 0x000fe400000e0000 */
[----:B------:R-:W-:Y:S02]  /*b230*/  R2UR UR6, R8 ;  /* 0x00000000080672ca */ /* 0x000fe400000e0000 */
[----:B------:R-:W-:Y:S01]  /*b240*/  R2UR UR7, R9 ;  /* 0x00000000090772ca */ /* 0x000fe200000e0000 */
[----:B------:R-:W-:Y:S02]  /*b250*/  WARPGROUP.DEPBAR.LE gsb0, 0x0 ;  /* 0x00008000000079c5 */ /* 0x000fe40000010000 */
[----:B------:R-:W-:-:S10]  /*b260*/  WARPGROUP.ARRIVE ;  /* 0x00000000000079c5 */ /* 0x000fd40000000000 */
[----:B------:R-:W-:Y:S01]  /*b270*/  QGMMA.64x128x32.F32.E4M3.E4M3 R24, gdesc[UR4], R24, gsb0 ;  /* 0x01e00000041879f3 */ /* 0x000fe20008000818 */
[----:B------:R-:W-:Y:S02]  /*b280*/  R2UR UR4, R20 ;  /* 0x00000000140472ca */ /* 0x000fe400000e0000 */
[----:B------:R-:W-:Y:S02]  /*b290*/  R2UR UR5, R21 ;  /* 0x00000000150572ca */ /* 0x000fe400000e0000 */
[----:B------:R-:W-:Y:S01]  /*b2a0*/  R2UR UR6, R6 ;  /* 0x00000000060672ca */ /* 0x000fe200000e0000 */
[----:B----4-:R-:W-:Y:S01]  /*b2b0*/  IMAD.IADD R6, R11, 0x1, R88 ;  /* 0x000000010b067824 */ /* 0x010fe200078e0258 */
[----:B------:R-:W-:-:S03]  /*b2c0*/  R2UR UR7, R7 ;  /* 0x00000000070772ca */ /* 0x000fc600000e0000 */
[----:B---3--:R-:W-:-:S05]  /*b2d0*/  IMAD R6, R0, -0x80, R6 ;  /* 0xffffff8000067824 */ /* 0x008fca00078e0206 */
[C---:B------:R-:W-:Y:S02]  /*b2e0*/  ISETP.GT.AND P4, PT, R6.reuse, RZ, PT ;  /* 0x000000ff0600720c */ /* 0x040fe40003f84270 */
[C---:B------:R-:W-:Y:S02]  /*b2f0*/  ISETP.GT.AND P3, PT, R6.reuse, 0x1, PT ;  /* 0x000000010600780c */ /* 0x040fe40003f64270 */
[C---:B------:R-:W-:Y:S02]  /*b300*/  ISETP.GT.AND P1, PT, R6.reuse, 0x8, PT ;  /* 0x000000080600780c */ /* 0x040fe40003f24270 */
[C---:B------:R-:W-:Y:S02]  /*b310*/  ISETP.GT.AND P2, PT, R6.reuse, 0x9, PT ;  /* 0x000000090600780c */ /* 0x040fe40003f44270 */
[C---:B------:R-:W-:Y:S02]  /*b320*/  ISETP.GT.AND P6, PT, R6.reuse, 0x10, PT ;  /* 0x000000100600780c */ /* 0x040fe40003fc4270 */
[----:B------:R-:W-:-:S02]  /*b330*/  ISETP.GT.AND P5, PT, R6, 0x11, PT ;  /* 0x000000110600780c */ /* 0x000fc40003fa4270 */
[----:B------:R-:W-:Y:S01]  /*b340*/  ISETP.GT.AND P0, PT, R6, 0x59, PT ;  /* 0x000000590600780c */ /* 0x000fe20003f04270 */
[----:B------:R-:W-:Y:S02]  /*b350*/  WARPGROUP.DEPBAR.LE gsb0, 0x0 ;  /* 0x00008000000079c5 */ /* 0x000fe40000010000 */
[----:B------:R-:W-:-:S06]  /*b360*/  WARPGROUP.ARRIVE ;  /* 0x00000000000079c5 */ /* 0x000fcc0000000000 */
[----:B------:R-:W-:Y:S03]  /*b370*/  QGMMA.64x128x32.F32.E4M3.E4M3 R24, gdesc[UR4], R24, gsb0 ;  /* 0x01e00000041879f3 */ /* 0x000fe60008000818 */
[----:B------:R-:W-:Y:S02]  /*b380*/  WARPGROUP.DEPBAR.LE gsb0, 0x0 ;  /* 0x00008000000079c5 */ /* 0x000fe40000010000 */
[----:B------:R-:W-:Y:S02]  /*b390*/  FSEL R7, R24, -INF , P4 ;  /* 0xff80000018077808 */ /* 0x000fe40002000000 */
[----:B------:R-:W-:Y:S02]  /*b3a0*/  FSEL R25, R25, -INF , P3 ;  /* 0xff80000019197808 */ /* 0x000fe40001800000 */
[----:B------:R-:W-:Y:S02]  /*b3b0*/  FSEL R9, R28, -INF , P1 ;  /* 0xff8000001c097808 */ /* 0x000fe40000800000 */
[----:B------:R-:W-:-:S02]  /*b3c0*/  FMNMX.FTZ R0, R7, R25, !PT ;  /* 0x0000001907007209 */ /* 0x000fc40007810000 */
[----:B------:R-:W-:Y:S02]  /*b3d0*/  FSEL R29, R29, -INF , P2 ;  /* 0xff8000001d1d7808 */ /* 0x000fe40001000000 */
[----:B------:R-:W-:Y:S02]  /*b3e0*/  FMNMX.FTZ R0, R9, R0, !PT ;  /* 0x0000000009007209 */ /* 0x000fe40007810000 */
        /* <DEDUP_REMOVED lines=11> */
[C---:B------:R-:W-:Y:S02]  /*b4a0*/  ISETP.GT.AND P1, PT, R6.reuse, 0x20, PT ;  /* 0x000000200600780c */ /* 0x040fe40003f24270 */
        /* <DEDUP_REMOVED lines=59> */
[----:B------:R-:W-:Y:S02]  /*b860*/  FMNMX.FTZ R0, R65, R0, !PT ;  /* 0x0000000041007209 */ /* 0x000fe40007810000 */
[----:B------:R-:W-:Y:S02]  /*b870*/  FSEL R59, R59, -INF , P5 ;  /* 0xff8000003b3b7808 */ /* 0x000fe40002800000 */
[----:B------:R-:W-:Y:S02]  /*b880*/  ISETP.GT.AND P5, PT, R6, 0x60, PT ;  /* 0x000000600600780c */ /* 0x000fe40003fa4270 */
        /* <DEDUP_REMOVED lines=20> */
[C---:B------:R-:W-:Y:S02]  /*b9d0*/  ISETP.GT.AND P4, PT, R6.reuse, 0x71, PT ;  /* 0x000000710600780c */ /* 0x040fe40003f84270 */
[----:B------:R-:W-:Y:S02]  /*b9e0*/  FMNMX.FTZ R0, R129, R0, !PT ;  /* 0x0000000081007209 */ /* 0x000fe40007810000 */
[----:B------:R-:W-:Y:S02]  /*b9f0*/  FSEL R131, R81, -INF , P4 ;  /* 0xff80000051837808 */ /* 0x000fe40002000000 */
[----:B------:R-:W-:Y:S02]  /*ba00*/  ISETP.GT.AND P5, PT, R6, 0x78, PT ;  /* 0x000000780600780c */ /* 0x000fe40003fa4270 */
[----:B------:R-:W-:Y:S02]  /*ba10*/  FMNMX.FTZ R0, R131, R0, !PT ;  /* 0x0000000083007209 */ /* 0x000fe40007810000 */
[----:B------:R-:W-:-:S02]  /*ba20*/  FSEL R81, R84, -INF , P5 ;  /* 0xff80000054517808 */ /* 0x000fc40002800000 */
[C---:B------:R-:W-:Y:S02]  /*ba30*/  ISETP.GT.AND P6, PT, R6.reuse, 0x79, PT ;  /* 0x000000790600780c */ /* 0x040fe40003fc4270 */
[----:B------:R-:W-:Y:S02]  /*ba40*/  FMNMX.FTZ R0, R81, R0, !PT ;  /* 0x0000000051007209 */ /* 0x000fe40007810000 */
[----:B------:R-:W-:Y:S02]  /*ba50*/  FSEL R85, R85, -INF , P6 ;  /* 0xff80000055557808 */ /* 0x000fe40003000000 */
[----:B------:R-:W-:Y:S02]  /*ba60*/  P2R R26, PR, RZ, 0x4 ;  /* 0x00000004ff1a7803 */ /* 0x000fe40000000000 */
[----:B------:R-:W-:Y:S02]  /*ba70*/  FMNMX.FTZ R8, R85, R0, !PT ;  /* 0x0000000055087209 */ /* 0x000fe40007810000 */
[----:B------:R-:W-:-:S02]  /*ba80*/  ISETP.GT.AND P2, PT, R6, 0x58, PT ;  /* 0x000000580600780c */ /* 0x000fc40003f44270 */
[----:B------:R-:W-:Y:S01]  /*ba90*/  P2R R28, PR, RZ, 0x2 ;  /* 0x00000002ff1c7803 */ /* 0x000fe20000000000 */
[----:B------:R-:W0:Y:S01]  /*baa0*/  SHFL.BFLY PT, R133, R8, 0x2, 0x1f ;  /* 0x0c401f0008857f89 */ /* 0x000e2200000e0000 */
[C---:B------:R-:W-:Y:S02]  /*bab0*/  ISETP.GT.AND P1, PT, R6.reuse, 0x59, PT ;  /* 0x000000590600780c */ /* 0x040fe40003f24270 */
[----:B------:R-:W-:Y:S02]  /*bac0*/  P2R R30, PR, RZ, 0x1 ;  /* 0x00000001ff1e7803 */ /* 0x000fe40000000000 */
[----:B------:R-:W-:Y:S02]  /*bad0*/  ISETP.GT.AND P0, PT, R6, 0x60, PT ;  /* 0x000000600600780c */ /* 0x000fe40003f04270 */
[----:B------:R-:W-:Y:S02]  /*bae0*/  FSEL R71, R71, -INF , P1 ;  /* 0xff80000047477808 */ /* 0x000fe40000800000 */
[----:B------:R-:W-:-:S02]  /*baf0*/  P2R R24, PR, RZ, 0x8 ;  /* 0x00000008ff187803 */ /* 0x000fc40000000000 */
[----:B------:R-:W-:Y:S02]  /*bb00*/  FSEL R135, R74, -INF , P0 ;  /* 0xff8000004a877808 */ /* 0x000fe40000000000 */
[----:B------:R-:W-:Y:S02]  /*bb10*/  ISETP.NE.AND P0, PT, R30, RZ, PT ;  /* 0x000000ff1e00720c */ /* 0x000fe40003f05270 */
[----:B------:R-:W-:Y:S02]  /*bb20*/  ISETP.NE.AND P1, PT, R28, RZ, PT ;  /* 0x000000ff1c00720c */ /* 0x000fe40003f25270 */
[----:B------:R-:W-:Y:S02]  /*bb30*/  FSEL R75, R75, -INF , P0 ;  /* 0xff8000004b4b7808 */ /* 0x000fe40000000000 */
[----:B------:R-:W-:Y:S02]  /*bb40*/  FSEL R83, R83, -INF , P4 ;  /* 0xff80000053537808 */ /* 0x000fe40002000000 */
[----:B------:R-:W-:-:S02]  /*bb50*/  FSEL R87, R87, -INF , P6 ;  /* 0xff80000057577808 */ /* 0x000fc40003000000 */
[----:B------:R-:W-:Y:S02]  /*bb60*/  ISETP.NE.AND P0, PT, R10, RZ, PT ;  /* 0x000000ff0a00720c */ /* 0x000fe40003f05270 */
[----:B0-----:R-:W-:Y:S02]  /*bb70*/  FMNMX.FTZ R12, R8, R133, !PT ;  /* 0x00000085080c7209 */ /* 0x001fe40007810000 */
[----:B------:R-:W-:-:S03]  /*bb80*/  FMNMX.FTZ R8, R11, R27, !PT ;  /* 0x0000001b0b087209 */ /* 0x000fc60007810000 */
[----:B------:R-:W0:Y:S01]  /*bb90*/  SHFL.BFLY PT, R133, R12, 0x1, 0x1f ;  /* 0x0c201f000c857f89 */ /* 0x000e2200000e0000 */
[----:B------:R-:W-:-:S04]  /*bba0*/  FMNMX.FTZ R8, R89, R8, !PT ;  /* 0x0000000859087209 */ /* 0x000fc80007810000 */
[----:B------:R-:W-:-:S04]  /*bbb0*/  FMNMX.FTZ R8, R31, R8, !PT ;  /* 0x000000081f087209 */ /* 0x000fc80007810000 */
[----:B------:R-:W-:-:S04]  /*bbc0*/  FMNMX.FTZ R8, R93, R8, !PT ;  /* 0x000000085d087209 */ /* 0x000fc80007810000 */
[----:B------:R-:W-:-:S04]  /*bbd0*/  FMNMX.FTZ R8, R35, R8, !PT ;  /* 0x0000000823087209 */ /* 0x000fc80007810000 */
[----:B------:R-:W-:-:S04]  /*bbe0*/  FMNMX.FTZ R8, R97, R8, !PT ;  /* 0x0000000861087209 */ /* 0x000fc80007810000 */
[----:B------:R-:W-:Y:S02]  /*bbf0*/  FMNMX.FTZ R8, R39, R8, !PT ;  /* 0x0000000827087209 */ /* 0x000fe40007810000 */
[----:B0-----:R-:W-:Y:S02]  /*bc00*/  FMNMX.FTZ R0, R12, R133, !PT ;  /* 0x000000850c007209 */ /* 0x001fe40007810000 */
[----:B------:R-:W-:Y:S02]  /*bc10*/  FMNMX.FTZ R8, R101, R8, !PT ;  /* 0x0000000865087209 */ /* 0x000fe40007810000 */
[----:B------:R-:W-:Y:S01]  /*bc20*/  FSEL R133, R70, -INF , P2 ;  /* 0xff80000046857808 */ /* 0x000fe20001000000 */
[----:B------:R-:W-:-:S01]  /*bc30*/  FFMA.FTZ R14, R2, R0, -8 ;  /* 0xc1000000020e7423 */ /* 0x000fc20000010000 */
[----:B------:R-:W-:Y:S02]  /*bc40*/  FMNMX.FTZ R8, R43, R8, !PT ;  /* 0x000000082b087209 */ /* 0x000fe40007810000 */
[----:B------:R-:W-:-:S02]  /*bc50*/  FSETP.NEU.FTZ.AND P3, PT, R0, -INF , PT ;  /* 0xff8000000000780b */ /* 0x000fc40003f7d000 */
[----:B------:R-:W-:Y:S02]  /*bc60*/  FMNMX.FTZ R8, R105, R8, !PT ;  /* 0x0000000869087209 */ /* 0x000fe40007810000 */
[----:B------:R-:W-:Y:S02]  /*bc70*/  FSEL R6, R14, RZ, P3 ;  /* 0x000000ff0e067208 */ /* 0x000fe40001800000 */
[----:B------:R-:W-:Y:S02]  /*bc80*/  FMNMX.FTZ R8, R47, R8, !PT ;  /* 0x000000082f087209 */ /* 0x000fe40007810000 */
[----:B------:R-:W-:Y:S01]  /*bc90*/  ISETP.NE.AND P3, PT, R24, RZ, PT ;  /* 0x000000ff1800720c */ /* 0x000fe20003f65270 */
[C-C-:B------:R-:W-:Y:S01]  /*bca0*/  FFMA.FTZ R24, R2.reuse, R37, -R6.reuse ;  /* 0x0000002502187223 */ /* 0x140fe20000010806 */
[----:B------:R-:W-:Y:S01]  /*bcb0*/  FMNMX.FTZ R8, R109, R8, !PT ;  /* 0x000000086d087209 */ /* 0x000fe20007810000 */
[--C-:B------:R-:W-:Y:S01]  /*bcc0*/  FFMA.FTZ R30, R2, R45, -R6.reuse ;  /* 0x0000002d021e7223 */ /* 0x100fe20000010806 */
[----:B------:R-:W-:Y:S01]  /*bcd0*/  ISETP.NE.AND P2, PT, R26, RZ, PT ;  /* 0x000000ff1a00720c */ /* 0x000fe20003f45270 */
[C-C-:B------:R-:W-:Y:S01]  /*bce0*/  FFMA.FTZ R26, R2.reuse, R41, -R6.reuse ;  /* 0x00000029021a7223 */ /* 0x140fe20000010806 */
[----:B------:R-:W-:Y:S01]  /*bcf0*/  FMNMX.FTZ R8, R51, R8, !PT ;  /* 0x0000000833087209 */ /* 0x000fe20007810000 */
[--C-:B------:R-:W-:Y:S01]  /*bd00*/  FFMA.FTZ R41, R2, R53, -R6.reuse ;  /* 0x0000003502297223 */ /* 0x100fe20000010806 */
[----:B------:R-:W-:Y:S01]  /*bd10*/  FSEL R37, R78, -INF , P1 ;  /* 0xff8000004e257808 */ /* 0x000fe20000800000 */
[C-C-:B------:R-:W-:Y:S01]  /*bd20*/  FFMA.FTZ R12, R2.reuse, R29, -R6.reuse ;  /* 0x0000001d020c7223 */ /* 0x140fe20000010806 */
[----:B------:R-:W-:Y:S01]  /*bd30*/  FMNMX.FTZ R8, R111, R8, !PT ;  /* 0x000000086f087209 */ /* 0x000fe20007810000 */
[C-C-:B------:R-:W-:Y:S01]  /*bd40*/  FFMA.FTZ R29, R2.reuse, R95, -R6.reuse ;  /* 0x0000005f021d7223 */ /* 0x140fe20000010806 */
[----:B------:R-:W-:Y:S01]  /*bd50*/  FSEL R79, R79, -INF , P2 ;  /* 0xff8000004f4f7808 */ /* 0x000fe20001000000 */
[C-C-:B------:R-:W-:Y:S01]  /*bd60*/  FFMA.FTZ R10, R2.reuse, R25, -R6.reuse ;  /* 0x00000019020a7223 */ /* 0x140fe20000010806 */
[----:B------:R-:W-:Y:S01]  /*bd70*/  FMNMX.FTZ R8, R55, R8, !PT ;  /* 0x0000000837087209 */ /* 0x000fe20007810000 */
[--C-:B------:R-:W-:Y:S01]  /*bd80*/  FFMA.FTZ R14, R2, R33, -R6.reuse ;  /* 0x00000021020e7223 */ /* 0x100fe20000010806 */
[----:B------:R-:W-:Y:S01]  /*bd90*/  FSEL R45, R82, -INF , P3 ;  /* 0xff800000522d7808 */ /* 0x000fe20001800000 */
[C-C-:B------:R-:W-:Y:S01]  /*bda0*/  FFMA.FTZ R25, R2.reuse, R91, -R6.reuse ;  /* 0x0000005b02197223 */ /* 0x140fe20000010806 */
[----:B------:R-:W-:Y:S01]  /*bdb0*/  FMNMX.FTZ R8, R117, R8, !PT ;  /* 0x0000000875087209 */ /* 0x000fe20007810000 */
[--C-:B------:R-:W-:Y:S01]  /*bdc0*/  FFMA.FTZ R33, R2, R49, -R6.reuse ;  /* 0x0000003102217223 */ /* 0x100fe20000010806 */
[----:B------:R-:W-:Y:S01]  /*bdd0*/  FSEL R53, R86, -INF , P5 ;  /* 0xff80000056357808 */ /* 0x000fe20002800000 */
[C-C-:B------:R-:W-:Y:S01]  /*bde0*/  FFMA.FTZ R49, R2.reuse, R57, -R6.reuse ;  /* 0x0000003902317223 */ /* 0x140fe20000010806 */
[----:B------:R-:W-:Y:S01]  /*bdf0*/  FMNMX.FTZ R8, R59, R8, !PT ;  /* 0x000000083b087209 */ /* 0x000fe20007810000 */
[C-C-:B------:R-:W-:Y:S01]  /*be00*/  FFMA.FTZ R91, R2.reuse, R61, -R6.reuse ;  /* 0x0000003d025b7223 */ /* 0x140fe20000010806 */
[----:B------:R-:W-:-:S01]  /*be10*/  FFMA.FTZ R57, R2, R65, -R6 ;  /* 0x0000004102397223 */ /* 0x000fc20000010806 */
        /* <DEDUP_REMOVED lines=24> */
[----:B------:R-:W-:Y:S01]  /*bfa0*/  FFMA.FTZ R77, R2, R85, -R6 ;  /* 0x00000055024d7223 */ /* 0x000fe20000010806 */
[----:B------:R-:W-:Y:S01]  /*bfb0*/  FMNMX.FTZ R8, R135, R8, !PT ;  /* 0x0000000887087209 */ /* 0x000fe20007810000 */
[----:B------:R-:W-:Y:S01]  /*bfc0*/  MUFU.EX2 R7, R7 ;  /* 0x0000000700077308 */ /* 0x000fe20000000800 */
[----:B------:R-:W-:-:S02]  /*bfd0*/  ISETP.NE.AND P2, PT, R90, RZ, PT ;  /* 0x000000ff5a00720c */ /* 0x000fc40003f45270 */
[----:B------:R-:W-:-:S04]  /*bfe0*/  FMNMX.FTZ R8, R75, R8, !PT ;  /* 0x000000084b087209 */ /* 0x000fc80007810000 */
[----:B------:R-:W-:Y:S01]  /*bff0*/  FMNMX.FTZ R8, R37, R8, !PT ;  /* 0x0000000825087209 */ /* 0x000fe20007810000 */
[----:B------:R-:W0:Y:S03]  /*c000*/  MUFU.EX2 R10, R10 ;  /* 0x0000000a000a7308 */ /* 0x000e260000000800 */
[----:B------:R-:W-:-:S03]  /*c010*/  FMNMX.FTZ R8, R79, R8, !PT ;  /* 0x000000084f087209 */ /* 0x000fc60007810000 */
[----:B------:R-:W-:Y:S01]  /*c020*/  @!P2 VIADD R3, R3, 0x19c40 ;  /* 0x00019c400303a836 */ /* 0x000fe20000000000 */
[----:B------:R-:W-:Y:S01]  /*c030*/  FMNMX.FTZ R8, R45, R8, !PT ;  /* 0x000000082d087209 */ /* 0x000fe20007810000 */
[----:B------:R-:W1:Y:S03]  /*c040*/  MUFU.EX2 R9, R9 ;  /* 0x0000000900097308 */ /* 0x000e660000000800 */
[----:B------:R-:W-:Y:S02]  /*c050*/  FMNMX.FTZ R8, R83, R8, !PT ;  /* 0x0000000853087209 */ /* 0x000fe40007810000 */
[----:B------:R-:W-:Y:S02]  /*c060*/  @!P2 PRMT R3, RZ, 0x654, R3 ;  /* 0x00000654ff03a816 */ /* 0x000fe40000000003 */
[----:B------:R-:W-:Y:S01]  /*c070*/  FMNMX.FTZ R8, R53, R8, !PT ;  /* 0x0000000835087209 */ /* 0x000fe20007810000 */
[----:B------:R-:W2:Y:S01]  /*c080*/  MUFU.EX2 R12, R12 ;  /* 0x0000000c000c7308 */ /* 0x000ea20000000800 */
[----:B0-----:R-:W-:-:S01]  /*c090*/  FADD.FTZ R68, R7, R10 ;  /* 0x0000000a07447221 */ /* 0x001fc20000010000 */
[----:B------:R0:W-:Y:S01]  /*c0a0*/  @!P2 SYNCS.ARRIVE.TRANS64.RED.A1T0 RZ, [R3+URZ], RZ ;  /* 0x000000ff03ffa9a7 */ /* 0x0001e2000810043f */
[----:B------:R-:W-:-:S05]  /*c0b0*/  FMNMX.FTZ R8, R87, R8, !PT ;  /* 0x0000000857087209 */ /* 0x000fca0007810000 */
[----:B------:R-:W3:Y:S01]  /*c0c0*/  SHFL.BFLY PT, R95, R8, 0x2, 0x1f ;  /* 0x0c401f00085f7f89 */ /* 0x000ee200000e0000 */
[----:B------:R-:W-:Y:S01]  /*c0d0*/  MUFU.EX2 R13, R13 ;  /* 0x0000000d000d7308 */ /* 0x000fe20000000800 */
[----:B-1----:R-:W-:-:S07]  /*c0e0*/  FADD.FTZ R85, R9, R68 ;  /* 0x0000004409557221 */ /* 0x002fce0000010000 */
[----:B------:R-:W-:Y:S01]  /*c0f0*/  MUFU.EX2 R14, R14 ;  /* 0x0000000e000e7308 */ /* 0x000fe20000000800 */
[----:B--2---:R-:W-:-:S01]  /*c100*/  FADD.FTZ R72, R12, R85 ;  /* 0x000000550c487221 */ /* 0x004fc20000010000 */
[----:B------:R-:W-:-:S04]  /*c110*/  F2FP.SATFINITE.E4M3.F32.PACK_AB_MERGE_C R148, R12, R9, RZ ;  /* 0x000000090c94723e */ /* 0x000fc800048070ff */
[----:B------:R-:W-:Y:S02]  /*c120*/  F2FP.SATFINITE.E4M3.F32.PACK_AB_MERGE_C R148, R10, R7, R148 ;  /* 0x000000070a94723e */ /* 0x000fe40004807094 */
[----:B------:R-:W-:Y:S01]  /*c130*/  MUFU.EX2 R15, R15 ;  /* 0x0000000f000f7308 */ /* 0x000fe20000000800 */
[----:B---3--:R-:W-:-:S07]  /*c140*/  FMNMX.FTZ R95, R8, R95, !PT ;  /* 0x0000005f085f7209 */ /* 0x008fce0007810000 */
[----:B------:R-:W1:Y:S01]  /*c150*/  MUFU.EX2 R24, R24 ;  /* 0x0000001800187308 */ /* 0x000e620000000800 */
[----:B------:R-:W2:Y:S07]  /*c160*/  SHFL.BFLY PT, R8, R95, 0x1, 0x1f ;  /* 0x0c201f005f087f89 */ /* 0x000eae00000e0000 */
[----:B------:R-:W-:Y:S08]  /*c170*/  MUFU.EX2 R25, R25 ;  /* 0x0000001900197308 */ /* 0x000ff00000000800 */
[----:B------:R-:W-:Y:S01]  /*c180*/  MUFU.EX2 R26, R26 ;  /* 0x0000001a001a7308 */ /* 0x000fe20000000800 */
[----:B-1----:R-:W-:-:S04]  /*c190*/  F2FP.SATFINITE.E4M3.F32.PACK_AB_MERGE_C R150, R24, R15, RZ ;  /* 0x0000000f1896723e */ /* 0x002fc800048070ff */
[----:B------:R-:W-:-:S03]  /*c1a0*/  F2FP.SATFINITE.E4M3.F32.PACK_AB_MERGE_C R150, R14, R13, R150 ;  /* 0x0000000d0e96723e */ /* 0x000fc60004807096 */
[----:B------:R-:W-:Y:S01]  /*c1b0*/  MUFU.EX2 R29, R29 ;  /* 0x0000001d001d7308 */ /* 0x000fe20000000800 */
[----:B--2---:R-:W-:-:S04]  /*c1c0*/  FMNMX.FTZ R8, R95, R8, !PT ;  /* 0x000000085f087209 */ /* 0x004fc80007810000 */
[----:B------:R-:W-:Y:S01]  /*c1d0*/  FSETP.NEU.FTZ.AND P1, PT, R8, -INF , PT ;  /* 0xff8000000800780b */ /* 0x000fe20003f3d000 */
[----:B------:R-:W-:-:S02]  /*c1e0*/  FFMA.FTZ R56, R2, R8, -8 ;  /* 0xc100000002387423 */ /* 0x000fc40000010008 */
[----:B------:R-:W1:Y:S03]  /*c1f0*/  MUFU.EX2 R30, R30 ;  /* 0x0000001e001e7308 */ /* 0x000e660000000800 */
[----:B------:R-:W-:Y:S02]  /*c200*/  FSEL R56, R56, RZ, P1 ;  /* 0x000000ff38387208 */ /* 0x000fe40000800000 */
[----:B------:R-:W-:-:S03]  /*c210*/  ISETP.GE.AND P1, PT, R88, 0x81, PT ;  /* 0x000000815800780c */ /* 0x000fc60003f26270 */
[----:B------:R-:W-:Y:S01]  /*c220*/  MUFU.EX2 R28, R28 ;  /* 0x0000001c001c7308 */ /* 0x000fe20000000800 */
[----:B------:R-:W-:-:S01]  /*c230*/  FFMA.FTZ R6, R2, R11, -R56 ;  /* 0x0000000b02067223 */ /* 0x000fc20000010838 */
[C-C-:B------:R-:W-:Y:S01]  /*c240*/  FFMA.FTZ R11, R2.reuse, R27, -R56.reuse ;  /* 0x0000001b020b7223 */ /* 0x140fe20000010838 */
[----:B------:R-:W-:-:S01]  /*c250*/  FFMA.FTZ R58, R2, R89, -R56 ;  /* 0x00000059023a7223 */ /* 0x000fc20000010838 */
[C-C-:B------:R-:W-:Y:S01]  /*c260*/  FFMA.FTZ R81, R2.reuse, R31, -R56.reuse ;  /* 0x0000001f02517223 */ /* 0x140fe20000010838 */
[----:B------:R-:W-:-:S01]  /*c270*/  FFMA.FTZ R27, R2, R93, -R56 ;  /* 0x0000005d021b7223 */ /* 0x000fc20000010838 */
[C-C-:B------:R-:W-:Y:S01]  /*c280*/  FFMA.FTZ R50, R2.reuse, R35, -R56.reuse ;  /* 0x0000002302327223 */ /* 0x140fe20000010838 */
[----:B------:R-:W-:-:S01]  /*c290*/  FFMA.FTZ R60, R2, R97, -R56 ;  /* 0x00000061023c7223 */ /* 0x000fc20000010838 */
        /* <DEDUP_REMOVED lines=8> */
[----:B------:R-:W2:Y:S01]  /*c320*/  MUFU.EX2 R11, R11 ;  /* 0x0000000b000b7308 */ /* 0x000ea20000000800 */
[----:B------:R-:W-:-:S01]  /*c330*/  FFMA.FTZ R54, R2, R51, -R56 ;  /* 0x0000003302367223 */ /* 0x000fc20000010838 */
[C-C-:B------:R-:W-:Y:S01]  /*c340*/  FFMA.FTZ R66, R2.reuse, R111, -R56.reuse ;  /* 0x0000006f02427223 */ /* 0x140fe20000010838 */
[----:B------:R-:W-:-:S01]  /*c350*/  FFMA.FTZ R55, R2, R55, -R56 ;  /* 0x0000003702377223 */ /* 0x000fc20000010838 */
[C-C-:B------:R-:W-:Y:S01]  /*c360*/  FFMA.FTZ R43, R2.reuse, R117, -R56.reuse ;  /* 0x00000075022b7223 */ /* 0x140fe20000010838 */
[----:B------:R-:W-:-:S01]  /*c370*/  FFMA.FTZ R64, R2, R59, -R56 ;  /* 0x0000003b02407223 */ /* 0x000fc20000010838 */
[--C-:B------:R-:W-:Y:S01]  /*c380*/  FFMA.FTZ R59, R2, R119, -R56.reuse ;  /* 0x00000077023b7223 */ /* 0x100fe20000010838 */
[----:B-1----:R-:W-:Y:S01]  /*c390*/  F2FP.SATFINITE.E4M3.F32.PACK_AB_MERGE_C R136, R30, R29, RZ ;  /* 0x0000001d1e88723e */ /* 0x002fe200048070ff */
[----:B------:R-:W1:Y:S01]  /*c3a0*/  MUFU.EX2 R58, R58 ;  /* 0x0000003a003a7308 */ /* 0x000e620000000800 */
[----:B------:R-:W-:-:S01]  /*c3b0*/  FFMA.FTZ R51, R2, R123, -R56 ;  /* 0x0000007b02337223 */ /* 0x000fc20000010838 */
[C-C-:B0-----:R-:W-:Y:S01]  /*c3c0*/  FFMA.FTZ R3, R2.reuse, R133, -R56.reuse ;  /* 0x0000008502037223 */ /* 0x141fe20000010838 */
[----:B------:R-:W-:-:S01]  /*c3d0*/  FFMA.FTZ R135, R2, R135, -R56 ;  /* 0x0000008702877223 */ /* 0x000fc20000010838 */
[C-C-:B------:R-:W-:Y:S01]  /*c3e0*/  FFMA.FTZ R75, R2.reuse, R75, -R56.reuse ;  /* 0x0000004b024b7223 */ /* 0x140fe20000010838 */
[----:B------:R-:W-:-:S01]  /*c3f0*/  FFMA.FTZ R79, R2, R79, -R56 ;  /* 0x0000004f024f7223 */ /* 0x000fc20000010838 */
[C-C-:B------:R-:W-:Y:S01]  /*c400*/  FFMA.FTZ R45, R2.reuse, R45, -R56.reuse ;  /* 0x0000002d022d7223 */ /* 0x140fe20000010838 */
[----:B------:R-:W-:-:S01]  /*c410*/  FFMA.FTZ R83, R2, R83, -R56 ;  /* 0x0000005302537223 */ /* 0x000fc20000010838 */
[----:B------:R-:W0:Y:S01]  /*c420*/  MUFU.EX2 R81, R81 ;  /* 0x0000005100517308 */ /* 0x000e220000000800 */
[----:B--2---:R-:W-:-:S01]  /*c430*/  FADD.FTZ R63, R6, R11 ;  /* 0x0000000b063f7221 */ /* 0x004fc20000010000 */
[----:B------:R-:W-:Y:S01]  /*c440*/  FFMA.FTZ R53, R2, R53, -R56 ;  /* 0x0000003502357223 */ /* 0x000fe20000010838 */
[----:B------:R-:W-:-:S05]  /*c450*/  F2FP.SATFINITE.E4M3.F32.PACK_AB_MERGE_C R136, R26, R25, R136 ;  /* 0x000000191a88723e */ /* 0x000fca0004807088 */
[----:B------:R-:W2:Y:S01]  /*c460*/  MUFU.EX2 R27, R27 ;  /* 0x0000001b001b7308 */ /* 0x000ea20000000800 */
[----:B-1----:R-:W-:-:S01]  /*c470*/  FADD.FTZ R68, R58, R63 ;  /* 0x0000003f3a447221 */ /* 0x002fc20000010000 */
[----:B------:R-:W-:-:S04]  /*c480*/  FADD.FTZ R63, R13, R72 ;  /* 0x000000480d3f7221 */ /* 0x000fc80000010000 */
[----:B------:R-:W-:Y:S02]  /*c490*/  FADD.FTZ R72, R14, R63 ;  /* 0x0000003f0e487221 */ /* 0x000fe40000010000 */
[----:B------:R-:W1:Y:S01]  /*c4a0*/  MUFU.EX2 R50, R50 ;  /* 0x0000003200327308 */ /* 0x000e620000000800 */
[----:B0-----:R-:W-:-:S01]  /*c4b0*/  FADD.FTZ R74, R81, R68 ;  /* 0x00000044514a7221 */ /* 0x001fc20000010000 */
[----:B------:R-:W-:Y:S01]  /*c4c0*/  FFMA.FTZ R68, R2, R67, -R56 ;  /* 0x0000004302447223 */ /* 0x000fe20000010838 */
[----:B------:R-:W-:-:S01]  /*c4d0*/  FADD.FTZ R63, R15, R72 ;  /* 0x000000480f3f7221 */ /* 0x000fc20000010000 */
[----:B------:R-:W-:Y:S01]  /*c4e0*/  FFMA.FTZ R72, R2, R71, -R56 ;  /* 0x0000004702487223 */ /* 0x000fe20000010838 */
[----:B------:R-:W-:Y:S02]  /*c4f0*/  F2FP.SATFINITE.E4M3.F32.PACK_AB_MERGE_C R149, R81, R58, RZ ;  /* 0x0000003a5195723e */ /* 0x000fe400048070ff */
[----:B------:R-:W-:Y:S01]  /*c500*/  FADD.FTZ R76, R24, R63 ;  /* 0x0000003f184c7221 */ /* 0x000fe20000010000 */
[----:B------:R-:W0:Y:S01]  /*c510*/  MUFU.EX2 R60, R60 ;  /* 0x0000003c003c7308 */ /* 0x000e220000000800 */
[----:B--2---:R-:W-:-:S01]  /*c520*/  FADD.FTZ R67, R27, R74 ;  /* 0x0000004a1b437221 */ /* 0x004fc20000010000 */
[C-C-:B------:R-:W-:Y:S01]  /*c530*/  FFMA.FTZ R63, R2.reuse, R37, -R56.reuse ;  /* 0x00000025023f7223 */ /* 0x140fe20000010838 */
[----:B------:R-:W-:-:S01]  /*c540*/  FFMA.FTZ R56, R2, R87, -R56 ;  /* 0x0000005702387223 */ /* 0x000fc20000010838 */
[----:B------:R-:W-:-:S04]  /*c550*/  F2FP.SATFINITE.E4M3.F32.PACK_AB_MERGE_C R149, R11, R6, R149 ;  /* 0x000000060b95723e */ /* 0x000fc80004807095 */
[----:B------:R-:W2:Y:S01]  /*c560*/  MUFU.EX2 R39, R39 ;  /* 0x0000002700277308 */ /* 0x000ea20000000800 */
[----:B-1----:R-:W-:-:S07]  /*c570*/  FADD.FTZ R67, R50, R67 ;  /* 0x0000004332437221 */ /* 0x002fce0000010000 */
[----:B------:R-:W1:Y:S01]  /*c580*/  MUFU.EX2 R31, R31 ;  /* 0x0000001f001f7308 */ /* 0x000e620000000800 */
[----:B0-----:R-:W-:-:S01]  /*c590*/  FADD.FTZ R74, R60, R67 ;  /* 0x000000433c4a7221 */ /* 0x001fc20000010000 */
[----:B------:R-:W-:-:S06]  /*c5a0*/  FADD.FTZ R67, R25, R76 ;  /* 0x0000004c19437221 */ /* 0x000fcc0000010000 */
[----:B------:R-:W0:Y:S01]  /*c5b0*/  MUFU.EX2 R52, R52 ;  /* 0x0000003400347308 */ /* 0x000e220000000800 */
[----:B--2---:R-:W-:-:S01]  /*c5c0*/  FADD.FTZ R74, R39, R74 ;  /* 0x0000004a274a7221 */ /* 0x004fc20000010000 */
[----:B------:R-:W-:-:S04]  /*c5d0*/  F2FP.SATFINITE.E4M3.F32.PACK_AB_MERGE_C R151, R39, R60, RZ ;  /* 0x0000003c2797723e */ /* 0x000fc800048070ff */
[----:B------:R-:W-:Y:S02]  /*c5e0*/  F2FP.SATFINITE.E4M3.F32.PACK_AB_MERGE_C R151, R50, R27, R151 ;  /* 0x0000001b3297723e */ /* 0x000fe40004807097 */
[----:B------:R-:W2:Y:S01]  /*c5f0*/  MUFU.EX2 R62, R62 ;  /* 0x0000003e003e7308 */ /* 0x000ea20000000800 */
[----:B-1----:R-:W-:-:S01]  /*c600*/  FADD.FTZ R37, R31, R74 ;  /* 0x0000004a1f257221 */ /* 0x002fc20000010000 */
[----:B------:R-:W-:-:S04]  /*c610*/  FADD.FTZ R74, R26, R67 ;  /* 0x000000431a4a7221 */ /* 0x000fc80000010000 */
[----:B------:R-:W-:Y:S02]  /*c620*/  FADD.FTZ R67, R29, R74 ;  /* 0x0000004a1d437221 */ /* 0x000fe40000010000 */
[----:B------:R-:W1:Y:S01]  /*c630*/  MUFU.EX2 R47, R47 ;  /* 0x0000002f002f7308 */ /* 0x000e620000000800 */
[----:B0-----:R-:W-:-:S01]  /*c640*/  FADD.FTZ R37, R52, R37 ;  /* 0x0000002534257221 */ /* 0x001fc20000010000 */
[----:B------:R-:W-:-:S04]  /*c650*/  FADD.FTZ R67, R30, R67 ;  /* 0x000000431e437221 */ /* 0x000fc80000010000 */
[----:B------:R-:W-:Y:S02]  /*c660*/  FADD.FTZ R76, R28, R67 ;  /* 0x000000431c4c7221 */ /* 0x000fe40000010000 */
[----:B------:R-:W0:Y:S01]  /*c670*/  MUFU.EX2 R35, R35 ;  /* 0x0000002300237308 */ /* 0x000e220000000800 */
[----:B--2---:R-:W-:-:S07]  /*c680*/  FADD.FTZ R74, R62, R37 ;  /* 0x000000253e4a7221 */ /* 0x004fce0000010000 */
[----:B------:R-:W2:Y:S01]  /*c690*/  MUFU.EX2 R33, R33 ;  /* 0x0000002100217308 */ /* 0x000ea20000000800 */
[----:B-1----:R-:W-:-:S01]  /*c6a0*/  FADD.FTZ R74, R47, R74 ;  /* 0x0000004a2f4a7221 */ /* 0x002fc20000010000 */
[----:B------:R-:W-:-:S04]  /*c6b0*/  F2FP.SATFINITE.E4M3.F32.PACK_AB_MERGE_C R137, R47, R62, RZ ;  /* 0x0000003e2f89723e */ /* 0x000fc800048070ff */
[----:B------:R-:W-:Y:S02]  /*c6c0*/  F2FP.SATFINITE.E4M3.F32.PACK_AB_MERGE_C R137, R52, R31, R137 ;  /* 0x0000001f3489723e */ /* 0x000fe40004807089 */
        /* <DEDUP_REMOVED lines=11> */
[C---:B-1----:R-:W-:Y:S01]  /*c780*/  F2FP.SATFINITE.E4M3.F32.PACK_AB_MERGE_C R138, R41.reuse, R32, RZ ;  /* 0x00000020298a723e */ /* 0x042fe200048070ff */
[----:B------:R-:W-:-:S03]  /*c790*/  FADD.FTZ R41, R41, R24 ;  /* 0x0000001829297221 */ /* 0x000fc60000010000 */
[----:B------:R-:W-:-:S03]  /*c7a0*/  F2FP.SATFINITE.E4M3.F32.PACK_AB_MERGE_C R138, R33, R28, R138 ;  /* 0x0000001c218a723e */ /* 0x000fc6000480708a */
[----:B------:R-:W1:Y:S01]  /*c7b0*/  MUFU.EX2 R43, R43 ;  /* 0x0000002b002b7308 */ /* 0x000e620000000800 */
[----:B0-----:R-:W-:-:S01]  /*c7c0*/  FADD.FTZ R30, R55, R30 ;  /* 0x0000001e371e7221 */ /* 0x001fc20000010000 */
[----:B------:R-:W-:-:S04]  /*c7d0*/  F2FP.SATFINITE.E4M3.F32.PACK_AB_MERGE_C R139, R55, R66, RZ ;  /* 0x00000042378b723e */ /* 0x000fc800048070ff */
[----:B------:R-:W-:Y:S02]  /*c7e0*/  F2FP.SATFINITE.E4M3.F32.PACK_AB_MERGE_C R139, R54, R35, R139 ;  /* 0x00000023368b723e */ /* 0x000fe4000480708b */
        /* <DEDUP_REMOVED lines=13> */
[C---:B--2---:R-:W-:Y:S01]  /*c8c0*/  F2FP.SATFINITE.E4M3.F32.PACK_AB_MERGE_C R140, R91.reuse, R38, RZ ;  /* 0x000000265b8c723e */ /* 0x044fe200048070ff */
[----:B------:R-:W-:-:S03]  /*c8d0*/  FADD.FTZ R91, R91, R32 ;  /* 0x000000205b5b7221 */ /* 0x000fc60000010000 */
[----:B------:R-:W-:-:S03]  /*c8e0*/  F2FP.SATFINITE.E4M3.F32.PACK_AB_MERGE_C R140, R49, R34, R140 ;  /* 0x00000022318c723e */ /* 0x000fc6000480708c */
[----:B------:R-:W2:Y:S01]  /*c8f0*/  MUFU.EX2 R51, R51 ;  /* 0x0000003300337308 */ /* 0x000ea20000000800 */
[C---:B-1----:R-:W-:Y:S01]  /*c900*/  F2FP.SATFINITE.E4M3.F32.PACK_AB_MERGE_C R141, R70.reuse, R59, RZ ;  /* 0x0000003b468d723e */ /* 0x042fe200048070ff */
[----:B------:R-:W-:-:S03]  /*c910*/  FADD.FTZ R70, R70, R7 ;  /* 0x0000000746467221 */ /* 0x000fc60000010000 */
[----:B------:R-:W-:-:S03]  /*c920*/  F2FP.SATFINITE.E4M3.F32.PACK_AB_MERGE_C R141, R64, R43, R141 ;  /* 0x0000002b408d723e */ /* 0x000fc6000480708d */
[----:B------:R-:W1:Y:S01]  /*c930*/  MUFU.EX2 R57, R57 ;  /* 0x0000003900397308 */ /* 0x000e620000000800 */
[----:B0-----:R-:W-:-:S07]  /*c940*/  FADD.FTZ R10, R36, R91 ;  /* 0x0000005b240a7221 */ /* 0x001fce0000010000 */
[----:B------:R-:W0:Y:S01]  /*c950*/  MUFU.EX2 R68, R68 ;  /* 0x0000004400447308 */ /* 0x000e220000000800 */
[----:B--2---:R-:W-:-:S07]  /*c960*/  FADD.FTZ R7, R51, R70 ;  /* 0x0000004633077221 */ /* 0x004fce0000010000 */
[----:B------:R-:W-:Y:S01]  /*c970*/  MUFU.EX2 R40, R40 ;  /* 0x0000002800287308 */ /* 0x000fe20000000800 */
[----:B-1----:R-:W-:-:S07]  /*c980*/  FADD.FTZ R13, R57, R10 ;  /* 0x0000000a390d7221 */ /* 0x002fce0000010000 */
[----:B------:R-:W1:Y:S01]  /*c990*/  MUFU.EX2 R61, R61 ;  /* 0x0000003d003d7308 */ /* 0x000e620000000800 */
[----:B0-----:R-:W-:-:S07]  /*c9a0*/  FADD.FTZ R14, R68, R7 ;  /* 0x00000007440e7221 */ /* 0x001fce0000010000 */
[----:B------:R-:W0:Y:S08]  /*c9b0*/  MUFU.EX2 R3, R3 ;  /* 0x0000000300037308 */ /* 0x000e300000000800 */
[----:B------:R-:W2:Y:S01]  /*c9c0*/  MUFU.EX2 R72, R72 ;  /* 0x0000004800487308 */ /* 0x000ea20000000800 */
[----:B-1----:R-:W-:Y:S01]  /*c9d0*/  F2FP.SATFINITE.E4M3.F32.PACK_AB_MERGE_C R142, R61, R40, RZ ;  /* 0x000000283d8e723e */ /* 0x002fe200048070ff */
[----:B------:R-:W-:-:S03]  /*c9e0*/  FADD.FTZ R40, R40, R13 ;  /* 0x0000000d28287221 */ /* 0x000fc60000010000 */
[----:B------:R-:W-:Y:S01]  /*c9f0*/  F2FP.SATFINITE.E4M3.F32.PACK_AB_MERGE_C R142, R57, R36, R142 ;  /* 0x00000024398e723e */ /* 0x000fe2000480708e */
[----:B------:R-:W-:-:S02]  /*ca00*/  FADD.FTZ R61, R61, R40 ;  /* 0x000000283d3d7221 */ /* 0x000fc40000010000 */
[----:B------:R-:W-:Y:S01]  /*ca10*/  MUFU.EX2 R44, R44 ;  /* 0x0000002c002c7308 */ /* 0x000fe20000000800 */
[----:B0-----:R-:W-:-:S07]  /*ca20*/  FADD.FTZ R7, R3, R14 ;  /* 0x0000000e03077221 */ /* 0x001fce0000010000 */
[----:B------:R-:W0:Y:S01]  /*ca30*/  MUFU.EX2 R69, R69 ;  /* 0x0000004500457308 */ /* 0x000e220000000800 */
[C---:B--2---:R-:W-:Y:S01]  /*ca40*/  F2FP.SATFINITE.E4M3.F32.PACK_AB_MERGE_C R13, R72.reuse, R3, RZ ;  /* 0x00000003480d723e */ /* 0x044fe200048070ff */
[----:B------:R-:W-:-:S03]  /*ca50*/  FADD.FTZ R72, R72, R7 ;  /* 0x0000000748487221 */ /* 0x000fc60000010000 */
[----:B------:R-:W-:-:S03]  /*ca60*/  F2FP.SATFINITE.E4M3.F32.PACK_AB_MERGE_C R143, R68, R51, R13 ;  /* 0x00000033448f723e */ /* 0x000fc6000480700d */
[----:B------:R-:W1:Y:S08]  /*ca70*/  MUFU.EX2 R42, R42 ;  /* 0x0000002a002a7308 */ /* 0x000e700000000800 */
[----:B------:R2:W3:Y:S01]  /*ca80*/  MUFU.EX2 R37, R135 ;  /* 0x0000008700257308 */ /* 0x0004e20000000800 */
[----:B0-----:R-:W-:-:S07]  /*ca90*/  F2FP.SATFINITE.E4M3.F32.PACK_AB_MERGE_C R144, R69, R44, RZ ;  /* 0x0000002c4590723e */ /* 0x001fce00048070ff */
[----:B------:R-:W0:Y:S01]  /*caa0*/  MUFU.EX2 R65, R65 ;  /* 0x0000004100417308 */ /* 0x000e220000000800 */
[----:B-1----:R-:W-:-:S01]  /*cab0*/  FADD.FTZ R14, R42, R61 ;  /* 0x0000003d2a0e7221 */ /* 0x002fc20000010000 */
[----:B--2---:R-:W-:-:S04]  /*cac0*/  IMAD.MOV.U32 R135, RZ, RZ, RZ ;  /* 0x000000ffff877224 */ /* 0x004fc800078e00ff */
[----:B------:R-:W-:Y:S02]  /*cad0*/  IMAD.MOV.U32 R134, RZ, RZ, R135 ;  /* 0x000000ffff867224 */ /* 0x000fe400078e0087 */
[----:B------:R-:W1:Y:S01]  /*cae0*/  MUFU.EX2 R12, R75 ;  /* 0x0000004b000c7308 */ /* 0x000e620000000800 */
[----:B---3--:R-:W-:-:S01]  /*caf0*/  FADD.FTZ R3, R37, R72 ;  /* 0x0000004825037221 */ /* 0x008fc20000010000 */
[--C-:B------:R-:W-:Y:S02]  /*cb00*/  IMAD.MOV.U32 R133, RZ, RZ, R135.reuse ;  /* 0x000000ffff857224 */ /* 0x100fe400078e0087 */
[--C-:B------:R-:W-:Y:S02]  /*cb10*/  IMAD.MOV.U32 R132, RZ, RZ, R135.reuse ;  /* 0x000000ffff847224 */ /* 0x100fe400078e0087 */
[--C-:B------:R-:W-:Y:S02]  /*cb20*/  IMAD.MOV.U32 R131, RZ, RZ, R135.reuse ;  /* 0x000000ffff837224 */ /* 0x100fe400078e0087 */
[----:B------:R-:W2:Y:S01]  /*cb30*/  MUFU.EX2 R9, R63 ;  /* 0x0000003f00097308 */ /* 0x000ea20000000800 */
[C---:B0-----:R-:W-:Y:S01]  /*cb40*/  F2FP.SATFINITE.E4M3.F32.PACK_AB_MERGE_C R144, R65.reuse, R42, R144 ;  /* 0x0000002a4190723e */ /* 0x041fe20004807090 */
[----:B------:R-:W-:Y:S01]  /*cb50*/  FADD.FTZ R65, R65, R14 ;  /* 0x0000000e41417221 */ /* 0x000fe20000010000 */
[----:B------:R-:W-:-:S02]  /*cb60*/  IMAD.MOV.U32 R130, RZ, RZ, R135 ;  /* 0x000000ffff827224 */ /* 0x000fc400078e0087 */
[----:B------:R-:W-:Y:S02]  /*cb70*/  IMAD.MOV.U32 R129, RZ, RZ, R135 ;  /* 0x000000ffff817224 */ /* 0x000fe400078e0087 */
[----:B------:R-:W-:-:S01]  /*cb80*/  FADD.FTZ R44, R44, R65 ;  /* 0x000000412c2c7221 */ /* 0x000fc20000010000 */
[----:B------:R-:W-:Y:S01]  /*cb90*/  IMAD.MOV.U32 R128, RZ, RZ, R135 ;  /* 0x000000ffff807224 */ /* 0x000fe200078e0087 */
[----:B------:R-:W0:Y:S01]  /*cba0*/  MUFU.EX2 R24, R79 ;  /* 0x0000004f00187308 */ /* 0x000e220000000800 */
[----:B-1----:R-:W-:-:S01]  /*cbb0*/  FADD.FTZ R6, R12, R3 ;  /* 0x000000030c067221 */ /* 0x002fc20000010000 */
[----:B------:R-:W-:Y:S01]  /*cbc0*/  FADD.FTZ R69, R69, R44 ;  /* 0x0000002c45457221 */ /* 0x000fe20000010000 */
[--C-:B------:R-:W-:Y:S02]  /*cbd0*/  IMAD.MOV.U32 R127, RZ, RZ, R135.reuse ;  /* 0x000000ffff7f7224 */ /* 0x100fe400078e0087 */
[--C-:B------:R-:W-:Y:S02]  /*cbe0*/  IMAD.MOV.U32 R126, RZ, RZ, R135.reuse ;  /* 0x000000ffff7e7224 */ /* 0x100fe400078e0087 */
[----:B------:R-:W-:Y:S01]  /*cbf0*/  IMAD.MOV.U32 R125, RZ, RZ, R135 ;  /* 0x000000ffff7d7224 */ /* 0x000fe200078e0087 */
[----:B------:R-:W-:Y:S01]  /*cc00*/  MUFU.EX2 R48, R48 ;  /* 0x0000003000307308 */ /* 0x000fe20000000800 */
[----:B--2---:R-:W-:-:S01]  /*cc10*/  FADD.FTZ R3, R9, R6 ;  /* 0x0000000609037221 */ /* 0x004fc20000010000 */
[----:B------:R-:W-:-:S02]  /*cc20*/  IMAD.MOV.U32 R124, RZ, RZ, R135 ;  /* 0x000000ffff7c7224 */ /* 0x000fc400078e0087 */
[--C-:B------:R-:W-:Y:S02]  /*cc30*/  IMAD.MOV.U32 R123, RZ, RZ, R135.reuse ;  /* 0x000000ffff7b7224 */ /* 0x100fe400078e0087 */
[----:B------:R-:W-:Y:S02]  /*cc40*/  IMAD.MOV.U32 R122, RZ, RZ, R135 ;  /* 0x000000ffff7a7224 */ /* 0x000fe400078e0087 */
[----:B------:R-:W1:Y:S01]  /*cc50*/  MUFU.EX2 R77, R77 ;  /* 0x0000004d004d7308 */ /* 0x000e620000000800 */
[C---:B0-----:R-:W-:Y:S01]  /*cc60*/  F2FP.SATFINITE.E4M3.F32.PACK_AB_MERGE_C R9, R24.reuse, R9, RZ ;  /* 0x000000091809723e */ /* 0x041fe200048070ff */
[----:B------:R-:W-:Y:S01]  /*cc70*/  FADD.FTZ R24, R24, R3 ;  /* 0x0000000318187221 */ /* 0x000fe20000010000 */
[----:B------:R-:W-:Y:S02]  /*cc80*/  IMAD.MOV.U32 R121, RZ, RZ, R135 ;  /* 0x000000ffff797224 */ /* 0x000fe400078e0087 */
[----:B------:R-:W-:Y:S01]  /*cc90*/  F2FP.SATFINITE.E4M3.F32.PACK_AB_MERGE_C R145, R12, R37, R9 ;  /* 0x000000250c91723e */ /* 0x000fe20004807009 */
[----:B------:R-:W-:-:S02]  /*cca0*/  IMAD.MOV.U32 R120, RZ, RZ, R135 ;  /* 0x000000ffff787224 */ /* 0x000fc400078e0087 */
[----:B------:R-:W0:Y:S01]  /*ccb0*/  MUFU.EX2 R46, R46 ;  /* 0x0000002e002e7308 */ /* 0x000e220000000800 */
[--C-:B------:R-:W-:Y:S02]  /*ccc0*/  IMAD.MOV.U32 R119, RZ, RZ, R135.reuse ;  /* 0x000000ffff777224 */ /* 0x100fe400078e0087 */
[--C-:B------:R-:W-:Y:S02]  /*ccd0*/  IMAD.MOV.U32 R118, RZ, RZ, R135.reuse ;  /* 0x000000ffff767224 */ /* 0x100fe400078e0087 */
[--C-:B------:R-:W-:Y:S02]  /*cce0*/  IMAD.MOV.U32 R117, RZ, RZ, R135.reuse ;  /* 0x000000ffff757224 */ /* 0x100fe400078e0087 */
[--C-:B------:R-:W-:Y:S01]  /*ccf0*/  IMAD.MOV.U32 R116, RZ, RZ, R135.reuse ;  /* 0x000000ffff747224 */ /* 0x100fe200078e0087 */
[----:B------:R-:W2:Y:S01]  /*cd00*/  MUFU.EX2 R45, R45 ;  /* 0x0000002d002d7308 */ /* 0x000ea20000000800 */
[----:B-1----:R-:W-:Y:S01]  /*cd10*/  F2FP.SATFINITE.E4M3.F32.PACK_AB_MERGE_C R7, R77, R48, RZ ;  /* 0x000000304d07723e */ /* 0x002fe200048070ff */
[----:B------:R-:W-:-:S02]  /*cd20*/  IMAD.MOV.U32 R115, RZ, RZ, R135 ;  /* 0x000000ffff737224 */ /* 0x000fc400078e0087 */
[--C-:B------:R-:W-:Y:S02]  /*cd30*/  IMAD.MOV.U32 R114, RZ, RZ, R135.reuse ;  /* 0x000000ffff727224 */ /* 0x100fe400078e0087 */
[----:B------:R-:W-:Y:S02]  /*cd40*/  IMAD.MOV.U32 R113, RZ, RZ, R135 ;  /* 0x000000ffff717224 */ /* 0x000fe400078e0087 */
[----:B------:R-:W1:Y:S01]  /*cd50*/  MUFU.EX2 R73, R73 ;  /* 0x0000004900497308 */ /* 0x000e620000000800 */
[----:B0-----:R-:W-:-:S01]  /*cd60*/  FADD.FTZ R6, R46, R69 ;  /* 0x000000452e067221 */ /* 0x001fc20000010000 */
[--C-:B------:R-:W-:Y:S02]  /*cd70*/  IMAD.MOV.U32 R112, RZ, RZ, R135.reuse ;  /* 0x000000ffff707224 */ /* 0x100fe400078e0087 */
[--C-:B------:R-:W-:Y:S02]  /*cd80*/  IMAD.MOV.U32 R111, RZ, RZ, R135.reuse ;  /* 0x000000ffff6f7224 */ /* 0x100fe400078e0087 */
[----:B------:R-:W-:-:S02]  /*cd90*/  IMAD.MOV.U32 R110, RZ, RZ, R135 ;  /* 0x000000ffff6e7224 */ /* 0x000fc400078e0087 */
[----:B------:R-:W0:Y:S01]  /*cda0*/  MUFU.EX2 R10, R83 ;  /* 0x00000053000a7308 */ /* 0x000e220000000800 */
[----:B--2---:R-:W-:-:S01]  /*cdb0*/  FADD.FTZ R3, R45, R24 ;  /* 0x000000182d037221 */ /* 0x004fc20000010000 */
[--C-:B------:R-:W-:Y:S02]  /*cdc0*/  IMAD.MOV.U32 R109, RZ, RZ, R135.reuse ;  /* 0x000000ffff6d7224 */ /* 0x100fe400078e0087 */
[--C-:B------:R-:W-:Y:S02]  /*cdd0*/  IMAD.MOV.U32 R108, RZ, RZ, R135.reuse ;  /* 0x000000ffff6c7224 */ /* 0x100fe400078e0087 */
[----:B------:R-:W-:Y:S02]  /*cde0*/  IMAD.MOV.U32 R107, RZ, RZ, R135 ;  /* 0x000000ffff6b7224 */ /* 0x000fe400078e0087 */
[----:B------:R-:W-:Y:S01]  /*cdf0*/  MUFU.EX2 R53, R53 ;  /* 0x0000003500357308 */ /* 0x000fe20000000800 */
[C---:B-1----:R-:W-:Y:S01]  /*ce00*/  F2FP.SATFINITE.E4M3.F32.PACK_AB_MERGE_C R146, R73.reuse, R46, R7 ;  /* 0x0000002e4992723e */ /* 0x042fe20004807007 */
[----:B------:R-:W-:Y:S01]  /*ce10*/  FADD.FTZ R73, R73, R6 ;  /* 0x0000000649497221 */ /* 0x000fe20000010000 */
[----:B------:R-:W-:-:S02]  /*ce20*/  IMAD.MOV.U32 R106, RZ, RZ, R135 ;  /* 0x000000ffff6a7224 */ /* 0x000fc400078e0087 */
[----:B------:R-:W-:Y:S02]  /*ce30*/  IMAD.MOV.U32 R105, RZ, RZ, R135 ;  /* 0x000000ffff697224 */ /* 0x000fe400078e0087 */
[----:B------:R-:W-:-:S01]  /*ce40*/  FADD.FTZ R48, R48, R73 ;  /* 0x0000004930307221 */ /* 0x000fc20000010000 */
[----:B------:R-:W-:Y:S01]  /*ce50*/  IMAD.MOV.U32 R104, RZ, RZ, R135 ;  /* 0x000000ffff687224 */ /* 0x000fe200078e0087 */
[----:B------:R-:W1:Y:S01]  /*ce60*/  MUFU.EX2 R56, R56 ;  /* 0x0000003800387308 */ /* 0x000e620000000800 */
[----:B0-----:R-:W-:-:S01]  /*ce70*/  FADD.FTZ R6, R10, R3 ;  /* 0x000000030a067221 */ /* 0x001fc20000010000 */
        /* <DEDUP_REMOVED lines=8> */
[----:B-1----:R-:W-:Y:S01]  /*cf00*/  F2FP.SATFINITE.E4M3.F32.PACK_AB_MERGE_C R3, R56, R53, RZ ;  /* 0x000000353803723e */ /* 0x002fe200048070ff */
[----:B------:R-:W-:-:S01]  /*cf10*/  FADD.FTZ R53, R53, R6 ;  /* 0x0000000635357221 */ /* 0x000fc20000010000 */
[----:B------:R-:W-:-:S02]  /*cf20*/  IMAD.MOV.U32 R95, RZ, RZ, R135 ;  /* 0x000000ffff5f7224 */ /* 0x000fc400078e0087 */
[----:B------:R-:W-:Y:S01]  /*cf30*/  F2FP.SATFINITE.E4M3.F32.PACK_AB_MERGE_C R147, R10, R45, R3 ;  /* 0x0000002d0a93723e */ /* 0x000fe20004807003 */
[----:B------:R-:W-:Y:S01]  /*cf40*/  FADD.FTZ R3, R77, R48 ;  /* 0x000000304d037221 */ /* 0x000fe20000010000 */
[----:B------:R-:W-:-:S01]  /*cf50*/  FADD.FTZ R6, R56, R53 ;  /* 0x0000003538067221 */ /* 0x000fc20000010000 */
[--C-:B------:R-:W-:Y:S02]  /*cf60*/  IMAD.MOV.U32 R94, RZ, RZ, R135.reuse ;  /* 0x000000ffff5e7224 */ /* 0x100fe400078e0087 */
[--C-:B------:R-:W-:Y:S02]  /*cf70*/  IMAD.MOV.U32 R93, RZ, RZ, R135.reuse ;  /* 0x000000ffff5d7224 */ /* 0x100fe400078e0087 */
[--C-:B------:R-:W-:Y:S02]  /*cf80*/  IMAD.MOV.U32 R92, RZ, RZ, R135.reuse ;  /* 0x000000ffff5c7224 */ /* 0x100fe400078e0087 */
[--C-:B------:R-:W-:Y:S02]  /*cf90*/  IMAD.MOV.U32 R91, RZ, RZ, R135.reuse ;  /* 0x000000ffff5b7224 */ /* 0x100fe400078e0087 */
[----:B------:R-:W-:-:S02]  /*cfa0*/  IMAD.MOV.U32 R90, RZ, RZ, R135 ;  /* 0x000000ffff5a7224 */ /* 0x000fc400078e0087 */
[--C-:B------:R-:W-:Y:S02]  /*cfb0*/  IMAD.MOV.U32 R89, RZ, RZ, R135.reuse ;  /* 0x000000ffff597224 */ /* 0x100fe400078e0087 */
[----:B------:R-:W-:Y:S01]  /*cfc0*/  IMAD.MOV.U32 R88, RZ, RZ, R135 ;  /* 0x000000ffff587224 */ /* 0x000fe200078e0087 */
[----:B------:R-:W-:Y:S06]  /*cfd0*/  @!P1 BRA `(.L_x_400) ;  /* 0x0000001c00c89947 */ /* 0x000fec0003800000 */
[----:B------:R-:W2:Y:S01]  /*cfe0*/  LDL.LU R80, [R1+0x1c] ;  /* 0x00001c0001507983 */ /* 0x000ea20000300800 */
[----:B------:R-:W-:Y:S01]  /*cff0*/  IMAD.MOV.U32 R12, RZ, RZ, R8 ;  /* 0x000000ffff0c7224 */ /* 0x000fe200078e0008 */
[----:B------:R-:W-:Y:S01]  /*d000*/  CS2R R134, SRZ ;  /* 0x0000000000867805 */ /* 0x000fe2000001ff00 */
[----:B------:R-:W-:Y:S01]  /*d010*/  IMAD.MOV.U32 R13, RZ, RZ, R0 ;  /* 0x000000ffff0d7224 */ /* 0x000fe200078e0000 */
[----:B------:R-:W-:Y:S01]  /*d020*/  CS2R R132, SRZ ;  /* 0x0000000000847805 */ /* 0x000fe2000001ff00 */
[----:B------:R-:W-:Y:S01]  /*d030*/  IMAD.MOV.U32 R10, RZ, RZ, R155 ;  /* 0x000000ffff0a7224 */ /* 0x000fe200078e009b */
[----:B------:R-:W-:Y:S01]  /*d040*/  CS2R R130, SRZ ;  /* 0x0000000000827805 */ /* 0x000fe2000001ff00 */
[----:B------:R-:W-:Y:S01]  /*d050*/  IMAD.MOV.U32 R9, RZ, RZ, R154 ;  /* 0x000000ffff097224 */ /* 0x000fe200078e009a */
        /* <DEDUP_REMOVED lines=20> */
[----:B------:R-:W-:Y:S01]  /*d1a0*/  CS2R R88, SRZ ;  /* 0x0000000000587805 */ /* 0x000fe2000001ff00 */
[----:B--2---:R-:W-:-:S07]  /*d1b0*/  VIADD R7, R80, 0xfffffffe ;  /* 0xfffffffe50077836 */ /* 0x004fce0000000000 */
.L_x_412:
[----:B------:R-:W-:-:S04]  /*d1c0*/  ISETP.NE.AND P1, PT, R9, 0x1, PT ;  /* 0x000000010900780c */ /* 0x000fc80003f25270 */
[----:B------:R-:W-:-:S04]  /*d1d0*/  SEL R155, RZ, 0x1, P1 ;  /* 0x00000001ff9b7807 */ /* 0x000fc80000800000 */
[----:B------:R-:W-:Y:S01]  /*d1e0*/  LOP3.LUT R155, R10, R155, RZ, 0x3c, !PT ;  /* 0x0000009b0a9b7212 */ /* 0x000fe200078e3cff */
[----:B0-----:R-:W-:Y:S06]  /*d1f0*/  @!P0 BRA `(.L_x_401) ;  /* 0x0000000000048947 */ /* 0x001fec0003800000 */
[----:B------:R-:W-:Y:S01]  /*d200*/  BPT.TRAP 0x1 ;  /* 0x000000040000795c */ /* 0x000fe20000300000 */
.L_x_401:
[----:B------:R-:W-:Y:S01]  /*d210*/  VIADD R154, R9, 0x1 ;  /* 0x00000001099a7836 */ /* 0x000fe20000000000 */
[----:B------:R-:W-:-:S04]  /*d220*/  SHF.L.U32 R11, R155, 0x1f, RZ ;  /* 0x0000001f9b0b7819 */ /* 0x000fc800000006ff */
[----:B------:R-:W-:-:S04]  /*d230*/  ISETP.NE.AND P1, PT, R154, 0x2, PT ;  /* 0x000000029a00780c */ /* 0x000fc80003f25270 */
[----:B------:R-:W-:-:S05]  /*d240*/  SEL R154, R154, RZ, P1 ;  /* 0x000000ff9a9a7207 */ /* 0x000fca0000800000 */
[----:B------:R-:W-:-:S04]  /*d250*/  IMAD R14, R154, 0x8, R16 ;  /* 0x000000089a0e7824 */ /* 0x000fc800078e0210 */
[----:B------:R0:W1:Y:S01]  /*d260*/  SYNCS.PHASECHK.TRANS64.TRYWAIT P1, [R14+URZ+0x19c30], R11 ;  /* 0x019c300b0e0075a7 */ /* 0x000062000802017f */
[----:B------:R-:W-:Y:S05]  /*d270*/  @!P0 BRA `(.L_x_402) ;  /* 0x0000000000048947 */ /* 0x000fea0003800000 */
[----:B------:R-:W-:Y:S01]  /*d280*/  BPT.TRAP 0x1 ;  /* 0x000000040000795c */ /* 0x000fe20000300000 */
.L_x_402:
[----:B------:R-:W2:Y:S01]  /*d290*/  LDL R0, [R1+0x10] ;  /* 0x0000100001007983 */ /* 0x000ea20000100800 */
[----:B------:R-:W-:Y:S01]  /*d2a0*/  BSSY B1, `(.L_x_403) ;  /* 0x0000006000017945 */ /* 0x000fe20003800000 */
[----:B------:R-:W-:Y:S02]  /*d2b0*/  IMAD.MOV.U32 R27, RZ, RZ, -0x3ffffff0 ;  /* 0xc0000010ff1b7424 */ /* 0x000fe400078e00ff */
[----:B--2---:R-:W-:Y:S01]  /*d2c0*/  IMAD R26, R154, 0x300, R0 ;  /* 0x000003009a1a7824 */ /* 0x004fe200078e0200 */
[----:B-1----:R-:W-:Y:S06]  /*d2d0*/  @P1 BRA `(.L_x_404) ;  /* 0x0000000000081947 */ /* 0x002fec0003800000 */
[----:B------:R-:W1:Y:S02]  /*d2e0*/  SYNCS.PHASECHK.TRANS64.TRYWAIT P1, [R14+URZ+0x19c30], R11 ;  /* 0x019c300b0e0075a7 */ /* 0x000e64000802017f */
[----:B-1----:R-:W-:Y:S05]  /*d2f0*/  @!P1 BRA `(.L_x_405) ;  /* 0x000000b400249947 */ /* 0x002fea0003800000 */
.L_x_404:
[----:B------:R-:W-:Y:S05]  /*d300*/  BSYNC B1 ;  /* 0x0000000000017941 */ /* 0x000fea0003800000 */
.L_x_403:
[----:B------:R2:W-:Y:S04]  /*d310*/  STL.64 [R1+0x78], R2 ;  /* 0x0000780201007387 */ /* 0x0005e80000100a00 */
[----:B--2---:R-:W2:Y:S01]  /*d320*/  LDL.64 R2, [R1] ;  /* 0x0000000001027983 */ /* 0x004ea20000100a00 */
[C---:B------:R-:W-:Y:S01]  /*d330*/  R2UR UR6, R26.reuse ;  /* 0x000000001a0672ca */ /* 0x040fe200000e0000 */
[C---:B------:R-:W-:Y:S01]  /*d340*/  VIADD R24, R26.reuse, 0x100 ;  /* 0x000001001a187836 */ /* 0x040fe20000000000 */
[----:B------:R-:W-:Y:S01]  /*d350*/  R2UR UR7, R27 ;  /* 0x000000001b0772ca */ /* 0x000fe200000e0000 */
[----:B------:R-:W-:Y:S01]  /*d360*/  VIADD R26, R26, 0x200 ;  /* 0x000002001a1a7836 */ /* 0x000fe20000000000 */
[----:B------:R-:W-:Y:S01]  /*d370*/  R2UR UR4, R4 ;  /* 0x00000000040472ca */ /* 0x000fe200000e0000 */
[----:B------:R-:W-:Y:S01]  /*d380*/  IMAD.MOV.U32 R25, RZ, RZ, -0x3ffffff0 ;  /* 0xc0000010ff197424 */ /* 0x000fe200078e00ff */
[----:B------:R-:W-:Y:S01]  /*d390*/  R2UR UR5, R5 ;  /* 0x00000000050572ca */ /* 0x000fe200000e0000 */
[----:B------:R-:W-:Y:S01]  /*d3a0*/  IMAD.MOV.U32 R27, RZ, RZ, -0x3ffffff0 ;  /* 0xc0000010ff1b7424 */ /* 0x000fe200078e00ff */
[----:B------:R-:W-:-:S02]  /*d3b0*/  R2UR UR10, R24 ;  /* 0x00000000180a72ca */ /* 0x000fc400000e0000 */
[----:B------:R-:W-:Y:S02]  /*d3c0*/  R2UR UR11, R25 ;  /* 0x00000000190b72ca */ /* 0x000fe400000e0000 */
[----:B------:R-:W-:Y:S02]  /*d3d0*/  R2UR UR14, R26 ;  /* 0x000000001a0e72ca */ /* 0x000fe400000e0000 */
[----:B------:R-:W-:Y:S02]  /*d3e0*/  R2UR UR15, R27 ;  /* 0x000000001b0f72ca */ /* 0x000fe400000e0000 */
[----:B------:R-:W-:-:S06]  /*d3f0*/  WARPGROUP.ARRIVE ;  /* 0x00000000000079c5 */ /* 0x000fcc0000000000 */
[----:B------:R-:W-:Y:S01]  /*d400*/  QGMMA.64x128x32.F32.E4M3.E4M3 R24, gdesc[UR4], RZ, !UPT, gsb0 ;  /* 0x01e00000041879f3 */ /* 0x000fe2000c0008ff */
[----:B------:R-:W-:Y:S02]  /*d410*/  R2UR UR12, R20 ;  /* 0x00000000140c72ca */ /* 0x000fe400000e0000 */
[----:B------:R-:W-:Y:S01]  /*d420*/  R2UR UR13, R21 ;  /* 0x00000000150d72ca */ /* 0x000fe200000e0000 */
[----:B------:R-:W-:Y:S02]  /*d430*/  WARPGROUP.DEPBAR.LE gsb0, 0x0 ;  /* 0x00008000000079c5 */ /* 0x000fe40000010000 */
[----:B------:R-:W-:Y:S01]  /*d440*/  WARPGROUP.ARRIVE ;  /* 0x00000000000079c5 */ /* 0x000fe20000000000 */
[----:B--2---:R-:W-:Y:S02]  /*d450*/  R2UR UR8, R2 ;  /* 0x00000000020872ca */ /* 0x004fe400000e0000 */
[----:B------:R-:W-:Y:S02]  /*d460*/  R2UR UR9, R3 ;  /* 0x00000000030972ca */ /* 0x000fe400000e0000 */
[----:B------:R2:W5:Y:S11]  /*d470*/  LDL.LU.64 R2, [R1+0x78] ;  /* 0x0000780001027983 */ /* 0x0005760000300a00 */
[----:B------:R-:W-:Y:S03]  /*d480*/  QGMMA.64x128x32.F32.E4M3.E4M3 R24, gdesc[UR8], R24, gsb0 ;  /* 0x01e00000081879f3 */ /* 0x000fe60008000818 */
[----:B------:R-:W-:-:S02]  /*d490*/  WARPGROUP.DEPBAR.LE gsb0, 0x0 ;  /* 0x00008000000079c5 */ /* 0x000fc40000010000 */
[----:B------:R-:W-:-:S07]  /*d4a0*/  WARPGROUP.ARRIVE ;  /* 0x00000000000079c5 */ /* 0x000fce0000000000 */
[----:B------:R-:W-:Y:S03]  /*d4b0*/  QGMMA.64x128x32.F32.E4M3.E4M3 R24, gdesc[UR12], R24, gsb0 ;  /* 0x01e000000c1879f3 */ /* 0x000fe60008000818 */
[----:B------:R-:W-:Y:S02]  /*d4c0*/  WARPGROUP.DEPBAR.LE gsb0, 0x0 ;  /* 0x00008000000079c5 */ /* 0x000fe40000010000 */
[----:B--2---:R-:W-:Y:S05]  /*d4d0*/  @!P0 BRA `(.L_x_406) ;  /* 0x0000000000048947 */ /* 0x004fea0003800000 */
[----:B------:R-:W-:Y:S01]  /*d4e0*/  BPT.TRAP 0x1 ;  /* 0x000000040000795c */ /* 0x000fe20000300000 */
.L_x_406:
[----:B------:R-:W-:Y:S01]  /*d4f0*/  SHF.L.U32 R0, R10, 0x1f, RZ ;  /* 0x0000001f0a007819 */ /* 0x000fe200000006ff */
[----:B------:R-:W-:-:S04]  /*d500*/  IMAD R15, R9, 0x8, R16 ;  /* 0x00000008090f7824 */ /* 0x000fc800078e0210 */
[----:B------:R2:W3:Y:S01]  /*d510*/  SYNCS.PHASECHK.TRANS64.TRYWAIT P1, [R15+URZ+0x19c50], R0 ;  /* 0x019c50000f0075a7 */ /* 0x0004e2000802017f */
[----:B------:R-:W-:Y:S05]  /*d520*/  @!P0 BRA `(.L_x_407) ;  /* 0x0000000000048947 */ /* 0x000fea0003800000 */
[----:B------:R-:W-:Y:S01]  /*d530*/  BPT.TRAP 0x1 ;  /* 0x000000040000795c */ /* 0x000fe20000300000 */
.L_x_407:
[----:B------:R-:W-:Y:S04]  /*d540*/  BSSY B1, `(.L_x_408) ;  /* 0x0000004000017945 */ /* 0x000fe80003800000 */
[----:B---3--:R-:W-:Y:S05]  /*d550*/  @P1 BRA `(.L_x_409) ;  /* 0x0000000000081947 */ /* 0x008fea0003800000 */
[----:B------:R-:W3:Y:S02]  /*d560*/  SYNCS.PHASECHK.TRANS64.TRYWAIT P1, [R15+URZ+0x19c50], R0 ;  /* 0x019c50000f0075a7 */ /* 0x000ee4000802017f */
[----:B---3--:R-:W-:Y:S05]  /*d570*/  @!P1 BRA `(.L_x_410) ;  /* 0x000000b000989947 */ /* 0x008fea0003800000 */
.L_x_409:
[----:B------:R-:W-:Y:S05]  /*d580*/  BSYNC B1 ;  /* 0x0000000000017941 */ /* 0x000fea0003800000 */
.L_x_408:
[----:B--23--:R-:W-:Y:S01]  /*d590*/  VIADD R0, R16, 0x3000 ;  /* 0x0000300010007836 */ /* 0x00cfe20000000000 */
[----:B------:R-:W-:Y:S01]  /*d5a0*/  WARPGROUP.ARRIVE ;  /* 0x00000000000079c5 */ /* 0x000fe20000000000 */
[----:B01----:R-:W-:-:S03]  /*d5b0*/  IMAD.MOV.U32 R11, RZ, RZ, 0x40000040 ;  /* 0x40000040ff0b7424 */ /* 0x003fc600078e00ff */
[----:B------:R-:W-:-:S04]  /*d5c0*/  SHF.R.U32.HI R0, RZ, 0x4, R0 ;  /* 0x00000004ff007819 */ /* 0x000fc80000011600 */
[----:B------:R-:W-:-:S04]  /*d5d0*/  LOP3.LUT R0, R0, 0x3fff, RZ, 0xc0, !PT ;  /* 0x00003fff00007812 */ /* 0x000fc800078ec0ff */
[----:B------:R-:W-:-:S05]  /*d5e0*/  LOP3.LUT R0, R0, 0x10000, RZ, 0xfc, !PT ;  /* 0x0001000000007812 */ /* 0x000fca00078efcff */
[----:B------:R-:W-:Y:S01]  /*d5f0*/  IMAD R8, R9, 0x300, R0 ;  /* 0x0000030009087824 */ /* 0x000fe200078e0200 */
[----:B------:R-:W-:Y:S01]  /*d600*/  FMNMX.FTZ R0, R24, R13, !PT ;  /* 0x0000000d18007209 */ /* 0x000fe20007810000 */
[----:B------:R-:W-:Y:S02]  /*d610*/  IMAD.MOV.U32 R9, RZ, RZ, 0x40000040 ;  /* 0x40000040ff097424 */ /* 0x000fe400078e00ff */
[C---:B------:R-:W-:Y:S01]  /*d620*/  VIADD R10, R8.reuse, 0x2 ;  /* 0x00000002080a7836 */ /* 0x040fe20000000000 */
[----:B------:R-:W-:Y:S02]  /*d630*/  R2UR UR6, R8 ;  /* 0x00000000080672ca */ /* 0x000fe400000e0000 */
[----:B------:R-:W-:Y:S02]  /*d640*/  R2UR UR7, R9 ;  /* 0x00000000090772ca */ /* 0x000fe400000e0000 */
[----:B------:R-:W-:-:S04]  /*d650*/  FMNMX.FTZ R0, R25, R0, !PT ;  /* 0x0000000019007209 */ /* 0x000fc80007810000 */
[----:B------:R-:W-:-:S04]  /*d660*/  FMNMX.FTZ R0, R28, R0, !PT ;  /* 0x000000001c007209 */ /* 0x000fc80007810000 */
[----:B------:R-:W-:-:S03]  /*d670*/  FMNMX.FTZ R0, R29, R0, !PT ;  /* 0x000000001d007209 */ /* 0x000fc60007810000 */
[----:B------:R-:W-:Y:S01]  /*d680*/  QGMMA.64x96x32.F32.E4M3.E4M3 R88, R148, gdesc[UR4], R88, gsb0 ;  /* 0x0160000494587df3 */ /* 0x000fe20008000858 */
[----:B------:R-:W-:Y:S01]  /*d690*/  R2UR UR6, R10 ;  /* 0x000000000a0672ca */ /* 0x000fe200000e0000 */
[----:B------:R-:W-:Y:S01]  /*d6a0*/  VIADD R10, R8, 0x4 ;  /* 0x00000004080a7836 */ /* 0x000fe20000000000 */
[----:B------:R-:W-:Y:S01]  /*d6b0*/  R2UR UR7, R11 ;  /* 0x000000000b0772ca */ /* 0x000fe200000e0000 */
[----:B------:R-:W-:Y:S01]  /*d6c0*/  IMAD.MOV.U32 R11, RZ, RZ, 0x40000040 ;  /* 0x40000040ff0b7424 */ /* 0x000fe200078e00ff */
[----:B------:R-:W-:Y:S01]  /*d6d0*/  FMNMX.FTZ R0, R32, R0, !PT ;  /* 0x0000000020007209 */ /* 0x000fe20007810000 */
[----:B------:R-:W-:-:S03]  /*d6e0*/  VIADD R8, R8, 0x6 ;  /* 0x0000000608087836 */ /* 0x000fc60000000000 */
[----:B------:R-:W-:-:S04]  /*d6f0*/  FMNMX.FTZ R0, R33, R0, !PT ;  /* 0x0000000021007209 */ /* 0x000fc80007810000 */
        /* <DEDUP_REMOVED lines=24> */
[----:B------:R-:W-:Y:S01]  /*d880*/  FMNMX.FTZ R0, R84, R0, !PT ;  /* 0x0000000054007209 */ /* 0x000fe20007810000 */
[----:B------:R-:W-:Y:S02]  /*d890*/  WARPGROUP.DEPBAR.LE gsb0, 0x0 ;  /* 0x00008000000079c5 */ /* 0x000fe40000010000 */
[----:B------:R-:W-:Y:S01]  /*d8a0*/  WARPGROUP.ARRIVE ;  /* 0x00000000000079c5 */ /* 0x000fe20000000000 */
[----:B------:R-:W-:-:S05]  /*d8b0*/  FMNMX.FTZ R0, R85, R0, !PT ;  /* 0x0000000055007209 */ /* 0x000fca0007810000 */
[----:B------:R-:W0:Y:S01]  /*d8c0*/  S2R R151, SR_TID.X ;  /* 0x0000000000977919 */ /* 0x000e220000002100 */
[----:B------:R-:W-:Y:S01]  /*d8d0*/  QGMMA.64x96x32.F32.E4M3.E4M3 R88, R136, gdesc[UR4], R88, gsb0 ;  /* 0x0160000488587df3 */ /* 0x000fe20008000858 */
[----:B------:R-:W-:Y:S01]  /*d8e0*/  R2UR UR6, R10 ;  /* 0x000000000a0672ca */ /* 0x000fe200000e0000 */
[----:B------:R-:W1:Y:S01]  /*d8f0*/  SHFL.BFLY PT, R9, R0, 0x2, 0x1f ;  /* 0x0c401f0000097f89 */ /* 0x000e6200000e0000 */
[----:B------:R-:W-:Y:S02]  /*d900*/  FMNMX.FTZ R10, R26, R12, !PT ;  /* 0x0000000c1a0a7209 */ /* 0x000fe40007810000 */
[----:B------:R-:W-:Y:S02]  /*d910*/  R2UR UR7, R11 ;  /* 0x000000000b0772ca */ /* 0x000fe400000e0000 */
[----:B------:R-:W-:-:S04]  /*d920*/  FMNMX.FTZ R10, R27, R10, !PT ;  /* 0x0000000a1b0a7209 */ /* 0x000fc80007810000 */
[----:B------:R-:W-:-:S04]  /*d930*/  FMNMX.FTZ R10, R30, R10, !PT ;  /* 0x0000000a1e0a7209 */ /* 0x000fc80007810000 */
[----:B------:R-:W-:-:S04]  /*d940*/  FMNMX.FTZ R10, R31, R10, !PT ;  /* 0x0000000a1f0a7209 */ /* 0x000fc80007810000 */
[----:B------:R-:W-:-:S04]  /*d950*/  FMNMX.FTZ R10, R34, R10, !PT ;  /* 0x0000000a220a7209 */ /* 0x000fc80007810000 */
[----:B------:R-:W-:Y:S02]  /*d960*/  FMNMX.FTZ R10, R35, R10, !PT ;  /* 0x0000000a230a7209 */ /* 0x000fe40007810000 */
[----:B-1----:R-:W-:Y:S01]  /*d970*/  FMNMX.FTZ R0, R0, R9, !PT ;  /* 0x0000000900007209 */ /* 0x002fe20007810000 */
[----:B------:R-:W-:Y:S01]  /*d980*/  IMAD.MOV.U32 R9, RZ, RZ, 0x40000040 ;  /* 0x40000040ff097424 */ /* 0x000fe200078e00ff */
[----:B------:R-:W-:Y:S02]  /*d990*/  FMNMX.FTZ R10, R38, R10, !PT ;  /* 0x0000000a260a7209 */ /* 0x000fe40007810000 */
[----:B0-----:R-:W-:Y:S02]  /*d9a0*/  LOP3.LUT R151, R151, 0x7f, RZ, 0xc0, !PT ;  /* 0x0000007f97977812 */ /* 0x001fe400078ec0ff */
[----:B------:R-:W-:Y:S02]  /*d9b0*/  FMNMX.FTZ R10, R39, R10, !PT ;  /* 0x0000000a270a7209 */ /* 0x000fe40007810000 */
[----:B------:R-:W-:-:S02]  /*d9c0*/  ISETP.NE.AND P1, PT, R151, RZ, PT ;  /* 0x000000ff9700720c */ /* 0x000fc40003f25270 */
[----:B------:R-:W-:-:S04]  /*d9d0*/  FMNMX.FTZ R10, R42, R10, !PT ;  /* 0x0000000a2a0a7209 */ /* 0x000fc80007810000 */
[----:B------:R-:W-:-:S04]  /*d9e0*/  FMNMX.FTZ R10, R43, R10, !PT ;  /* 0x0000000a2b0a7209 */ /* 0x000fc80007810000 */
[----:B------:R-:W-:-:S03]  /*d9f0*/  FMNMX.FTZ R10, R46, R10, !PT ;  /* 0x0000000a2e0a7209 */ /* 0x000fc60007810000 */
[----:B------:R-:W-:Y:S01]  /*da00*/  @!P1 VIADD R14, R14, 0x19c40 ;  /* 0x00019c400e0e9836 */ /* 0x000fe20000000000 */
[----:B------:R-:W-:-:S04]  /*da10*/  FMNMX.FTZ R10, R47, R10, !PT ;  /* 0x0000000a2f0a7209 */ /* 0x000fc80007810000 */
[----:B------:R-:W-:Y:S02]  /*da20*/  FMNMX.FTZ R10, R50, R10, !PT ;  /* 0x0000000a320a7209 */ /* 0x000fe40007810000 */
[----:B------:R-:W-:Y:S02]  /*da30*/  @!P1 PRMT R14, RZ, 0x654, R14 ;  /* 0x00000654ff0e9816 */ /* 0x000fe4000000000e */
        /* <DEDUP_REMOVED lines=14> */
[----:B------:R-:W-:-:S03]  /*db20*/  WARPGROUP.DEPBAR.LE gsb0, 0x0 ;  /* 0x00008000000079c5 */ /* 0x000fc60000010000 */
[----:B------:R-:W-:Y:S01]  /*db30*/  FMNMX.FTZ R10, R79, R10, !PT ;  /* 0x0000000a4f0a7209 */ /* 0x000fe20007810000 */
[----:B------:R-:W-:-:S03]  /*db40*/  WARPGROUP.ARRIVE ;  /* 0x00000000000079c5 */ /* 0x000fc60000000000 */
[----:B------:R-:W-:-:S03]  /*db50*/  FMNMX.FTZ R10, R82, R10, !PT ;  /* 0x0000000a520a7209 */ /* 0x000fc60007810000 */
[----:B------:R-:W-:Y:S01]  /*db60*/  QGMMA.64x96x32.F32.E4M3.E4M3 R88, R140, gdesc[UR4], R88, gsb0 ;  /* 0x016000048c587df3 */ /* 0x000fe20008000858 */
[----:B------:R-:W-:Y:S02]  /*db70*/  FMNMX.FTZ R10, R83, R10, !PT ;  /* 0x0000000a530a7209 */ /* 0x000fe40007810000 */
[----:B------:R-:W-:Y:S02]  /*db80*/  R2UR UR7, R9 ;  /* 0x00000000090772ca */ /* 0x000fe400000e0000 */
[----:B------:R-:W-:Y:S01]  /*db90*/  FMNMX.FTZ R10, R86, R10, !PT ;  /* 0x0000000a560a7209 */ /* 0x000fe20007810000 */
[----:B------:R-:W0:Y:S01]  /*dba0*/  SHFL.BFLY PT, R9, R0, 0x1, 0x1f ;  /* 0x0c201f0000097f89 */ /* 0x000e2200000e0000 */
[----:B------:R-:W-:Y:S02]  /*dbb0*/  R2UR UR6, R8 ;  /* 0x00000000080672ca */ /* 0x000fe400000e0000 */
[----:B------:R-:W-:-:S05]  /*dbc0*/  FMNMX.FTZ R10, R87, R10, !PT ;  /* 0x0000000a570a7209 */ /* 0x000fca0007810000 */
[----:B------:R-:W1:Y:S01]  /*dbd0*/  SHFL.BFLY PT, R11, R10, 0x2, 0x1f ;  /* 0x0c401f000a0b7f89 */ /* 0x000e6200000e0000 */
[----:B0-----:R-:W-:Y:S02]  /*dbe0*/  FMNMX.FTZ R0, R0, R9, !PT ;  /* 0x0000000900007209 */ /* 0x001fe40007810000 */
[----:B-1----:R-:W-:-:S03]  /*dbf0*/  FMNMX.FTZ R11, R10, R11, !PT ;  /* 0x0000000b0a0b7209 */ /* 0x002fc60007810000 */
[----:B------:R-:W-:Y:S01]  /*dc00*/  FADD.FTZ R10, -R0, R13 ;  /* 0x0000000d000a7221 */ /* 0x000fe20000010100 */
[----:B-----5:R-:W-:-:S01]  /*dc10*/  FFMA.FTZ R13, R2, R0, -8 ;  /* 0xc1000000020d7423 */ /* 0x020fc20000010000 */
[----:B------:R-:W0:Y:S02]  /*dc20*/  SHFL.BFLY PT, R8, R11, 0x1, 0x1f ;  /* 0x0c201f000b087f89 */ /* 0x000e2400000e0000 */
[----:B------:R-:W-:-:S06]  /*dc30*/  FMUL.FTZ R10, R2, R10 ;  /* 0x0000000a020a7220 */ /* 0x000fcc0000410000 */
[----:B------:R-:W-:Y:S01]  /*dc40*/  MUFU.EX2 R10, R10 ;  /* 0x0000000a000a7308 */ /* 0x000fe20000000800 */
[----:B0-----:R-:W-:Y:S01]  /*dc50*/  FMNMX.FTZ R8, R11, R8, !PT ;  /* 0x000000080b087209 */ /* 0x001fe20007810000 */
[C-C-:B------:R-:W-:Y:S01]  /*dc60*/  FFMA.FTZ R11, R2.reuse, R24, -R13.reuse ;  /* 0x00000018020b7223 */ /* 0x140fe2000001080d */
[----:B------:R-:W-:-:S01]  /*dc70*/  FFMA.FTZ R24, R2, R28, -R13 ;  /* 0x0000001c02187223 */ /* 0x000fc2000001080d */
[C-C-:B------:R-:W-:Y:S01]  /*dc80*/  FFMA.FTZ R28, R2.reuse, R32, -R13.reuse ;  /* 0x00000020021c7223 */ /* 0x140fe2000001080d */
[----:B------:R-:W-:-:S01]  /*dc90*/  FFMA.FTZ R32, R2, R36, -R13 ;  /* 0x0000002402207223 */ /* 0x000fc2000001080d */
[----:B------:R-:W-:Y:S01]  /*dca0*/  FADD.FTZ R9, -R8, R12 ;  /* 0x0000000c08097221 */ /* 0x000fe20000010100 */
[----:B------:R-:W-:-:S01]  /*dcb0*/  FFMA.FTZ R12, R2, R25, -R13 ;  /* 0x00000019020c7223 */ /* 0x000fc2000001080d */
[C-C-:B------:R-:W-:Y:S01]  /*dcc0*/  FFMA.FTZ R25, R2.reuse, R29, -R13.reuse ;  /* 0x0000001d02197223 */ /* 0x140fe2000001080d */
        /* <DEDUP_REMOVED lines=13> */
[C---:B------:R-:W-:Y:S01]  /*dda0*/  FFMA.FTZ R81, R2.reuse, R8, -8 ;  /* 0xc100000002517423 */ /* 0x040fe20000010008 */
[C---:B------:R-:W-:Y:S01]  /*ddb0*/  FMUL.FTZ R9, R2.reuse, R9 ;  /* 0x0000000902097220 */ /* 0x040fe20000410000 */
[----:B------:R-:W0:Y:S01]  /*ddc0*/  MUFU.EX2 R11, R11 ;  /* 0x0000000b000b7308 */ /* 0x000e220000000800 */
        /* <DEDUP_REMOVED lines=11> */
[C---:B------:R-:W-:Y:S01]  /*de80*/  FFMA.FTZ R43, R2.reuse, R43, -R81 ;  /* 0x0000002b022b7223 */ /* 0x040fe20000010851 */
[----:B------:R-:W-:-:S01]  /*de90*/  FFMA.FTZ R40, R2, R44, -R13 ;  /* 0x0000002c02287223 */ /* 0x000fc2000001080d */
[C-C-:B------:R-:W-:Y:S01]  /*dea0*/  FFMA.FTZ R46, R2.reuse, R46, -R81.reuse ;  /* 0x0000002e022e7223 */ /* 0x140fe20000010851 */
[----:B------:R-:W-:-:S01]  /*deb0*/  FFMA.FTZ R47, R2, R47, -R81 ;  /* 0x0000002f022f7223 */ /* 0x000fc20000010851 */
[----:B------:R-:W1:Y:S01]  /*dec0*/  MUFU.EX2 R26, R26 ;  /* 0x0000001a001a7308 */ /* 0x000e620000000800 */
[----:B0-----:R-:W-:-:S01]  /*ded0*/  FFMA.FTZ R3, R10, R3, R11 ;  /* 0x000000030a037223 */ /* 0x001fc2000001000b */
[C---:B------:R-:W-:Y:S01]  /*dee0*/  FFMA.FTZ R44, R2.reuse, R48, -R13 ;  /* 0x00000030022c7223 */ /* 0x040fe2000001080d */
[----:B------:R-:W-:-:S01]  /*def0*/  FFMA.FTZ R50, R2, R50, -R81 ;  /* 0x0000003202327223 */ /* 0x000fc20000010851 */
[----:B------:R-:W-:Y:S01]  /*df00*/  FFMA.FTZ R51, R2, R51, -R81 ;  /* 0x0000003302337223 */ /* 0x000fe20000010851 */
[----:B------:R-:W-:-:S02]  /*df10*/  WARPGROUP.DEPBAR.LE gsb0, 0x0 ;  /* 0x00008000000079c5 */ /* 0x000fc40000010000 */
[----:B------:R-:W-:Y:S01]  /*df20*/  WARPGROUP.ARRIVE ;  /* 0x00000000000079c5 */ /* 0x000fe20000000000 */
[----:B------:R-:W0:Y:S01]  /*df30*/  MUFU.EX2 R12, R12 ;  /* 0x0000000c000c7308 */ /* 0x000e220000000800 */
[----:B------:R-:W-:-:S01]  /*df40*/  FFMA.FTZ R48, R2, R52, -R13 ;  /* 0x0000003402307223 */ /* 0x000fc2000001080d */
[C-C-:B------:R-:W-:Y:S01]  /*df50*/  FFMA.FTZ R54, R2.reuse, R54, -R81.reuse ;  /* 0x0000003602367223 */ /* 0x140fe20000010851 */
[----:B------:R-:W-:-:S01]  /*df60*/  FFMA.FTZ R55, R2, R55, -R81 ;  /* 0x0000003702377223 */ /* 0x000fc20000010851 */
[C---:B------:R-:W-:Y:S01]  /*df70*/  FFMA.FTZ R52, R2.reuse, R56, -R13 ;  /* 0x0000003802347223 */ /* 0x040fe2000001080d */
[----:B------:R-:W-:Y:S01]  /*df80*/  QGMMA.64x96x32.F32.E4M3.E4M3 R88, R144, gdesc[UR4], R88, gsb0 ;  /* 0x0160000490587df3 */ /* 0x000fe20008000858 */
[----:B------:R-:W-:-:S01]  /*df90*/  FFMA.FTZ R58, R2, R58, -R81 ;  /* 0x0000003a023a7223 */ /* 0x000fc20000010851 */
[----:B------:R-:W-:Y:S01]  /*dfa0*/  FFMA.FTZ R59, R2, R59, -R81 ;  /* 0x0000003b023b7223 */ /* 0x000fe20000010851 */
[----:B------:R-:W2:Y:S01]  /*dfb0*/  MUFU.EX2 R27, R27 ;  /* 0x0000001b001b7308 */ /* 0x000ea20000000800 */
[----:B-1----:R-:W-:-:S01]  /*dfc0*/  FFMA.FTZ R6, R9, R6, R26 ;  /* 0x0000000609067223 */ /* 0x002fc2000001001a */
[C---:B------:R-:W-:Y:S01]  /*dfd0*/  FFMA.FTZ R56, R2.reuse, R60, -R13 ;  /* 0x0000003c02387223 */ /* 0x040fe2000001080d */
[----:B------:R-:W-:-:S01]  /*dfe0*/  FFMA.FTZ R62, R2, R62, -R81 ;  /* 0x0000003e023e7223 */ /* 0x000fc20000010851 */
[C---:B------:R-:W-:Y:S01]  /*dff0*/  FFMA.FTZ R63, R2.reuse, R63, -R81 ;  /* 0x0000003f023f7223 */ /* 0x040fe20000010851 */
[----:B------:R-:W-:-:S01]  /*e000*/  FFMA.FTZ R60, R2, R64, -R13 ;  /* 0x00000040023c7223 */ /* 0x000fc2000001080d */
[C-C-:B------:R-:W-:Y:S01]  /*e010*/  FFMA.FTZ R66, R2.reuse, R66, -R81.reuse ;  /* 0x0000004202427223 */ /* 0x140fe20000010851 */
[----:B------:R-:W-:-:S01]  /*e020*/  FFMA.FTZ R67, R2, R67, -R81 ;  /* 0x0000004302437223 */ /* 0x000fc20000010851 */
[----:B------:R-:W1:Y:S01]  /*e030*/  MUFU.EX2 R24, R24 ;  /* 0x0000001800187308 */ /* 0x000e620000000800 */
[----:B0-----:R-:W-:-:S01]  /*e040*/  FADD.FTZ R3, R12, R3 ;  /* 0x000000030c037221 */ /* 0x001fc20000010000 */
[C---:B------:R-:W-:Y:S01]  /*e050*/  FFMA.FTZ R64, R2.reuse, R68, -R13 ;  /* 0x0000004402407223 */ /* 0x040fe2000001080d */
[----:B------:R-:W-:-:S01]  /*e060*/  FFMA.FTZ R70, R2, R70, -R81 ;  /* 0x0000004602467223 */ /* 0x000fc20000010851 */
[C---:B------:R-:W-:Y:S01]  /*e070*/  FFMA.FTZ R71, R2.reuse, R71, -R81 ;  /* 0x0000004702477223 */ /* 0x040fe20000010851 */
[----:B------:R-:W-:-:S01]  /*e080*/  FFMA.FTZ R68, R2, R72, -R13 ;  /* 0x0000004802447223 */ /* 0x000fc2000001080d */
[C-C-:B------:R-:W-:Y:S01]  /*e090*/  FFMA.FTZ R74, R2.reuse, R74, -R81.reuse ;  /* 0x0000004a024a7223 */ /* 0x140fe20000010851 */
[----:B------:R-:W-:-:S01]  /*e0a0*/  FFMA.FTZ R75, R2, R75, -R81 ;  /* 0x0000004b024b7223 */ /* 0x000fc20000010851 */
[----:B------:R-:W0:Y:S01]  /*e0b0*/  MUFU.EX2 R30, R30 ;  /* 0x0000001e001e7308 */ /* 0x000e220000000800 */
[----:B--2---:R-:W-:-:S01]  /*e0c0*/  FADD.FTZ R6, R27, R6 ;  /* 0x000000061b067221 */ /* 0x004fc20000010000 */
[C---:B------:R-:W-:Y:S01]  /*e0d0*/  FFMA.FTZ R72, R2.reuse, R76, -R13 ;  /* 0x0000004c02487223 */ /* 0x040fe2000001080d */
[----:B------:R-:W-:-:S01]  /*e0e0*/  FFMA.FTZ R78, R2, R78, -R81 ;  /* 0x0000004e024e7223 */ /* 0x000fc20000010851 */
[C---:B------:R-:W-:Y:S01]  /*e0f0*/  FFMA.FTZ R79, R2.reuse, R79, -R81 ;  /* 0x0000004f024f7223 */ /* 0x040fe20000010851 */
[----:B------:R-:W-:-:S01]  /*e100*/  FFMA.FTZ R76, R2, R80, -R13 ;  /* 0x00000050024c7223 */ /* 0x000fc2000001080d */
[C-C-:B------:R-:W-:Y:S01]  /*e110*/  FFMA.FTZ R82, R2.reuse, R82, -R81.reuse ;  /* 0x0000005202527223 */ /* 0x140fe20000010851 */
[----:B------:R-:W-:-:S01]  /*e120*/  FFMA.FTZ R83, R2, R83, -R81 ;  /* 0x0000005302537223 */ /* 0x000fc20000010851 */
[----:B------:R-:W2:Y:S01]  /*e130*/  MUFU.EX2 R25, R25 ;  /* 0x0000001900197308 */ /* 0x000ea20000000800 */
[----:B-1----:R-:W-:-:S01]  /*e140*/  FADD.FTZ R3, R24, R3 ;  /* 0x0000000318037221 */ /* 0x002fc20000010000 */
[C---:B------:R-:W-:Y:S01]  /*e150*/  FFMA.FTZ R80, R2.reuse, R84, -R13 ;  /* 0x0000005402507223 */ /* 0x040fe2000001080d */
[----:B------:R-:W-:-:S01]  /*e160*/  FFMA.FTZ R86, R2, R86, -R81 ;  /* 0x0000005602567223 */ /* 0x000fc20000010851 */
[C---:B------:R-:W-:Y:S01]  /*e170*/  FFMA.FTZ R13, R2.reuse, R85, -R13 ;  /* 0x00000055020d7223 */ /* 0x040fe2000001080d */
[----:B------:R-:W-:-:S03]  /*e180*/  FFMA.FTZ R81, R2, R87, -R81 ;  /* 0x0000005702517223 */ /* 0x000fc60000010851 */
        /* <DEDUP_REMOVED lines=21> */
[----:B------:R0:W-:Y:S04]  /*e2e0*/  @!P1 SYNCS.ARRIVE.TRANS64.RED.A1T0 RZ, [R14+URZ], RZ ;  /* 0x000000ff0eff99a7 */ /* 0x0001e8000810043f */
[----:B------:R-:W3:Y:S01]  /*e2f0*/  MUFU.EX2 R42, R42 ;  /* 0x0000002a002a7308 */ /* 0x000ee20000000800 */
[----:B--2---:R-:W-:-:S07]  /*e300*/  FADD.FTZ R6, R39, R6 ;  /* 0x0000000627067221 */ /* 0x004fce0000010000 */
[----:B------:R-:W2:Y:S01]  /*e310*/  MUFU.EX2 R37, R37 ;  /* 0x0000002500257308 */ /* 0x000ea20000000800 */
[----:B-1----:R-:W-:-:S07]  /*e320*/  FADD.FTZ R3, R36, R3 ;  /* 0x0000000324037221 */ /* 0x002fce0000010000 */
[----:B------:R-:W1:Y:S01]  /*e330*/  MUFU.EX2 R43, R43 ;  /* 0x0000002b002b7308 */ /* 0x000e620000000800 */
[----:B---3--:R-:W-:-:S07]  /*e340*/  FADD.FTZ R6, R42, R6 ;  /* 0x000000062a067221 */ /* 0x008fce0000010000 */
        /* <DEDUP_REMOVED lines=87> */
[----:B-1----:R-:W-:-:S01]  /*e8c0*/  FADD.FTZ R6, R86, R6 ;  /* 0x0000000656067221 */ /* 0x002fc20000010000 */
[----:B---3--:R-:W-:-:S03]  /*e8d0*/  FADD.FTZ R3, R13, R3 ;  /* 0x000000030d037221 */ /* 0x008fc60000010000 */
[----:B--2---:R-:W-:Y:S01]  /*e8e0*/  FADD.FTZ R6, R81, R6 ;  /* 0x0000000651067221 */ /* 0x004fe20000010000 */
[----:B0-----:R-:W-:Y:S06]  /*e8f0*/  @!P0 BRA `(.L_x_411) ;  /* 0x0000000000048947 */ /* 0x001fec0003800000 */
[----:B------:R-:W-:Y:S01]  /*e900*/  BPT.TRAP 0x1 ;  /* 0x000000040000795c */ /* 0x000fe20000300000 */
.L_x_411:
[----:B------:R-:W2:Y:S01]  /*e910*/  LDL R14, [R1+0x20] ;  /* 0x00002000010e7983 */ /* 0x000ea20000100800 */
[----:B------:R-:W-:Y:S01]  /*e920*/  ISETP.GT.AND P1, PT, R7, RZ, PT ;  /* 0x000000ff0700720c */ /* 0x000fe20003f24270 */
[----:B------:R-:W-:Y:S01]  /*e930*/  VIADD R15, R15, 0x19c60 ;  /* 0x00019c600f0f7836 */ /* 0x000fe20000000000 */
[----:B------:R-:W-:Y:S01]  /*e940*/  F2FP.SATFINITE.E4M3.F32.PACK_AB_MERGE_C R24, R25, R24, RZ ;  /* 0x000000181918723e */ /* 0x000fe200048070ff */
[----:B------:R-:W-:Y:S01]  /*e950*/  FMUL.FTZ R88, R88, R10 ;  /* 0x0000000a58587220 */ /* 0x000fe20000410000 */
[----:B------:R-:W-:Y:S01]  /*e960*/  F2FP.SATFINITE.E4M3.F32.PACK_AB_MERGE_C R30, R31, R30, RZ ;  /* 0x0000001e1f1e723e */ /* 0x000fe200048070ff */
[----:B------:R-:W-:Y:S01]  /*e970*/  FMUL.FTZ R89, R89, R10 ;  /* 0x0000000a59597220 */ /* 0x000fe20000410000 */
[----:B------:R-:W-:Y:S01]  /*e980*/  F2FP.SATFINITE.E4M3.F32.PACK_AB_MERGE_C R32, R33, R32, RZ ;  /* 0x000000202120723e */ /* 0x000fe200048070ff */
[----:B------:R-:W-:Y:S01]  /*e990*/  FMUL.FTZ R92, R92, R10 ;  /* 0x0000000a5c5c7220 */ /* 0x000fe20000410000 */
[----:B------:R-:W-:Y:S01]  /*e9a0*/  F2FP.SATFINITE.E4M3.F32.PACK_AB_MERGE_C R38, R39, R38, RZ ;  /* 0x000000262726723e */ /* 0x000fe200048070ff */
[----:B------:R-:W-:Y:S01]  /*e9b0*/  FMUL.FTZ R93, R93, R10 ;  /* 0x0000000a5d5d7220 */ /* 0x000fe20000410000 */
[----:B------:R-:W-:Y:S01]  /*e9c0*/  F2FP.SATFINITE.E4M3.F32.PACK_AB_MERGE_C R13, R13, R80, RZ ;  /* 0x000000500d0d723e */ /* 0x000fe200048070ff */
[-C--:B------:R-:W-:Y:S01]  /*e9d0*/  FMUL.FTZ R96, R96, R10.reuse ;  /* 0x0000000a60607220 */ /* 0x080fe20000410000 */
[----:B------:R-:W-:Y:S01]  /*e9e0*/  F2FP.SATFINITE.E4M3.F32.PACK_AB_MERGE_C R24, R12, R11, R24 ;  /* 0x0000000b0c18723e */ /* 0x000fe20004807018 */
[----:B------:R-:W-:Y:S01]  /*e9f0*/  FMUL.FTZ R97, R97, R10 ;  /* 0x0000000a61617220 */ /* 0x000fe20000410000 */
[----:B------:R-:W-:Y:S01]  /*ea00*/  F2FP.SATFINITE.E4M3.F32.PACK_AB_MERGE_C R30, R27, R26, R30 ;  /* 0x0000001a1b1e723e */ /* 0x000fe2000480701e */
[----:B------:R-:W-:Y:S01]  /*ea10*/  FMUL.FTZ R100, R100, R10 ;  /* 0x0000000a64647220 */ /* 0x000fe20000410000 */
[----:B------:R-:W-:Y:S01]  /*ea20*/  F2FP.SATFINITE.E4M3.F32.PACK_AB_MERGE_C R32, R29, R28, R32 ;  /* 0x0000001c1d20723e */ /* 0x000fe20004807020 */
[----:B------:R-:W-:Y:S01]  /*ea30*/  FMUL.FTZ R101, R101, R10 ;  /* 0x0000000a65657220 */ /* 0x000fe20000410000 */
[----:B------:R-:W-:Y:S01]  /*ea40*/  F2FP.SATFINITE.E4M3.F32.PACK_AB_MERGE_C R38, R35, R34, R38 ;  /* 0x000000222326723e */ /* 0x000fe20004807026 */
        /* <DEDUP_REMOVED lines=23> */
[----:B------:R-:W-:Y:S01]  /*ebc0*/  F2FP.SATFINITE.E4M3.F32.PACK_AB_MERGE_C R146, R77, R76, R13 ;  /* 0x0000004c4d92723e */ /* 0x000fe2000480700d */
        /* <DEDUP_REMOVED lines=29> */
[----:B------:R-:W-:Y:S01]  /*eda0*/  VIADD R7, R7, 0xffffffff ;  /* 0xffffffff07077836 */ /* 0x000fe20000000000 */
[----:B------:R-:W-:Y:S01]  /*edb0*/  F2FP.SATFINITE.E4M3.F32.PACK_AB_MERGE_C R137, R43, R42, R46 ;  /* 0x0000002a2b89723e */ /* 0x000fe2000480702e */
[----:B------:R-:W-:Y:S01]  /*edc0*/  IMAD.MOV.U32 R12, RZ, RZ, R8 ;  /* 0x000000ffff0c7224 */ /* 0x000fe200078e0008 */
        /* <DEDUP_REMOVED lines=14> */
[----:B------:R-:W-:-:S02]  /*eeb0*/  F2FP.SATFINITE.E4M3.F32.PACK_AB_MERGE_C R145, R75, R74, R78 ;  /* 0x0000004a4b91723e */ /* 0x000fc4000480704e */
[----:B------:R-:W-:Y:S02]  /*eec0*/  F2FP.SATFINITE.E4M3.F32.PACK_AB_MERGE_C R147, R83, R82, R81 ;  /* 0x000000525393723e */ /* 0x000fe40004807051 */
[----:B--2---:R-:W-:-:S04]  /*eed0*/  PRMT R15, R14, 0x654, R15 ;  /* 0x000006540e0f7816 */ /* 0x004fc8000000000f */
[----:B------:R0:W-:Y:S01]  /*eee0*/  SYNCS.ARRIVE.TRANS64.RED.A1T0 RZ, [R15+URZ], RZ ;  /* 0x000000ff0fff79a7 */ /* 0x0001e2000810043f */
[----:B------:R-:W-:Y:S05]  /*eef0*/  @P1 BRA `(.L_x_412) ;  /* 0xffffffe000b01947 */ /* 0x000fea000383ffff */
.L_x_400:
[----:B------:R-:W-:Y:S05]  /*ef00*/  BSYNC B0 ;  /* 0x0000000000007941 */ /* 0x000fea0003800000 */
.L_x_399:
[----:B------:R-:W-:Y:S06]  /*ef10*/  BAR.ARV 0x8, 0x200 ;  /* 0x0208000000007b1d */ /* 0x000fec0000002000 */
[----:B------:R-:W-:Y:S05]  /*ef20*/  @!P0 BRA `(.L_x_413) ;  /* 0x0000000000048947 */ /* 0x000fea0003800000 */
[----:B------:R-:W-:Y:S01]  /*ef30*/  BPT.TRAP 0x1 ;  /* 0x000000040000795c */ /* 0x000fe20000300000 */
.L_x_413:
[----:B------:R-:W-:Y:S01]  /*ef40*/  IMAD R7, R154, 0x8, R16 ;  /* 0x000000089a077824 */ /* 0x000fe200078e0210 */
[----:B------:R-:W-:-:S04]  /*ef50*/  SHF.L.U32 R4, R155, 0x1f, RZ ;  /* 0x0000001f9b047819 */ /* 0x000fc800000006ff */
[----:B------:R1:W2:Y:S01]  /*ef60*/  SYNCS.PHASECHK.TRANS64.TRYWAIT P1, [R7+URZ+0x19c50], R4 ;  /* 0x019c5004070075a7 */ /* 0x0002a2000802017f */
[----:B------:R-:W-:Y:S05]  /*ef70*/  @!P0 BRA `(.L_x_414) ;  /* 0x0000000000048947 */ /* 0x000fea0003800000 */
[----:B------:R-:W-:Y:S01]  /*ef80*/  BPT.TRAP 0x1 ;  /* 0x000000040000795c */ /* 0x000fe20000300000 */
.L_x_414:
[----:B------:R-:W-:Y:S04]  /*ef90*/  BSSY B0, `(.L_x_415) ;  /* 0x0000004000007945 */ /* 0x000fe80003800000 */
[----:B--2---:R-:W-:Y:S05]  /*efa0*/  @P1 BRA `(.L_x_416) ;  /* 0x0000000000081947 */ /* 0x004fea0003800000 */
[----:B------:R-:W2:Y:S02]  /*efb0*/  SYNCS.PHASECHK.TRANS64.TRYWAIT P1, [R7+URZ+0x19c50], R4 ;  /* 0x019c5004070075a7 */ /* 0x000ea4000802017f */
[----:B--2---:R-:W-:Y:S05]  /*efc0*/  @!P1 BRA `(.L_x_417) ;  /* 0x0000009800189947 */ /* 0x004fea0003800000 */
.L_x_416:
[----:B------:R-:W-:Y:S05]  /*efd0*/  BSYNC B0 ;  /* 0x0000000000007941 */ /* 0x000fea0003800000 */
.L_x_415:
[----:B------:R-:W3:Y:S04]  /*efe0*/  LDL R9, [R1+0x40] ;  /* 0x0000400001097983 */ /* 0x000ee80000100800 */
[----:B------:R-:W4:Y:S01]  /*eff0*/  LDL R20, [R1+0x28] ;  /* 0x0000280001147983 */ /* 0x000f220000100800 */
[----:B------:R-:W-:-:S03]  /*f000*/  ULDC.64 UR4, c[0x0][0x9a0] ;  /* 0x0002680000047ab9 */ /* 0x000fc60000000a00 */
[----:B0-----:R-:W5:Y:S01]  /*f010*/  LDL.LU R15, [R1+0x18] ;  /* 0x00001800010f7983 */ /* 0x001f620000300800 */
[----:B------:R-:W-:Y:S01]  /*f020*/  VIADD R16, R16, 0x3000 ;  /* 0x0000300010107836 */ /* 0x000fe20000000000 */
[----:B------:R-:W-:Y:S01]  /*f030*/  ISETP.NE.U32.AND P1, PT, RZ, UR4, PT ;  /* 0x00000004ff007c0c */ /* 0x000fe2000bf25070 */
[----:B------:R-:W-:-:S03]  /*f040*/  WARPGROUP.ARRIVE ;  /* 0x00000000000079c5 */ /* 0x000fc60000000000 */
[----:B------:R-:W-:Y:S02]  /*f050*/  SHF.R.U32.HI R16, RZ, 0x4, R16 ;  /* 0x00000004ff107819 */ /* 0x000fe40000011610 */
[----:B------:R-:W-:Y:S02]  /*f060*/  ISETP.NE.AND.EX P1, PT, RZ, UR5, PT, P1 ;  /* 0x00000005ff007c0c */ /* 0x000fe4000bf25310 */
[----:B------:R-:W-:-:S04]  /*f070*/  LOP3.LUT R16, R16, 0x3fff, RZ, 0xc0, !PT ;  /* 0x00003fff10107812 */ /* 0x000fc800078ec0ff */
[----:B------:R-:W-:-:S05]  /*f080*/  LOP3.LUT R5, R16, 0x10000, RZ, 0xfc, !PT ;  /* 0x0001000010057812 */ /* 0x000fca00078efcff */
[----:B-12---:R-:W-:Y:S02]  /*f090*/  IMAD R4, R154, 0x300, R5 ;  /* 0x000003009a047824 */ /* 0x006fe400078e0205 */
[----:B------:R-:W-:Y:S01]  /*f0a0*/  IMAD.MOV.U32 R5, RZ, RZ, 0x40000040 ;  /* 0x40000040ff057424 */ /* 0x000fe200078e00ff */
[----:B------:R-:W3:Y:S02]  /*f0b0*/  @P1 LDC.64 R12, c[0x0][0x9c8] ;  /* 0x00027200ff0c1b82 */ /* 0x000ee40000000a00 */
[----:B------:R-:W-:Y:S02]  /*f0c0*/  R2UR UR6, R4 ;  /* 0x00000000040672ca */ /* 0x000fe400000e0000 */
[----:B------:R-:W-:-:S04]  /*f0d0*/  R2UR UR7, R5 ;  /* 0x00000000050772ca */ /* 0x000fc800000e0000 */
[----:B------:R-:W0:Y:S09]  /*f0e0*/  @P1 LDC.64 R10, c[0x0][0x9d0] ;  /* 0x00027400ff0a1b82 */ /* 0x000e320000000a00 */
[----:B------:R-:W-:Y:S03]  /*f0f0*/  QGMMA.64x96x32.F32.E4M3.E4M3 R88, R148, gdesc[UR4], R88, gsb0 ;  /* 0x0160000494587df3 */ /* 0x000fe60008000858 */
[----:B------:R-:W-:-:S02]  /*f100*/  WARPGROUP.DEPBAR.LE gsb0, 0x0 ;  /* 0x00008000000079c5 */ /* 0x000fc40000010000 */
[----:B------:R-:W-:Y:S01]  /*f110*/  WARPGROUP.ARRIVE ;  /* 0x00000000000079c5 */ /* 0x000fe20000000000 */
[----:B---3--:R-:W-:-:S04]  /*f120*/  @P1 IMAD R14, R9, R12, RZ ;  /* 0x0000000c090e1224 */ /* 0x008fc800078e02ff */
[C---:B----4-:R-:W-:Y:S02]  /*f130*/  @P1 IMAD R5, R20.reuse, R13, R14 ;  /* 0x0000000d14051224 */ /* 0x050fe400078e020e */
[----:B------:R-:W-:Y:S01]  /*f140*/  @P1 IMAD.WIDE.U32 R12, R20, R12, RZ ;  /* 0x0000000c140c1225 */ /* 0x000fe200078e00ff */
[----:B-----5:R-:W-:-:S03]  /*f150*/  @P1 SHF.R.S32.HI R9, RZ, 0x1f, R15 ;  /* 0x0000001fff091819 */ /* 0x020fc6000001140f */
[----:B------:R-:W-:Y:S02]  /*f160*/  @P1 IMAD.IADD R13, R13, 0x1, R5 ;  /* 0x000000010d0d1824 */ /* 0x000fe400078e0205 */
[-C--:B0-----:R-:W-:Y:S02]  /*f170*/  @P1 IMAD R14, R9, R10.reuse, RZ ;  /* 0x0000000a090e1224 */ /* 0x081fe400078e02ff */
[----:B------:R-:W-:Y:S02]  /*f180*/  IMAD.MOV.U32 R9, RZ, RZ, 0x3f800000 ;  /* 0x3f800000ff097424 */ /* 0x000fe400078e00ff */
[C---:B------:R-:W-:Y:S02]  /*f190*/  @P1 IMAD R5, R15.reuse, R11, R14 ;  /* 0x0000000b0f051224 */ /* 0x040fe400078e020e */
[----:B------:R-:W-:-:S04]  /*f1a0*/  @P1 IMAD.WIDE.U32 R10, R15, R10, R12 ;  /* 0x0000000a0f0a1225 */ /* 0x000fc800078e000c */
[----:B------:R-:W-:Y:S01]  /*f1b0*/  @P1 IMAD.IADD R5, R11, 0x1, R5 ;  /* 0x000000010b051824 */ /* 0x000fe200078e0205 */
[----:B------:R-:W-:-:S04]  /*f1c0*/  @P1 LEA R12, P2, R10, UR4, 0x2 ;  /* 0x000000040a0c1c11 */ /* 0x000fc8000f8410ff */
[----:B------:R-:W-:-:S05]  /*f1d0*/  @P1 LEA.HI.X R13, R10, UR5, R5, 0x2, P2 ;  /* 0x000000050a0d1c11 */ /* 0x000fca00090f1405 */
[----:B------:R0:W2:Y:S01]  /*f1e0*/  @P1 LDG.E R9, desc[UR42][R12.64] ;  /* 0x0000002a0c091981 */ /* 0x0000a2000c1e1900 */
[----:B------:R-:W-:Y:S02]  /*f1f0*/  VIADD R10, R4, 0x2 ;  /* 0x00000002040a7836 */ /* 0x000fe40000000000 */
[----:B------:R-:W-:Y:S02]  /*f200*/  IMAD.MOV.U32 R11, RZ, RZ, 0x40000040 ;  /* 0x40000040ff0b7424 */ /* 0x000fe400078e00ff */
[----:B------:R-:W-:Y:S01]  /*f210*/  IMAD.MOV.U32 R5, RZ, RZ, 0x40000040 ;  /* 0x40000040ff057424 */ /* 0x000fe200078e00ff */
[----:B------:R-:W-:Y:S01]  /*f220*/  R2UR UR6, R10 ;  /* 0x000000000a0672ca */ /* 0x000fe200000e0000 */
[C---:B------:R-:W-:Y:S01]  /*f230*/  VIADD R10, R4.reuse, 0x4 ;  /* 0x00000004040a7836 */ /* 0x040fe20000000000 */
[----:B------:R-:W-:Y:S01]  /*f240*/  R2UR UR7, R11 ;  /* 0x000000000b0772ca */ /* 0x000fe200000e0000 */
[----:B------:R-:W-:Y:S02]  /*f250*/  IMAD.MOV.U32 R11, RZ, RZ, 0x40000040 ;  /* 0x40000040ff0b7424 */ /* 0x000fe400078e00ff */
[----:B------:R-:W-:-:S02]  /*f260*/  VIADD R4, R4, 0x6 ;  /* 0x0000000604047836 */ /* 0x000fc40000000000 */
[----:B------:R-:W-:-:S08]  /*f270*/  IMAD.MOV.U32 R20, RZ, RZ, -0x800000 ;  /* 0xff800000ff147424 */ /* 0x000fd000078e00ff */
[----:B------:R-:W-:Y:S01]  /*f280*/  QGMMA.64x96x32.F32.E4M3.E4M3 R88, R136, gdesc[UR4], R88, gsb0 ;  /* 0x0160000488587df3 */ /* 0x000fe20008000858 */
[----:B------:R-:W-:Y:S02]  /*f290*/  R2UR UR6, R10 ;  /* 0x000000000a0672ca */ /* 0x000fe400000e0000 */
[----:B------:R-:W-:Y:S01]  /*f2a0*/  R2UR UR7, R11 ;  /* 0x000000000b0772ca */ /* 0x000fe200000e0000 */
[----:B------:R-:W1:Y:S04]  /*f2b0*/  SHFL.BFLY PT, R10, R3, 0x2, 0x1f ;  /* 0x0c401f00030a7f89 */ /* 0x000e6800000e0000 */
[----:B------:R-:W3:Y:S01]  /*f2c0*/  SHFL.BFLY PT, R11, R6, 0x2, 0x1f ;  /* 0x0c401f00060b7f89 */ /* 0x000ee200000e0000 */
[----:B-1----:R-:W-:-:S01]  /*f2d0*/  FADD.FTZ R10, R10, R3 ;  /* 0x000000030a0a7221 */ /* 0x002fc20000010000 */
[----:B------:R-:W-:-:S02]  /*f2e0*/  IMAD.MOV.U32 R3, RZ, RZ, -0x800000 ;  /* 0xff800000ff037424 */ /* 0x000fc400078e00ff */
[----:B---3--:R-:W-:-:S01]  /*f2f0*/  FADD.FTZ R11, R11, R6 ;  /* 0x000000060b0b7221 */ /* 0x008fc20000010000 */
[----:B------:R-:W-:Y:S02]  /*f300*/  WARPGROUP.DEPBAR.LE gsb0, 0x0 ;  /* 0x00008000000079c5 */ /* 0x000fe40000010000 */
[----:B------:R-:W-:-:S06]  /*f310*/  WARPGROUP.ARRIVE ;  /* 0x00000000000079c5 */ /* 0x000fcc0000000000 */
[----:B------:R-:W-:Y:S01]  /*f320*/  QGMMA.64x96x32.F32.E4M3.E4M3 R88, R140, gdesc[UR4], R88, gsb0 ;  /* 0x016000048c587df3 */ /* 0x000fe20008000858 */
[----:B------:R-:W-:Y:S02]  /*f330*/  R2UR UR6, R4 ;  /* 0x00000000040672ca */ /* 0x000fe400000e0000 */
[----:B------:R-:W-:Y:S01]  /*f340*/  R2UR UR7, R5 ;  /* 0x00000000050772ca */ /* 0x000fe200000e0000 */
[----:B------:R-:W0:Y:S04]  /*f350*/  SHFL.BFLY PT, R4, R11, 0x1, 0x1f ;  /* 0x0c201f000b047f89 */ /* 0x000e2800000e0000 */
[----:B------:R-:W1:Y:S01]  /*f360*/  SHFL.BFLY PT, R5, R10, 0x1, 0x1f ;  /* 0x0c201f000a057f89 */ /* 0x000e6200000e0000 */
[----:B0-----:R-:W-:-:S01]  /*f370*/  FADD.FTZ R13, R11, R4 ;  /* 0x000000040b0d7221 */ /* 0x001fc20000010000 */
[----:B------:R-:W-:-:S02]  /*f380*/  IMAD.MOV.U32 R4, RZ, RZ, RZ ;  /* 0x000000ffff047224 */ /* 0x000fc400078e00ff */
[----:B-1----:R-:W-:-:S01]  /*f390*/  FADD.FTZ R12, R10, R5 ;  /* 0x000000050a0c7221 */ /* 0x002fc20000010000 */
[----:B------:R-:W-:Y:S01]  /*f3a0*/  FMUL.FTZ R15, R13, 0.00390625 ;  /* 0x3b8000000d0f7820 */ /* 0x000fe20000410000 */
[----:B------:R-:W-:Y:S02]  /*f3b0*/  IMAD.MOV.U32 R10, RZ, RZ, RZ ;  /* 0x000000ffff0a7224 */ /* 0x000fe400078e00ff */
[C---:B------:R-:W-:Y:S01]  /*f3c0*/  FMUL.FTZ R14, R12.reuse, 0.00390625 ;  /* 0x3b8000000c0e7820 */ /* 0x040fe20000410000 */
[----:B------:R-:W-:Y:S02]  /*f3d0*/  FSETP.NE.FTZ.AND P1, PT, R12, RZ, PT ;  /* 0x000000ff0c00720b */ /* 0x000fe40003f35000 */
[----:B------:R-:W-:Y:S02]  /*f3e0*/  FSETP.NE.FTZ.AND P3, PT, R15, RZ, PT ;  /* 0x000000ff0f00720b */ /* 0x000fe40003f75000 */
[----:B------:R-:W-:-:S09]  /*f3f0*/  FSETP.NE.FTZ.AND P2, PT, R14, RZ, PT ;  /* 0x000000ff0e00720b */ /* 0x000fd20003f55000 */
[----:B------:R-:W-:Y:S01]  /*f400*/  @P1 MUFU.RCP R4, R12 ;  /* 0x0000000c00041308 */ /* 0x000fe20000001000 */
[----:B------:R-:W-:-:S03]  /*f410*/  FSETP.NE.FTZ.AND P1, PT, R13, RZ, PT ;  /* 0x000000ff0d00720b */ /* 0x000fc60003f35000 */
[C---:B------:R-:W-:Y:S01]  /*f420*/  @P2 FMUL.FTZ R5, R2.reuse, 0.69314718246459960938 ;  /* 0x3f31721802052820 */ /* 0x040fe20000410000 */
[----:B------:R-:W-:-:S03]  /*f430*/  @P3 FMUL.FTZ R2, R2, 0.69314718246459960938 ;  /* 0x3f31721802023820 */ /* 0x000fc60000410000 */
[----:B------:R-:W0:Y:S08]  /*f440*/  @P2 MUFU.LG2 R6, R14 ;  /* 0x0000000e00062308 */ /* 0x000e300000000c00 */
[----:B------:R-:W1:Y:S08]  /*f450*/  @P3 MUFU.LG2 R11, R15 ;  /* 0x0000000f000b3308 */ /* 0x000e700000000c00 */
[----:B------:R-:W3:Y:S01]  /*f460*/  @P1 MUFU.RCP R10, R13 ;  /* 0x0000000d000a1308 */ /* 0x000ee20000001000 */
[----:B0-----:R-:W-:-:S04]  /*f470*/  @P2 FMUL.FTZ R6, R6, 0.69314718246459960938 ;  /* 0x3f31721806062820 */ /* 0x001fc80000410000 */
[----:B------:R-:W-:Y:S01]  /*f480*/  @P2 FFMA.FTZ R3, R5, R0, R6 ;  /* 0x0000000005032223 */ /* 0x000fe20000010006 */
[----:B-1----:R-:W-:-:S04]  /*f490*/  @P3 FMUL.FTZ R11, R11, 0.69314718246459960938 ;  /* 0x3f3172180b0b3820 */ /* 0x002fc80000410000 */
[----:B------:R-:W-:Y:S01]  /*f4a0*/  @P3 FFMA.FTZ R20, R2, R8, R11 ;  /* 0x0000000802143223 */ /* 0x000fe2000001000b */
[----:B------:R-:W-:Y:S02]  /*f4b0*/  WARPGROUP.DEPBAR.LE gsb0, 0x0 ;  /* 0x00008000000079c5 */ /* 0x000fe40000010000 */
[----:B------:R-:W-:-:S06]  /*f4c0*/  WARPGROUP.ARRIVE ;  /* 0x00000000000079c5 */ /* 0x000fcc0000000000 */
[----:B------:R-:W-:Y:S01]  /*f4d0*/  QGMMA.64x96x32.F32.E4M3.E4M3 R88, R144, gdesc[UR4], R88, gsb0 ;  /* 0x0160000490587df3 */ /* 0x000fe20008000858 */
[-C--:B--2---:R-:W-:Y:S01]  /*f4e0*/  FMUL.FTZ R4, R4, R9.reuse ;  /* 0x0000000904047220 */ /* 0x084fe20000410000 */
[----:B---3--:R-:W-:Y:S01]  /*f4f0*/  FMUL.FTZ R5, R10, R9 ;  /* 0x000000090a057220 */ /* 0x008fe20000410000 */
[----:B------:R-:W-:Y:S02]  /*f500*/  WARPGROUP.DEPBAR.LE gsb0, 0x0 ;  /* 0x00008000000079c5 */ /* 0x000fe40000010000 */
[----:B------:R-:W-:Y:S05]  /*f510*/  @!P0 BRA `(.L_x_418) ;  /* 0x0000000000048947 */ /* 0x000fea0003800000 */
[----:B------:R-:W-:Y:S01]  /*f520*/  BPT.TRAP 0x1 ;  /* 0x000000040000795c */ /* 0x000fe20000300000 */
.L_x_418:
[----:B------:R-:W2:Y:S01]  /*f530*/  LDL.LU R2, [R1+0x20] ;  /* 0x0000200001027983 */ /* 0x000ea20000300800 */
[----:B------:R-:W-:Y:S02]  /*f540*/  VIADD R7, R7, 0x19c60 ;  /* 0x00019c6007077836 */ /* 0x000fe40000000000 */
[-C--:B------:R-:W-:Y:S01]  /*f550*/  FMUL.FTZ R0, R88, R4.reuse ;  /* 0x0000000458007220 */ /* 0x080fe20000410000 */
[----:B------:R-:W-:Y:S01]  /*f560*/  FMUL.FTZ R6, R89, R4 ;  /* 0x0000000459067220 */ /* 0x000fe20000410000 */
[----:B------:R-:W3:Y:S01]  /*f570*/  LDL.LU R16, [R1+0x3c] ;  /* 0x00003c0001107983 */ /* 0x000ee20000300800 */
[----:B------:R-:W-:-:S05]  /*f580*/  VIADD R154, R154, 0x1 ;  /* 0x000000019a9a7836 */ /* 0x000fca0000000000 */
[----:B------:R-:W-:Y:S01]  /*f590*/  ISETP.NE.AND P1, PT, R154, 0x2, PT ;  /* 0x000000029a00780c */ /* 0x000fe20003f25270 */
        /* <DEDUP_REMOVED lines=45> */
[----:B------:R-:W-:Y:S01]  /*f870*/  FMUL.FTZ R135, R135, R5 ;  /* 0x0000000587877220 */ /* 0x000fe20000410000 */
[----:B------:R-:W-:-:S02]  /*f880*/  SEL R154, R154, RZ, P1 ;  /* 0x000000ff9a9a7207 */ /* 0x000fc40000800000 */
[----:B--2---:R-:W-:Y:S01]  /*f890*/  PRMT R2, R2, 0x654, R7 ;  /* 0x0000065402027816 */ /* 0x004fe20000000007 */
[----:B---3--:R-:W-:-:S03]  /*f8a0*/  VIADD R16, R16, 0x1 ;  /* 0x0000000110107836 */ /* 0x008fc60000000000 */
[----:B------:R0:W-:Y:S02]  /*f8b0*/  SYNCS.ARRIVE.TRANS64.RED.A1T0 RZ, [R2+URZ], RZ ;  /* 0x000000ff02ff79a7 */ /* 0x0001e4000810043f */
[----:B------:R1:W-:Y:S01]  /*f8c0*/  STL [R1+0x3c], R16 ;  /* 0x00003c1001007387 */ /* 0x0003e20000100800 */
[----:B0-----:R-:W-:Y:S01]  /*f8d0*/  SEL R2, RZ, 0x1, P1 ;  /* 0x00000001ff027807 */ /* 0x001fe20000800000 */
[----:B------:R-:W-:-:S03]  /*f8e0*/  FMUL.FTZ R7, R92, R4 ;  /* 0x000000045c077220 */ /* 0x000fc60000410000 */
[----:B------:R-:W-:-:S07]  /*f8f0*/  LOP3.LUT R155, R155, R2, RZ, 0x3c, !PT ;  /* 0x000000029b9b7212 */ /* 0x000fce00078e3cff */
.L_x_366:
[----:B------:R-:W0:Y:S08]  /*f900*/  S2UR UR4, SR_CgaCtaId ;  /* 0x00000000000479c3 */ /* 0x000e300000008800 */
[----:B------:R-:W-:Y:S01]  /*f910*/  BAR.SYNC.DEFER_BLOCKING 0x5, 0x200 ;  /* 0x0148000000007b1d */ /* 0x000fe20000010000 */
[----:B-1----:R-:W-:-:S05]  /*f920*/  MOV R16, 0x400 ;  /* 0x0000040000107802 */ /* 0x002fca0000000f00 */
[----:B------:R-:W-:Y:S01]  /*f930*/  BSSY B0, `(.L_x_419) ;  /* 0x0000222000007945 */ /* 0x000fe20003800000 */
[----:B0-----:R-:W-:-:S05]  /*f940*/  IMAD.U32 R2, RZ, RZ, UR4 ;  /* 0x00000004ff027e24 */ /* 0x001fca000f8e00ff */
[----:B------:R-:W-:Y:S01]  /*f950*/  LEA R16, R2, R16, 0x18 ;  /* 0x0000001002107211 */ /* 0x000fe200078ec0ff */
[----:B------:R-:W-:Y:S04]  /*f960*/  STL [R1+0x20], R2 ;  /* 0x0000200201007387 */ /* 0x000fe80000100800 */
[----:B------:R-:W0:Y:S04]  /*f970*/  LDS.128 R64, [R16+0x19cd0] ;  /* 0x019cd00010407984 */ /* 0x000e280000000c00 */
[----:B0-----:R0:W-:Y:S04]  /*f980*/  STL.64 [R1+0x10], R64 ;  /* 0x0000104001007387 */ /* 0x0011e80000100a00 */
[----:B------:R0:W-:Y:S01]  /*f990*/  STL.64 [R1+0x18], R66 ;  /* 0x0000184201007387 */ /* 0x0001e20000100a00 */
[----:B------:R-:W-:Y:S06]  /*f9a0*/  BAR.ARV 0x4, 0x200 ;  /* 0x0108000000007b1d */ /* 0x000fec0000002000 */
[----:B------:R-:W-:Y:S05]  /*f9b0*/  @P0 BRA `(.L_x_420) ;  /* 0x0000001400d00947 */ /* 0x000fea0003800000 */
[----:B-----5:R-:W1:Y:S01]  /*f9c0*/  S2R R24, SR_TID.X ;  /* 0x0000000000187919 */ /* 0x020e620000002100 */
[----:B------:R-:W-:Y:S01]  /*f9d0*/  ULDC.64 UR4, c[0x4][0x38] ;  /* 0x01000e0000047ab9 */ /* 0x000fe20000000a00 */
[----:B------:R-:W2:Y:S01]  /*f9e0*/  LDL R61, [R1+0x6c] ;  /* 0x00006c00013d7983 */ /* 0x000ea20000100800 */
[----:B-1----:R-:W-:-:S05]  /*f9f0*/  IMAD.SHL.U32 R2, R24, 0x4, RZ ;  /* 0x0000000418027824 */ /* 0x002fca00078e00ff */
[----:B------:R-:W-:-:S04]  /*fa00*/  LOP3.LUT R2, R2, 0xc, RZ, 0xc0, !PT ;  /* 0x0000000c02027812 */ /* 0x000fc800078ec0ff */
[----:B------:R-:W-:-:S05]  /*fa10*/  IADD3 R4, P0, R2, UR4, RZ ;  /* 0x0000000402047c10 */ /* 0x000fca000ff1e0ff */
[----:B------:R-:W-:Y:S01]  /*fa20*/  IMAD.X R5, RZ, RZ, UR5, P0 ;  /* 0x00000005ff057e24 */ /* 0x000fe200080e06ff */
[----:B------:R-:W-:Y:S01]  /*fa30*/  F2FP.BF16.F32.PACK_AB R30, R33, R30 ;  /* 0x0000001e211e723e */ /* 0x000fe200000010ff */
[----:B------:R-:W-:-:S04]  /*fa40*/  ULDC.64 UR4, c[0x0][0xc00] ;  /* 0x0003000000047ab9 */ /* 0x000fc80000000a00 */
[----:B------:R1:W3:Y:S01]  /*fa50*/  LDG.E.CONSTANT R5, desc[UR42][R4.64] ;  /* 0x0000002a04057981 */ /* 0x0002e2000c1e9900 */
[----:B------:R-:W-:Y:S02]  /*fa60*/  LOP3.LUT P0, R2, R24, 0x3, RZ, 0xc0, !PT ;  /* 0x0000000318027812 */ /* 0x000fe4000780c0ff */
[----:B------:R-:W-:Y:S02]  /*fa70*/  F2FP.BF16.F32.PACK_AB R31, R32, R31 ;  /* 0x0000001f201f723e */ /* 0x000fe400000010ff */
[----:B------:R-:W-:Y:S02]  /*fa80*/  ISETP.EQ.OR P0, PT, R2, 0x3, !P0 ;  /* 0x000000030200780c */ /* 0x000fe40004702670 */
[----:B------:R-:W-:Y:S02]  /*fa90*/  F2FP.BF16.F32.PACK_AB R34, R37, R34 ;  /* 0x000000222522723e */ /* 0x000fe400000010ff */
[----:B------:R-:W-:Y:S02]  /*faa0*/  F2FP.BF16.F32.PACK_AB R35, R36, R35 ;  /* 0x000000232423723e */ /* 0x000fe400000010ff */
[----:B------:R-:W-:-:S02]  /*fab0*/  F2FP.BF16.F32.PACK_AB R59, R59, R60 ;  /* 0x0000003c3b3b723e */ /* 0x000fc400000010ff */
[----:B------:R-:W-:Y:S02]  /*fac0*/  F2FP.BF16.F32.PACK_AB R58, R57, R58 ;  /* 0x0000003a393a723e */ /* 0x000fe400000010ff */
[----:B------:R-:W-:Y:S02]  /*fad0*/  SEL R36, R30, R31, P0 ;  /* 0x0000001f1e247207 */ /* 0x000fe40000000000 */
[----:B------:R-:W-:Y:S02]  /*fae0*/  SEL R31, R31, R30, P0 ;  /* 0x0000001e1f1f7207 */ /* 0x000fe40000000000 */
[----:B------:R-:W-:Y:S02]  /*faf0*/  SEL R30, R34, R35, P0 ;  /* 0x00000023221e7207 */ /* 0x000fe40000000000 */
[----:B------:R-:W-:Y:S02]  /*fb00*/  SEL R35, R35, R34, P0 ;  /* 0x0000002223237207 */ /* 0x000fe40000000000 */
[----:B------:R-:W-:-:S02]  /*fb10*/  SEL R34, R59, R58, P0 ;  /* 0x0000003a3b227207 */ /* 0x000fc40000000000 */
[----:B------:R-:W-:Y:S02]  /*fb20*/  SEL R59, R58, R59, P0 ;  /* 0x0000003b3a3b7207 */ /* 0x000fe40000000000 */
[----:B------:R-:W4:Y:S01]  /*fb30*/  LDL.LU R58, [R1+0x34] ;  /* 0x00003400013a7983 */ /* 0x000f220000300800 */
[----:B------:R-:W-:Y:S02]  /*fb40*/  F2FP.BF16.F32.PACK_AB R55, R55, R56 ;  /* 0x000000383737723e */ /* 0x000fe400000010ff */
[----:B------:R-:W-:Y:S01]  /*fb50*/  F2FP.BF16.F32.PACK_AB R0, R7, R0 ;  /* 0x000000000700723e */ /* 0x000fe200000010ff */
[----:B------:R-:W4:Y:S01]  /*fb60*/  LDL.LU R56, [R1+0x38] ;  /* 0x0000380001387983 */ /* 0x000f220000300800 */
[----:B------:R-:W-:Y:S02]  /*fb70*/  F2FP.BF16.F32.PACK_AB R9, R9, R6 ;  /* 0x000000060909723e */ /* 0x000fe400000010ff */
[----:B------:R-:W-:Y:S01]  /*fb80*/  F2FP.BF16.F32.PACK_AB R8, R11, R8 ;  /* 0x000000080b08723e */ /* 0x000fe200000010ff */
[----:B------:R-:W0:Y:S01]  /*fb90*/  S2R R7, SR_SWINHI ;  /* 0x0000000000077919 */ /* 0x000e220000002f00 */
[----:B------:R-:W-:-:S02]  /*fba0*/  F2FP.BF16.F32.PACK_AB R13, R13, R10 ;  /* 0x0000000a0d0d723e */ /* 0x000fc400000010ff */
[----:B------:R-:W-:Y:S02]  /*fbb0*/  F2FP.BF16.F32.PACK_AB R26, R29, R26 ;  /* 0x0000001a1d1a723e */ /* 0x000fe400000010ff */
[----:B------:R-:W-:Y:S02]  /*fbc0*/  SEL R2, R0, R9, P0 ;  /* 0x0000000900027207 */ /* 0x000fe40000000000 */
[----:B------:R-:W-:Y:S02]  /*fbd0*/  SEL R29, R9, R0, P0 ;  /* 0x00000000091d7207 */ /* 0x000fe40000000000 */
[----:B-1----:R-:W-:Y:S02]  /*fbe0*/  SEL R4, R8, R13, P0 ;  /* 0x0000000d08047207 */ /* 0x002fe40000000000 */
[----:B------:R-:W-:Y:S02]  /*fbf0*/  SEL R33, R13, R8, P0 ;  /* 0x000000080d217207 */ /* 0x000fe40000000000 */
[----:B------:R-:W-:-:S02]  /*fc00*/  F2FP.BF16.F32.PACK_AB R42, R41, R42 ;  /* 0x0000002a292a723e */ /* 0x000fc400000010ff */
[----:B------:R-:W-:Y:S02]  /*fc10*/  F2FP.BF16.F32.PACK_AB R12, R15, R12 ;  /* 0x0000000c0f0c723e */ /* 0x000fe400000010ff */
[----:B------:R-:W-:Y:S02]  /*fc20*/  F2FP.BF16.F32.PACK_AB R21, R21, R14 ;  /* 0x0000000e1515723e */ /* 0x000fe400000010ff */
[----:B------:R-:W-:Y:S02]  /*fc30*/  F2FP.BF16.F32.PACK_AB R50, R49, R50 ;  /* 0x000000323132723e */ /* 0x000fe400000010ff */
[----:B------:R-:W-:Y:S02]  /*fc40*/  F2FP.BF16.F32.PACK_AB R46, R45, R46 ;  /* 0x0000002e2d2e723e */ /* 0x000fe400000010ff */
[----:B------:R-:W-:Y:S02]  /*fc50*/  F2FP.BF16.F32.PACK_AB R27, R28, R27 ;  /* 0x0000001b1c1b723e */ /* 0x000fe400000010ff */
[----:B------:R-:W-:-:S02]  /*fc60*/  SEL R28, R12, R21, P0 ;  /* 0x000000150c1c7207 */ /* 0x000fc40000000000 */
[----:B------:R-:W-:Y:S02]  /*fc70*/  SEL R21, R21, R12, P0 ;  /* 0x0000000c15157207 */ /* 0x000fe40000000000 */
[----:B------:R-:W-:Y:S02]  /*fc80*/  F2FP.BF16.F32.PACK_AB R54, R53, R54 ;  /* 0x000000363536723e */ /* 0x000fe400000010ff */
[----:B------:R-:W-:Y:S02]  /*fc90*/  F2FP.BF16.F32.PACK_AB R51, R51, R52 ;  /* 0x000000343333723e */ /* 0x000fe400000010ff */
[----:B------:R-:W-:Y:S02]  /*fca0*/  MOV R24, R16 ;  /* 0x0000001000187202 */ /* 0x000fe40000000f00 */
[----:B0-----:R-:W-:Y:S01]  /*fcb0*/  MOV R25, R7 ;  /* 0x0000000700197202 */ /* 0x001fe20000000f00 */
[----:B------:R-:W4:Y:S01]  /*fcc0*/  LDL R52, [R1+0x44] ;  /* 0x0000440001347983 */ /* 0x000f220000100800 */
[----:B------:R-:W-:-:S02]  /*fcd0*/  F2FP.BF16.F32.PACK_AB R47, R47, R48 ;  /* 0x000000302f2f723e */ /* 0x000fc400000010ff */
[----:B------:R-:W-:Y:S02]  /*fce0*/  F2FP.BF16.F32.PACK_AB R39, R39, R40 ;  /* 0x000000282727723e */ /* 0x000fe400000010ff */
[----:B------:R-:W-:Y:S02]  /*fcf0*/  F2FP.BF16.F32.PACK_AB R43, R43, R44 ;  /* 0x0000002c2b2b723e */ /* 0x000fe400000010ff */
[----:B------:R-:W-:Y:S02]  /*fd00*/  SEL R40, R55, R54, P0 ;  /* 0x0000003637287207 */ /* 0x000fe40000000000 */
[----:B------:R-:W-:Y:S02]  /*fd10*/  SEL R55, R54, R55, P0 ;  /* 0x0000003736377207 */ /* 0x000fe40000000000 */
[----:B------:R-:W-:Y:S01]  /*fd20*/  SEL R44, R51, R50, P0 ;  /* 0x00000032332c7207 */ /* 0x000fe20000000000 */
[----:B------:R-:W4:Y:S01]  /*fd30*/  LDL R54, [R1+0x68] ;  /* 0x0000680001367983 */ /* 0x000f220000100800 */
[----:B------:R-:W-:-:S02]  /*fd40*/  SEL R51, R50, R51, P0 ;  /* 0x0000003332337207 */ /* 0x000fc40000000000 */
[----:B------:R-:W-:Y:S02]  /*fd50*/  F2FP.BF16.F32.PACK_AB R38, R135, R38 ;  /* 0x000000268726723e */ /* 0x000fe400000010ff */
[----:B------:R-:W-:Y:S02]  /*fd60*/  SEL R48, R47, R46, P0 ;  /* 0x0000002e2f307207 */ /* 0x000fe40000000000 */
[----:B------:R-:W-:Y:S02]  /*fd70*/  SEL R47, R46, R47, P0 ;  /* 0x0000002f2e2f7207 */ /* 0x000fe40000000000 */
[----:B------:R-:W-:Y:S02]  /*fd80*/  SEL R46, R43, R42, P0 ;  /* 0x0000002a2b2e7207 */ /* 0x000fe40000000000 */
[----:B------:R-:W-:Y:S02]  /*fd90*/  SEL R32, R26, R27, P0 ;  /* 0x0000001b1a207207 */ /* 0x000fe40000000000 */
[----:B------:R-:W-:-:S02]  /*fda0*/  SEL R37, R27, R26, P0 ;  /* 0x0000001a1b257207 */ /* 0x000fc40000000000 */
[----:B------:R-:W-:Y:S02]  /*fdb0*/  SEL R43, R42, R43, P0 ;  /* 0x0000002b2a2b7207 */ /* 0x000fe40000000000 */
[----:B------:R-:W-:Y:S02]  /*fdc0*/  SEL R42, R39, R38, P0 ;  /* 0x00000026272a7207 */ /* 0x000fe40000000000 */
[----:B------:R-:W-:Y:S01]  /*fdd0*/  SEL R39, R38, R39, P0 ;  /* 0x0000002726277207 */ /* 0x000fe20000000000 */
[----:B--2---:R-:W-:-:S03]  /*fde0*/  IMAD.WIDE R8, R61, 0x2, R24 ;  /* 0x000000023d087825 */ /* 0x004fc600078e0218 */
[----:B------:R-:W-:-:S04]  /*fdf0*/  IADD3 R41, P5, R8, 0x20, RZ ;  /* 0x0000002008297810 */ /* 0x000fc80007fbe0ff */
[----:B------:R-:W-:Y:S02]  /*fe00*/  LOP3.LUT R0, R41, 0x180, RZ, 0xc0, !PT ;  /* 0x0000018029007812 */ /* 0x000fe400078ec0ff */
[----:B------:R-:W-:Y:S02]  /*fe10*/  IADD3 R45, P4, R8, 0x3000, RZ ;  /* 0x00003000082d7810 */ /* 0x000fe40007f9e0ff */
[----:B------:R-:W-:Y:S02]  /*fe20*/  SHF.R.U64 R0, R0, 0x3, RZ ;  /* 0x0000000300007819 */ /* 0x000fe400000012ff */
[----:B------:R-:W-:Y:S02]  /*fe30*/  IADD3 R49, P3, R8, 0x3020, RZ ;  /* 0x0000302008317810 */ /* 0x000fe40007f7e0ff */
[----:B------:R-:W-:Y:S02]  /*fe40*/  LOP3.LUT R12, R0, R41, RZ, 0x3c, !PT ;  /* 0x00000029000c7212 */ /* 0x000fe400078e3cff */
[----:B------:R-:W-:-:S02]  /*fe50*/  LOP3.LUT R0, R45, 0x180, RZ, 0xc0, !PT ;  /* 0x000001802d007812 */ /* 0x000fc400078ec0ff */
[----:B------:R-:W-:Y:S02]  /*fe60*/  LOP3.LUT R6, R49, 0x180, RZ, 0xc0, !PT ;  /* 0x0000018031067812 */ /* 0x000fe400078ec0ff */
[----:B------:R-:W-:Y:S02]  /*fe70*/  SHF.R.U64 R0, R0, 0x3, RZ ;  /* 0x0000000300007819 */ /* 0x000fe400000012ff */
[----:B------:R-:W-:Y:S01]  /*fe80*/  SHF.R.U64 R6, R6, 0x3, RZ ;  /* 0x0000000306067819 */ /* 0x000fe200000012ff */
[----:B------:R-:W-:Y:S01]  /*fe90*/  IMAD.X R11, RZ, RZ, R9, P3 ;  /* 0x000000ffff0b7224 */ /* 0x000fe200018e0609 */
[----:B------:R-:W-:Y:S02]  /*fea0*/  LOP3.LUT R14, R0, R45, RZ, 0x3c, !PT ;  /* 0x0000002d000e7212 */ /* 0x000fe400078e3cff */
[----:B------:R-:W-:-:S04]  /*feb0*/  LOP3.LUT R10, R6, R49, RZ, 0x3c, !PT ;  /* 0x00000031060a7212 */ /* 0x000fc800078e3cff */
[----:B------:R-:W-:Y:S02]  /*fec0*/  MOV R41, R10 ;  /* 0x0000000a00297202 */ /* 0x000fe40000000f00 */
[C---:B------:R-:W-:Y:S02]  /*fed0*/  IADD3 R53, P2, R8.reuse, 0x6000, RZ ;  /* 0x0000600008357810 */ /* 0x040fe40007f5e0ff */
[----:B---3--:R-:W-:Y:S01]  /*fee0*/  LOP3.LUT R0, R5, 0x2, RZ, 0x3c, !PT ;  /* 0x0000000205007812 */ /* 0x008fe200078e3cff */
[----:B------:R-:W-:Y:S04]  /*fef0*/  SHFL.IDX PT, R2, R2, R5, 0x1c1f ;  /* 0x001c1f0502027589 */ /* 0x000fe800000e0000 */
[----:B------:R-:W-:Y:S04]  /*ff00*/  SHFL.IDX PT, R10, R4, R5, 0x1c1f ;  /* 0x001c1f05040a7589 */ /* 0x000fe800000e0000 */
[----:B------:R-:W0:Y:S04]  /*ff10*/  SHFL.IDX PT, R29, R29, R0, 0x1c1f ;  /* 0x001c1f001d1d7589 */ /* 0x000e2800000e0000 */
[----:B------:R-:W1:Y:S04]  /*ff20*/  SHFL.IDX PT, R33, R33, R0, 0x1c1f ;  /* 0x001c1f0021217589 */ /* 0x000e6800000e0000 */
[----:B------:R-:W-:Y:S04]  /*ff30*/  SHFL.IDX PT, R34, R34, R5, 0x1c1f ;  /* 0x001c1f0522227589 */ /* 0x000fe800000e0000 */
[----:B------:R-:W2:Y:S04]  /*ff40*/  SHFL.IDX PT, R59, R59, R0, 0x1c1f ;  /* 0x001c1f003b3b7589 */ /* 0x000ea800000e0000 */
[----:B------:R-:W-:Y:S04]  /*ff50*/  SHFL.IDX PT, R40, R40, R5, 0x1c1f ;  /* 0x001c1f0528287589 */ /* 0x000fe800000e0000 */
[----:B------:R-:W3:Y:S04]  /*ff60*/  SHFL.IDX PT, R55, R55, R0, 0x1c1f ;  /* 0x001c1f0037377589 */ /* 0x000ee800000e0000 */
[----:B------:R-:W-:Y:S04]  /*ff70*/  SHFL.IDX PT, R28, R28, R5, 0x1c1f ;  /* 0x001c1f051c1c7589 */ /* 0x000fe800000e0000 */
[----:B------:R-:W3:Y:S04]  /*ff80*/  SHFL.IDX PT, R21, R21, R0, 0x1c1f ;  /* 0x001c1f0015157589 */ /* 0x000ee800000e0000 */
[----:B------:R-:W-:Y:S04]  /*ff90*/  SHFL.IDX PT, R44, R44, R5, 0x1c1f ;  /* 0x001c1f052c2c7589 */ /* 0x000fe800000e0000 */
[----:B------:R-:W3:Y:S01]  /*ffa0*/  SHFL.IDX PT, R51, R51, R0, 0x1c1f ;  /* 0x001c1f0033337589 */ /* 0x000ee200000e0000 */
[----:B------:R-:W-:-:S03]  /*ffb0*/  LOP3.LUT R7, R8, 0x180, RZ, 0xc0, !PT ;  /* 0x0000018008077812 */ /* 0x000fc600078ec0ff */
[----:B------:R-:W-:Y:S04]  /*ffc0*/  SHFL.IDX PT, R32, R32, R5, 0x1c1f ;  /* 0x001c1f0520207589 */ /* 0x000fe800000e0000 */
[----:B------:R-:W-:Y:S04]  /*ffd0*/  SHFL.IDX PT, R48, R48, R5, 0x1c1f ;  /* 0x001c1f0530307589 */ /* 0x000fe800000e0000 */
[----:B------:R-:W4:Y:S04]  /*ffe0*/  SHFL.IDX PT, R37, R37, R0, 0x1c1f ;  /* 0x001c1f0025257589 */ /* 0x000f2800000e0000 */
[----:B------:R-:W4:Y:S01]  /*fff0*/  SHFL.IDX PT, R47, R47, R0, 0x1c1f ;  /* 0x001c1f002f2f7589 */ /* 0x000f2200000e0000 */
[----:B------:R-:W-:-:S03]  /*10000*/  IADD3 R57, P1, R8, 0x6020, RZ ;  /* 0x0000602008397810 */ /* 0x000fc60007f3e0ff */
[----:B------:R-:W-:Y:S04]  /*10010*/  SHFL.IDX PT, R36, R36, R5, 0x1c1f ;  /* 0x001c1f0524247589 */ /* 0x000fe800000e0000 */
[----:B------:R-:W-:Y:S04]  /*10020*/  SHFL.IDX PT, R46, R46, R5, 0x1c1f ;  /* 0x001c1f052e2e7589 */ /* 0x000fe800000e0000 */
[----:B------:R-:W4:Y:S04]  /*10030*/  SHFL.IDX PT, R31, R31, R0, 0x1c1f ;  /* 0x001c1f001f1f7589 */ /* 0x000f2800000e0000 */
[----:B------:R-:W4:Y:S01]  /*10040*/  SHFL.IDX PT, R43, R43, R0, 0x1c1f ;  /* 0x001c1f002b2b7589 */ /* 0x000f2200000e0000 */
[----:B------:R-:W-:-:S03]  /*10050*/  LOP3.LUT R26, R53, 0x180, RZ, 0xc0, !PT ;  /* 0x00000180351a7812 */ /* 0x000fc600078ec0ff */
[----:B------:R-:W-:Y:S04]  /*10060*/  SHFL.IDX PT, R30, R30, R5, 0x1c1f ;  /* 0x001c1f051e1e7589 */ /* 0x000fe800000e0000 */
[----:B------:R-:W-:Y:S04]  /*10070*/  SHFL.IDX PT, R42, R42, R5, 0x1c1f ;  /* 0x001c1f052a2a7589 */ /* 0x000fe800000e0000 */
[----:B------:R-:W4:Y:S04]  /*10080*/  SHFL.IDX PT, R35, R35, R0, 0x1c1f ;  /* 0x001c1f0023237589 */ /* 0x000f2800000e0000 */
[----:B------:R0:W4:Y:S01]  /*10090*/  SHFL.IDX PT, R39, R39, R0, 0x1c1f ;  /* 0x001c1f0027277589 */ /* 0x00012200000e0000 */
[----:B------:R-:W-:-:S02]  /*100a0*/  SHF.R.U64 R7, R7, 0x3, RZ ;  /* 0x0000000307077819 */ /* 0x000fc400000012ff */
[----:B------:R-:W-:Y:S02]  /*100b0*/  LOP3.LUT R38, R57, 0x180, RZ, 0xc0, !PT ;  /* 0x0000018039267812 */ /* 0x000fe400078ec0ff */
[----:B------:R-:W-:Y:S02]  /*100c0*/  SHF.R.U64 R26, R26, 0x3, RZ ;  /* 0x000000031a1a7819 */ /* 0x000fe400000012ff */
[----:B------:R-:W-:Y:S01]  /*100d0*/  LOP3.LUT R8, R7, R8, RZ, 0x3c, !PT ;  /* 0x0000000807087212 */ /* 0x000fe200078e3cff */
[--C-:B------:R-:W-:Y:S01]  /*100e0*/  IMAD.X R7, RZ, RZ, R9.reuse, P2 ;  /* 0x000000ffff077224 */ /* 0x100fe200010e0609 */
[----:B------:R-:W-:Y:S01]  /*100f0*/  SHF.R.U64 R38, R38, 0x3, RZ ;  /* 0x0000000326267819 */ /* 0x000fe200000012ff */
[--C-:B------:R-:W-:Y:S01]  /*10100*/  IMAD.X R13, RZ, RZ, R9.reuse, P5 ;  /* 0x000000ffff0d7224 */ /* 0x100fe200028e0609 */
[----:B------:R-:W-:Y:S01]  /*10110*/  LOP3.LUT R6, R26, R53, RZ, 0x3c, !PT ;  /* 0x000000351a067212 */ /* 0x000fe200078e3cff */
[--C-:B------:R-:W-:Y:S01]  /*10120*/  IMAD.X R15, RZ, RZ, R9.reuse, P4 ;  /* 0x000000ffff0f7224 */ /* 0x100fe200020e0609 */
[----:B------:R-:W-:Y:S01]  /*10130*/  LOP3.LUT R26, R38, R57, RZ, 0x3c, !PT ;  /* 0x00000039261a7212 */ /* 0x000fe200078e3cff */
[----:B------:R-:W-:Y:S01]  /*10140*/  IMAD.X R27, RZ, RZ, R9, P1 ;  /* 0x000000ffff1b7224 */ /* 0x000fe200008e0609 */
[----:B------:R-:W-:Y:S01]  /*10150*/  MOV R50, R8 ;  /* 0x0000000800327202 */ /* 0x000fe20000000f00 */
[----:B0-----:R-:W0:Y:S01]  /*10160*/  LDC R0, c[0x0][0xbe8] ;  /* 0x0002fa00ff007b82 */ /* 0x001e220000000800 */
[----:B------:R-:W-:-:S02]  /*10170*/  MOV R38, R6 ;  /* 0x0000000600267202 */ /* 0x000fc40000000f00 */
[----:B------:R-:W-:Y:S02]  /*10180*/  SEL R4, R2, R29, P0 ;  /* 0x0000001d02047207 */ /* 0x000fe40000000000 */
[----:B------:R-:W-:Y:S02]  /*10190*/  SEL R6, R29, R2, P0 ;  /* 0x000000021d067207 */ /* 0x000fe40000000000 */
[----:B-1----:R-:W-:Y:S02]  /*101a0*/  SEL R8, R10, R33, P0 ;  /* 0x000000210a087207 */ /* 0x002fe40000000000 */
[----:B--2---:R-:W-:Y:S02]  /*101b0*/  SEL R5, R34, R59, P0 ;  /* 0x0000003b22057207 */ /* 0x004fe40000000000 */
[----:B------:R-:W-:Y:S01]  /*101c0*/  SEL R7, R59, R34, P0 ;  /* 0x000000223b077207 */ /* 0x000fe20000000000 */
[----:B------:R-:W-:Y:S01]  /*101d0*/  BAR.SYNC.DEFER_BLOCKING 0x1, 0x180 ;  /* 0x0046000000007b1d */ /* 0x000fe20000010000 */
[----:B------:R-:W-:-:S02]  /*101e0*/  MOV R49, R12 ;  /* 0x0000000c00317202 */ /* 0x000fc40000000f00 */
[----:B------:R-:W-:Y:S02]  /*101f0*/  MOV R45, R14 ;  /* 0x0000000e002d7202 */ /* 0x000fe40000000f00 */
[----:B------:R-:W-:Y:S02]  /*10200*/  SEL R10, R33, R10, P0 ;  /* 0x0000000a210a7207 */ /* 0x000fe40000000000 */
[----:B---3--:R-:W-:Y:S02]  /*10210*/  SEL R9, R40, R55, P0 ;  /* 0x0000003728097207 */ /* 0x008fe40000000000 */
[----:B------:R-:W-:Y:S02]  /*10220*/  SEL R11, R55, R40, P0 ;  /* 0x00000028370b7207 */ /* 0x000fe40000000000 */
[----:B------:R-:W-:Y:S02]  /*10230*/  SEL R12, R28, R21, P0 ;  /* 0x000000151c0c7207 */ /* 0x000fe40000000000 */
[----:B------:R-:W-:-:S02]  /*10240*/  SEL R14, R21, R28, P0 ;  /* 0x0000001c150e7207 */ /* 0x000fc40000000000 */
[----:B------:R-:W-:Y:S02]  /*10250*/  SEL R13, R44, R51, P0 ;  /* 0x000000332c0d7207 */ /* 0x000fe40000000000 */
[----:B------:R-:W-:Y:S02]  /*10260*/  SEL R15, R51, R44, P0 ;  /* 0x0000002c330f7207 */ /* 0x000fe40000000000 */
[----:B------:R-:W-:Y:S02]  /*10270*/  MOV R2, R26 ;  /* 0x0000001a00027202 */ /* 0x000fe40000000f00 */
[----:B------:R-:W-:Y:S02]  /*10280*/  ISETP.NE.U32.AND P2, PT, RZ, UR4, PT ;  /* 0x00000004ff007c0c */ /* 0x000fe4000bf45070 */
[----:B----4-:R-:W-:Y:S01]  /*10290*/  IADD3 R26, P1, R58, UR4, RZ ;  /* 0x000000043a1a7c10 */ /* 0x010fe2000ff3e0ff */
[----:B------:R1:W-:Y:S01]  /*102a0*/  STSM.16.M88.4 [R50], R4 ;  /* 0x0000000432007844 */ /* 0x0003e20000000200 */
[----:B------:R-:W-:-:S03]  /*102b0*/  ISETP.NE.AND.EX P2, PT, RZ, UR5, PT, P2 ;  /* 0x00000005ff007c0c */ /* 0x000fc6000bf45320 */
[----:B------:R2:W-:Y:S01]  /*102c0*/  STSM.16.M88.4 [R49], R8 ;  /* 0x0000000831007844 */ /* 0x0005e20000000200 */
[----:B------:R-:W-:Y:S01]  /*102d0*/  IADD3.X R27, R56, UR5, RZ, P1, !PT ;  /* 0x00000005381b7c10 */ /* 0x000fe20008ffe4ff */
[----:B------:R-:W-:Y:S02]  /*102e0*/  ULDC.64 UR4, c[0x0][0xc08] ;  /* 0x0003020000047ab9 */ /* 0x000fe40000000a00 */
[----:B------:R3:W-:Y:S01]  /*102f0*/  STSM.16.M88.4 [R45], R12 ;  /* 0x0000000c2d007844 */ /* 0x0007e20000000200 */
[----:B-1----:R-:W-:Y:S02]  /*10300*/  SEL R4, R32, R37, P0 ;  /* 0x0000002520047207 */ /* 0x002fe40000000000 */
[----:B------:R-:W-:Y:S02]  /*10310*/  SEL R6, R37, R32, P0 ;  /* 0x0000002025067207 */ /* 0x000fe40000000000 */
[----:B------:R-:W-:Y:S02]  /*10320*/  SEL R5, R48, R47, P0 ;  /* 0x0000002f30057207 */ /* 0x000fe40000000000 */
[----:B------:R-:W-:-:S02]  /*10330*/  SEL R7, R47, R48, P0 ;  /* 0x000000302f077207 */ /* 0x000fc40000000000 */
[----:B--2---:R-:W-:Y:S02]  /*10340*/  SEL R8, R36, R31, P0 ;  /* 0x0000001f24087207 */ /* 0x004fe40000000000 */
[----:B------:R-:W-:Y:S02]  /*10350*/  SEL R10, R31, R36, P0 ;  /* 0x000000241f0a7207 */ /* 0x000fe40000000000 */
[----:B------:R-:W-:Y:S02]  /*10360*/  SEL R9, R46, R43, P0 ;  /* 0x0000002b2e097207 */ /* 0x000fe40000000000 */
[----:B------:R-:W-:Y:S02]  /*10370*/  SEL R11, R43, R46, P0 ;  /* 0x0000002e2b0b7207 */ /* 0x000fe40000000000 */
[----:B---3--:R-:W-:Y:S02]  /*10380*/  SEL R12, R30, R35, P0 ;  /* 0x000000231e0c7207 */ /* 0x008fe40000000000 */
[----:B------:R-:W-:-:S02]  /*10390*/  SEL R14, R35, R30, P0 ;  /* 0x0000001e230e7207 */ /* 0x000fc40000000000 */
[----:B------:R-:W-:Y:S02]  /*103a0*/  SEL R13, R42, R39, P0 ;  /* 0x000000272a0d7207 */ /* 0x000fe40000000000 */
[----:B------:R-:W-:Y:S01]  /*103b0*/  SEL R15, R39, R42, P0 ;  /* 0x0000002a270f7207 */ /* 0x000fe20000000000 */
[----:B------:R1:W-:Y:S01]  /*103c0*/  STSM.16.M88.4 [R41], R4 ;  /* 0x0000000429007844 */ /* 0x0003e20000000200 */
[----:B------:R-:W-:-:S03]  /*103d0*/  ISETP.NE.U32.AND P0, PT, RZ, UR4, PT ;  /* 0x00000004ff007c0c */ /* 0x000fc6000bf05070 */
[----:B------:R-:W-:Y:S01]  /*103e0*/  STSM.16.M88.4 [R38], R8 ;  /* 0x0000000826007844 */ /* 0x000fe20000000200 */
[----:B------:R-:W-:-:S03]  /*103f0*/  ISETP.NE.AND.EX P0, PT, RZ, UR5, PT, P0 ;  /* 0x00000005ff007c0c */ /* 0x000fc6000bf05300 */
[----:B------:R2:W-:Y:S01]  /*10400*/  STSM.16.M88.4 [R2], R12 ;  /* 0x0000000c02007844 */ /* 0x0005e20000000200 */
[----:B------:R-:W-:Y:S01]  /*10410*/  IMAD.MOV.U32 R36, RZ, RZ, RZ ;  /* 0x000000ffff247224 */ /* 0x000fe200078e00ff */
[----:B------:R-:W-:Y:S08]  /*10420*/  BAR.SYNC.DEFER_BLOCKING 0x1, 0x180 ;  /* 0x0046000000007b1d */ /* 0x000ff00000010000 */
[----:B-1----:R-:W-:Y:S01]  /*10430*/  @P0 IADD3 R4, P3, R58, UR4, RZ ;  /* 0x000000043a040c10 */ /* 0x002fe2000ff7e0ff */
[----:B------:R-:W-:-:S02]  /*10440*/  ULDC UR4, c[0x0][0xa88] ;  /* 0x0002a20000047ab9 */ /* 0x000fc40000000800 */
[----:B------:R-:W-:Y:S01]  /*10450*/  IMAD.U32 R7, RZ, RZ, UR4 ;  /* 0x00000004ff077e24 */ /* 0x000fe2000f8e00ff */
[----:B------:R-:W-:Y:S01]  /*10460*/  @P0 IADD3.X R5, R56, UR5, RZ, P3, !PT ;  /* 0x0000000538050c10 */ /* 0x000fe20009ffe4ff */
[----:B------:R1:W5:Y:S04]  /*10470*/  @P2 LDG.E R36, desc[UR42][R26.64] ;  /* 0x0000002a1a242981 */ /* 0x000368000c1e1900 */
[----:B------:R1:W5:Y:S01]  /*10480*/  @P0 LDG.E R7, desc[UR42][R4.64] ;  /* 0x0000002a04070981 */ /* 0x000362000c1e1900 */
[----:B0-----:R-:W-:-:S13]  /*10490*/  ISETP.NE.AND P1, PT, R0, 0x1, PT ;  /* 0x000000010000780c */ /* 0x001fda0003f25270 */
[----:B------:R-:W0:Y:S08]  /*104a0*/  @P1 LDC R6, c[0x0][0xbec] ;  /* 0x0002fb00ff061b82 */ /* 0x000e300000000800 */
[----:B------:R-:W3:Y:S01]  /*104b0*/  @P1 LDC R21, c[0x0][0xbf0] ;  /* 0x0002fc00ff151b82 */ /* 0x000ee20000000800 */
[----:B--2---:R-:W-:Y:S01]  /*104c0*/  IMAD R15, R52, 0xc0, R54 ;  /* 0x000000c0340f7824 */ /* 0x004fe200078e0236 */
[----:B-1----:R-:W-:Y:S06]  /*104d0*/  @P0 BRA `(.L_x_421) ;  /* 0x0000000000100947 */ /* 0x002fec0003800000 */
[----:B------:R-:W-:Y:S05]  /*104e0*/  @!P2 BRA `(.L_x_421) ;  /* 0x00000000000ca947 */ /* 0x000fea0003800000 */
[----:B------:R-:W2:Y:S04]  /*104f0*/  LDG.E R2, desc[UR42][R26.64] ;  /* 0x0000002a1a027981 */ /* 0x000ea8000c1e1900 */
[----:B-----5:R-:W2:Y:S02]  /*10500*/  LDG.E R7, desc[UR42][R26.64+0x4] ;  /* 0x0000042a1a077981 */ /* 0x020ea4000c1e1900 */
[----:B--2---:R-:W-:-:S07]  /*10510*/  IMAD.IADD R7, R7, 0x1, -R2 ;  /* 0x0000000107077824 */ /* 0x004fce00078e0a02 */
.L_x_421:
[----:B------:R-:W2:Y:S01]  /*10520*/  LDL.LU R4, [R1+0x28] ;  /* 0x0000280001047983 */ /* 0x000ea20000300800 */
[----:B------:R-:W-:Y:S01]  /*10530*/  ULDC.64 UR4, c[0x0][0xb90] ;  /* 0x0002e40000047ab9 */ /* 0x000fe20000000a00 */
[----:B------:R-:W1:Y:S01]  /*10540*/  S2R R2, SR_TID.X ;  /* 0x0000000000027919 */ /* 0x000e620000002100 */
[----:B------:R-:W4:Y:S01]  /*10550*/  S2R R14, SR_TID.X ;  /* 0x00000000000e7919 */ /* 0x000f220000002100 */
[----:B-----5:R-:W-:Y:S01]  /*10560*/  SHF.R.S32.HI R37, RZ, 0x1f, R36 ;  /* 0x0000001fff257819 */ /* 0x020fe20000011424 */
[----:B------:R-:W-:Y:S01]  /*10570*/  IMAD.MOV.U32 R9, RZ, RZ, R15 ;  /* 0x000000ffff097224 */ /* 0x000fe200078e000f */
[----:B------:R-:W2:Y:S01]  /*10580*/  @P1 LDC R45, c[0x0][0xbec] ;  /* 0x0002fb00ff2d1b82 */ /* 0x000ea20000000800 */
[----:B------:R-:W2:Y:S04]  /*10590*/  LDL.LU R10, [R1+0x40] ;  /* 0x00004000010a7983 */ /* 0x000ea80000300800 */
[----:B------:R-:W2:Y:S04]  /*105a0*/  LDL.LU R44, [R1+0x30] ;  /* 0x00003000012c7983 */ /* 0x000ea80000300800 */
[----:B------:R-:W2:Y:S04]  /*105b0*/  LDL R49, [R1+0x2c] ;  /* 0x00002c0001317983 */ /* 0x000ea80000100800 */
[----:B------:R-:W2:Y:S01]  /*105c0*/  LDL R30, [R1+0x60] ;  /* 0x00006000011e7983 */ /* 0x000ea20000100800 */
[----:B------:R-:W-:-:S03]  /*105d0*/  IMAD R38, R7, R0, RZ ;  /* 0x0000000007267224 */ /* 0x000fc600078e02ff */
[----:B------:R0:W5:Y:S01]  /*105e0*/  LDL R48, [R1+0x74] ;  /* 0x0000740001307983 */ /* 0x0001620000100800 */
[----:B-1----:R-:W-:-:S05]  /*105f0*/  VIADD R47, R2, 0xffffff80 ;  /* 0xffffff80022f7836 */ /* 0x002fca0000000000 */
[----:B------:R-:W-:-:S04]  /*10600*/  SHF.R.S32.HI R50, RZ, 0x1f, R47 ;  /* 0x0000001fff327819 */ /* 0x000fc8000001142f */
[----:B------:R-:W-:Y:S01]  /*10610*/  LEA.HI R50, R50, R47, RZ, 0x2 ;  /* 0x0000002f32327211 */ /* 0x000fe200078f10ff */
[----:B0-----:R-:W-:-:S03]  /*10620*/  @P1 IMAD.HI.U32 R2, R15, R6, RZ ;  /* 0x000000060f021227 */ /* 0x001fc600078e00ff */
[----:B------:R-:W-:Y:S02]  /*10630*/  SHF.R.S32.HI R50, RZ, 0x2, R50 ;  /* 0x00000002ff327819 */ /* 0x000fe40000011432 */
[----:B---3--:R-:W-:Y:S01]  /*10640*/  @P1 SHF.R.U32.HI R9, RZ, R21, R2 ;  /* 0x00000015ff091219 */ /* 0x008fe20000011602 */
[----:B----4-:R-:W-:-:S05]  /*10650*/  VIADD R31, R14, 0xffffff80 ;  /* 0xffffff800e1f7836 */ /* 0x010fca0000000000 */
[----:B------:R-:W-:-:S04]  /*10660*/  SHF.R.S32.HI R14, RZ, 0x1f, R31 ;  /* 0x0000001fff0e7819 */ /* 0x000fc8000001141f */
[----:B------:R-:W-:-:S04]  /*10670*/  LEA.HI R14, R14, R31, RZ, 0x7 ;  /* 0x0000001f0e0e7211 */ /* 0x000fc800078f38ff */
[----:B------:R-:W-:-:S05]  /*10680*/  LOP3.LUT R14, R14, 0xffffff80, RZ, 0xc0, !PT ;  /* 0xffffff800e0e7812 */ /* 0x000fca00078ec0ff */
[----:B------:R-:W-:Y:S01]  /*10690*/  IMAD.IADD R14, R31, 0x1, -R14 ;  /* 0x000000011f0e7824 */ /* 0x000fe200078e0a0e */
[----:B------:R-:W-:-:S04]  /*106a0*/  SHF.R.S32.HI R46, RZ, 0x1f, R47 ;  /* 0x0000001fff2e7819 */ /* 0x000fc8000001142f */
[----:B------:R-:W-:-:S04]  /*106b0*/  LEA.HI R46, R46, R47, RZ, 0x2 ;  /* 0x0000002f2e2e7211 */ /* 0x000fc800078f10ff */
[----:B------:R-:W-:-:S05]  /*106c0*/  LOP3.LUT R46, R46, 0xfffffffc, RZ, 0xc0, !PT ;  /* 0xfffffffc2e2e7812 */ /* 0x000fca00078ec0ff */
[----:B------:R-:W-:Y:S02]  /*106d0*/  IMAD.IADD R46, R47, 0x1, -R46 ;  /* 0x000000012f2e7824 */ /* 0x000fe400078e0a2e */
[----:B------:R0:W5:Y:S01]  /*106e0*/  LDL R47, [R1+0x48] ;  /* 0x00004800012f7983 */ /* 0x0001620000100800 */
[----:B--2---:R-:W-:Y:S01]  /*106f0*/  IMAD.MOV.U32 R8, RZ, RZ, R4 ;  /* 0x000000ffff087224 */ /* 0x004fe200078e0004 */
[----:B------:R-:W-:-:S05]  /*10700*/  SHF.R.S32.HI R39, RZ, 0x1f, R44 ;  /* 0x0000001fff277819 */ /* 0x000fca000001142c */
[----:B------:R-:W-:Y:S02]  /*10710*/  IMAD R4, R39, UR4, RZ ;  /* 0x0000000427047c24 */ /* 0x000fe4000f8e02ff */
[----:B------:R-:W-:Y:S02]  /*10720*/  IMAD R11, R50, 0x20, R49 ;  /* 0x00000020320b7824 */ /* 0x000fe400078e0231 */
[C---:B------:R-:W-:Y:S02]  /*10730*/  IMAD R13, R44.reuse, UR5, R4 ;  /* 0x000000052c0d7c24 */ /* 0x040fe4000f8e0204 */
[----:B------:R-:W-:Y:S01]  /*10740*/  IMAD.WIDE.U32 R4, R44, UR4, R36 ;  /* 0x000000042c047c25 */ /* 0x000fe2000f8e0024 */
[----:B------:R-:W-:Y:S01]  /*10750*/  SEL R21, R10, RZ, !P2 ;  /* 0x000000ff0a157207 */ /* 0x000fe20005000000 */
[----:B------:R-:W-:Y:S01]  /*10760*/  ULDC.64 UR4, c[0x0][0xb98] ;  /* 0x0002e60000047ab9 */ /* 0x000fe20000000a00 */
[----:B------:R-:W-:Y:S01]  /*10770*/  SEL R2, R8, RZ, !P2 ;  /* 0x000000ff08027207 */ /* 0x000fe20005000000 */
[----:B------:R-:W-:-:S04]  /*10780*/  IMAD.WIDE R24, R11, 0x2, R24 ;  /* 0x000000020b187825 */ /* 0x000fc800078e0218 */
[----:B------:R-:W-:Y:S02]  /*10790*/  IMAD.MOV R11, RZ, RZ, -R9 ;  /* 0x000000ffff0b7224 */ /* 0x000fe400078e0a09 */
[----:B------:R-:W-:Y:S02]  /*107a0*/  IMAD.IADD R5, R5, 0x1, R13 ;  /* 0x0000000105057824 */ /* 0x000fe400078e020d */
[----:B------:R-:W-:Y:S02]  /*107b0*/  IMAD R11, R0, R11, R15 ;  /* 0x0000000b000b7224 */ /* 0x000fe400078e020f */
[----:B------:R-:W-:Y:S02]  /*107c0*/  IMAD R13, R21, UR4, RZ ;  /* 0x00000004150d7c24 */ /* 0x000fe4000f8e02ff */
[----:B------:R-:W-:Y:S01]  /*107d0*/  IMAD.WIDE.U32 R4, R2, UR4, R4 ;  /* 0x0000000402047c25 */ /* 0x000fe2000f8e0004 */
[----:B------:R-:W-:-:S03]  /*107e0*/  SHF.R.S32.HI R6, RZ, 0x1f, R11 ;  /* 0x0000001fff067819 */ /* 0x000fc6000001140b */
[----:B------:R-:W-:Y:S01]  /*107f0*/  IMAD R10, R2, UR5, R13 ;  /* 0x00000005020a7c24 */ /* 0x000fe2000f8e020d */
[----:B------:R-:W-:Y:S01]  /*10800*/  SHF.R.S32.HI R13, RZ, 0x1f, R9 ;  /* 0x0000001fff0d7819 */ /* 0x000fe20000011409 */
[----:B------:R-:W-:Y:S01]  /*10810*/  ULDC.64 UR4, c[0x0][0xb88] ;  /* 0x0002e20000047ab9 */ /* 0x000fe20000000a00 */
[----:B------:R-:W-:Y:S01]  /*10820*/  IADD3 R4, P0, R9, R4, RZ ;  /* 0x0000000409047210 */ /* 0x000fe20007f1e0ff */
[----:B------:R-:W-:-:S03]  /*10830*/  IMAD R6, R6, UR4, RZ ;  /* 0x0000000406067c24 */ /* 0x000fc6000f8e02ff */
[----:B------:R-:W-:Y:S01]  /*10840*/  IADD3.X R5, R13, R5, R10, P0, !PT ;  /* 0x000000050d057210 */ /* 0x000fe200007fe40a */
[C---:B------:R-:W-:Y:S02]  /*10850*/  IMAD R9, R11.reuse, UR5, R6 ;  /* 0x000000050b097c24 */ /* 0x040fe4000f8e0206 */
[----:B------:R-:W-:Y:S01]  /*10860*/  IMAD.WIDE.U32 R4, R11, UR4, R4 ;  /* 0x000000040b047c25 */ /* 0x000fe2000f8e0004 */
[----:B------:R-:W-:-:S03]  /*10870*/  ULDC.64 UR4, c[0x0][0xb50] ;  /* 0x0002d40000047ab9 */ /* 0x000fc60000000a00 */
[----:B------:R-:W-:Y:S01]  /*10880*/  IMAD.IADD R5, R5, 0x1, R9 ;  /* 0x0000000105057824 */ /* 0x000fe200078e0209 */
[----:B------:R-:W-:Y:S02]  /*10890*/  LEA R6, P0, R4, UR4, 0x2 ;  /* 0x0000000404067c11 */ /* 0x000fe4000f8010ff */
[----:B------:R-:W-:Y:S02]  /*108a0*/  IADD3 R13, P6, R24, 0x3000, RZ ;  /* 0x00003000180d7810 */ /* 0x000fe40007fde0ff */
[----:B------:R-:W-:Y:S01]  /*108b0*/  LEA.HI.X R4, R4, UR5, R5, 0x2, P0 ;  /* 0x0000000504047c11 */ /* 0x000fe200080f1405 */
[----:B------:R-:W-:Y:S01]  /*108c0*/  SHFL.IDX PT, R40, R6, RZ, 0x1c1f ;  /* 0x001c1fff06287589 */ /* 0x000fe200000e0000 */
[----:B------:R-:W-:Y:S01]  /*108d0*/  LOP3.LUT R12, R13, 0x180, RZ, 0xc0, !PT ;  /* 0x000001800d0c7812 */ /* 0x000fe200078ec0ff */
[----:B------:R-:W-:Y:S02]  /*108e0*/  ULDC.64 UR4, c[0x0][0xaa0] ;  /* 0x0002a80000047ab9 */ /* 0x000fe40000000a00 */
[----:B------:R-:W1:Y:S01]  /*108f0*/  SHFL.IDX PT, R41, R4, RZ, 0x1c1f ;  /* 0x001c1fff04297589 */ /* 0x000e6200000e0000 */
[----:B------:R-:W-:-:S02]  /*10900*/  SHF.R.U64 R12, R12, 0x3, RZ ;  /* 0x000000030c0c7819 */ /* 0x000fc400000012ff */
[----:B------:R-:W-:Y:S02]  /*10910*/  IADD3 R15, P2, R24, 0x1800, RZ ;  /* 0x00001800180f7810 */ /* 0x000fe40007f5e0ff */
[----:B------:R-:W-:Y:S01]  /*10920*/  LOP3.LUT R12, R12, R13, RZ, 0x3c, !PT ;  /* 0x0000000d0c0c7212 */ /* 0x000fe200078e3cff */
[----:B------:R-:W-:Y:S01]  /*10930*/  IMAD R13, R52, 0xc0, R30 ;  /* 0x000000c0340d7824 */ /* 0x000fe200078e021e */
[----:B------:R-:W-:Y:S01]  /*10940*/  LOP3.LUT P0, RZ, R14, 0x3, RZ, 0xc0, !PT ;  /* 0x000000030eff7812 */ /* 0x000fe2000780c0ff */
[----:B------:R-:W-:-:S03]  /*10950*/  IMAD.X R9, RZ, RZ, R25, P2 ;  /* 0x000000ffff097224 */ /* 0x000fc600010e0619 */
[----:B------:R-:W-:Y:S01]  /*10960*/  ISETP.GE.OR P2, PT, R13, R38, P0 ;  /* 0x000000260d00720c */ /* 0x000fe20000746670 */
[----:B------:R-:W-:-:S12]  /*10970*/  IMAD R37, R37, UR4, RZ ;  /* 0x0000000425257c24 */ /* 0x000fd8000f8e02ff */
[----:B-1----:R1:W-:Y:S02]  /*10980*/  @!P2 ST.E desc[UR42][R40.64], R3 ;  /* 0x000000032800a985 */ /* 0x0023e4000c10192a */
[C---:B-1----:R-:W-:Y:S02]  /*10990*/  IMAD R3, R36.reuse, UR5, R37 ;  /* 0x0000000524037c24 */ /* 0x042fe4000f8e0225 */
[----:B------:R-:W-:Y:S01]  /*109a0*/  IMAD.WIDE.U32 R36, R36, UR4, RZ ;  /* 0x0000000424247c25 */ /* 0x000fe2000f8e00ff */
[----:B------:R-:W-:-:S03]  /*109b0*/  ULDC.64 UR4, c[0x0][0xae8] ;  /* 0x0002ba0000047ab9 */ /* 0x000fc60000000a00 */
[----:B------:R-:W-:Y:S02]  /*109c0*/  IMAD.IADD R37, R37, 0x1, R3 ;  /* 0x0000000125257824 */ /* 0x000fe400078e0203 */
[----:B------:R-:W-:Y:S02]  /*109d0*/  IMAD R39, R39, UR4, RZ ;  /* 0x0000000427277c24 */ /* 0x000fe4000f8e02ff */
[----:B------:R-:W-:Y:S02]  /*109e0*/  IMAD R3, R46, 0x60, R50 ;  /* 0x000000602e037824 */ /* 0x000fe400078e0232 */
[C---:B------:R-:W-:Y:S01]  /*109f0*/  IMAD R39, R44.reuse, UR5, R39 ;  /* 0x000000052c277c24 */ /* 0x040fe2000f8e0227 */
[----:B------:R0:W5:Y:S01]  /*10a00*/  LDL R46, [R1+0x70] ;  /* 0x00007000012e7983 */ /* 0x0001620000100800 */
[----:B------:R-:W-:Y:S01]  /*10a10*/  IMAD.WIDE.U32 R36, R44, UR4, R36 ;  /* 0x000000042c247c25 */ /* 0x000fe2000f8e0024 */
[----:B------:R-:W-:Y:S01]  /*10a20*/  IADD3 R27, P5, R24, 0x4800, RZ ;  /* 0x00004800181b7810 */ /* 0x000fe20007fbe0ff */
[----:B------:R-:W-:Y:S01]  /*10a30*/  ULDC.64 UR4, c[0x0][0xaf0] ;  /* 0x0002bc0000047ab9 */ /* 0x000fe20000000a00 */
[----:B------:R0:W5:Y:S04]  /*10a40*/  LDL R44, [R1+0x4c] ;  /* 0x00004c00012c7983 */ /* 0x0001680000100800 */
[----:B------:R-:W-:Y:S04]  /*10a50*/  SHFL.IDX PT, R42, R6, 0x1, 0x1c1f ;  /* 0x003c1f00062a7f89 */ /* 0x000fe800000e0000 */
[----:B------:R-:W1:Y:S01]  /*10a60*/  SHFL.IDX PT, R43, R4, 0x1, 0x1c1f ;  /* 0x003c1f00042b7f89 */ /* 0x000e6200000e0000 */
[----:B------:R-:W-:-:S05]  /*10a70*/  VIADD R5, R13, 0x8 ;  /* 0x000000080d057836 */ /* 0x000fca0000000000 */
[----:B------:R-:W-:Y:S01]  /*10a80*/  ISETP.GE.OR P0, PT, R5, R38, P0 ;  /* 0x000000260500720c */ /* 0x000fe20000706670 */
[----:B------:R-:W-:-:S12]  /*10a90*/  IMAD R40, R52, 0xc0, R3 ;  /* 0x000000c034287824 */ /* 0x000fd800078e0203 */
[----:B-1----:R1:W-:Y:S02]  /*10aa0*/  @!P0 ST.E desc[UR42][R42.64], R20 ;  /* 0x000000142a008985 */ /* 0x0023e4000c10192a */
[----:B-1----:R-:W1:Y:S01]  /*10ab0*/  @P1 LDC R20, c[0x0][0xbf0] ;  /* 0x0002fc00ff141b82 */ /* 0x002e620000000800 */
[----:B------:R-:W-:Y:S01]  /*10ac0*/  IADD3 R29, P4, R24, 0x6000, RZ ;  /* 0x00006000181d7810 */ /* 0x000fe20007f9e0ff */
[----:B------:R-:W-:Y:S01]  /*10ad0*/  @P1 IMAD.HI.U32 R3, R40, R45, RZ ;  /* 0x0000002d28031227 */ /* 0x000fe200078e00ff */
[C---:B------:R-:W-:Y:S02]  /*10ae0*/  IADD3 R7, P3, R24.reuse, 0x7800, RZ ;  /* 0x0000780018077810 */ /* 0x040fe40007f7e0ff */
[----:B------:R-:W-:Y:S01]  /*10af0*/  LOP3.LUT R26, R27, 0x180, RZ, 0xc0, !PT ;  /* 0x000001801b1a7812 */ /* 0x000fe200078ec0ff */
[----:B------:R-:W-:Y:S01]  /*10b00*/  IMAD.IADD R37, R37, 0x1, R39 ;  /* 0x0000000125257824 */ /* 0x000fe200078e0227 */
[----:B------:R-:W-:Y:S01]  /*10b10*/  LOP3.LUT R28, R29, 0x180, RZ, 0xc0, !PT ;  /* 0x000001801d1c7812 */ /* 0x000fe200078ec0ff */
[----:B------:R-:W-:Y:S01]  /*10b20*/  IMAD.MOV.U32 R39, RZ, RZ, R40 ;  /* 0x000000ffff277224 */ /* 0x000fe200078e0028 */
[----:B------:R-:W-:Y:S01]  /*10b30*/  LOP3.LUT R8, R15, 0x180, RZ, 0xc0, !PT ;  /* 0x000001800f087812 */ /* 0x000fe200078ec0ff */
[----:B------:R-:W-:Y:S01]  /*10b40*/  IMAD R21, R21, UR4, RZ ;  /* 0x0000000415157c24 */ /* 0x000fe2000f8e02ff */
[----:B------:R-:W-:-:S02]  /*10b50*/  LOP3.LUT R11, R24, 0x180, RZ, 0xc0, !PT ;  /* 0x00000180180b7812 */ /* 0x000fc400078ec0ff */
[----:B------:R-:W-:Y:S02]  /*10b60*/  LOP3.LUT R6, R7, 0x180, RZ, 0xc0, !PT ;  /* 0x0000018007067812 */ /* 0x000fe400078ec0ff */
[----:B------:R-:W-:Y:S02]  /*10b70*/  SHF.R.U64 R26, R26, 0x3, RZ ;  /* 0x000000031a1a7819 */ /* 0x000fe400000012ff */
[----:B------:R-:W-:Y:S01]  /*10b80*/  SHF.R.U64 R28, R28, 0x3, RZ ;  /* 0x000000031c1c7819 */ /* 0x000fe200000012ff */
[----:B------:R-:W-:Y:S01]  /*10b90*/  IMAD R21, R2, UR5, R21 ;  /* 0x0000000502157c24 */ /* 0x000fe2000f8e0215 */
[----:B------:R-:W-:Y:S02]  /*10ba0*/  SHF.R.U64 R8, R8, 0x3, RZ ;  /* 0x0000000308087819 */ /* 0x000fe400000012ff */
[----:B------:R-:W-:Y:S02]  /*10bb0*/  SHF.R.U64 R11, R11, 0x3, RZ ;  /* 0x000000030b0b7819 */ /* 0x000fe400000012ff */
[----:B-1----:R-:W-:-:S02]  /*10bc0*/  @P1 SHF.R.U32.HI R39, RZ, R20, R3 ;  /* 0x00000014ff271219 */ /* 0x002fc40000011603 */
[----:B------:R-:W-:Y:S01]  /*10bd0*/  SHF.R.U64 R6, R6, 0x3, RZ ;  /* 0x0000000306067819 */ /* 0x000fe200000012ff */
[----:B------:R-:W-:Y:S01]  /*10be0*/  IMAD.WIDE.U32 R2, R2, UR4, R36 ;  /* 0x0000000402027c25 */ /* 0x000fe2000f8e0024 */
[----:B------:R-:W-:Y:S01]  /*10bf0*/  LOP3.LUT R26, R26, R27, RZ, 0x3c, !PT ;  /* 0x0000001b1a1a7212 */ /* 0x000fe200078e3cff */
[----:B------:R-:W-:Y:S01]  /*10c00*/  ULDC.64 UR4, c[0x0][0xae0] ;  /* 0x0002b80000047ab9 */ /* 0x000fe20000000a00 */
[----:B------:R-:W-:Y:S01]  /*10c10*/  LOP3.LUT R28, R28, R29, RZ, 0x3c, !PT ;  /* 0x0000001d1c1c7212 */ /* 0x000fe200078e3cff */
[----:B------:R-:W-:Y:S01]  /*10c20*/  IMAD.MOV R37, RZ, RZ, -R39 ;  /* 0x000000ffff257224 */ /* 0x000fe200078e0a27 */
[----:B------:R-:W-:Y:S01]  /*10c30*/  LOP3.LUT R8, R8, R15, RZ, 0x3c, !PT ;  /* 0x0000000f08087212 */ /* 0x000fe200078e3cff */
[--C-:B------:R-:W-:Y:S01]  /*10c40*/  IMAD.X R13, RZ, RZ, R25.reuse, P6 ;  /* 0x000000ffff0d7224 */ /* 0x100fe200030e0619 */
[----:B------:R-:W-:Y:S01]  /*10c50*/  LOP3.LUT R4, R11, R24, RZ, 0x3c, !PT ;  /* 0x000000180b047212 */ /* 0x000fe200078e3cff */
[--C-:B------:R-:W-:Y:S01]  /*10c60*/  IMAD.X R27, RZ, RZ, R25.reuse, P5 ;  /* 0x000000ffff1b7224 */ /* 0x100fe200028e0619 */
[----:B------:R-:W-:Y:S01]  /*10c70*/  LOP3.LUT R32, R6, R7, RZ, 0x3c, !PT ;  /* 0x0000000706207212 */ /* 0x000fe200078e3cff */
[----:B------:R-:W-:Y:S01]  /*10c80*/  IMAD.X R29, RZ, RZ, R25, P4 ;  /* 0x000000ffff1d7224 */ /* 0x000fe200020e0619 */
[----:B------:R-:W-:Y:S01]  /*10c90*/  SHF.R.S32.HI R20, RZ, 0x1f, R39 ;  /* 0x0000001fff147819 */ /* 0x000fe20000011427 */
[--C-:B------:R-:W-:Y:S01]  /*10ca0*/  IMAD.X R33, RZ, RZ, R25.reuse, P3 ;  /* 0x000000ffff217224 */ /* 0x100fe200018e0619 */
[----:B------:R-:W5:Y:S01]  /*10cb0*/  LD.E.128 R8, desc[UR42][R8.64] ;  /* 0x0000002a08087980 */ /* 0x000f62000c101d00 */
[----:B------:R-:W-:-:S02]  /*10cc0*/  IMAD.MOV.U32 R5, RZ, RZ, R25 ;  /* 0x000000ffff057224 */ /* 0x000fc400078e0019 */
[----:B------:R-:W-:Y:S01]  /*10cd0*/  IMAD.IADD R3, R3, 0x1, R21 ;  /* 0x0000000103037824 */ /* 0x000fe200078e0215 */
[----:B------:R-:W5:Y:S01]  /*10ce0*/  LD.E.128 R12, desc[UR42][R12.64] ;  /* 0x0000002a0c0c7980 */ /* 0x000f62000c101d00 */
[----:B------:R-:W-:Y:S02]  /*10cf0*/  IMAD R21, R0, R37, R40 ;  /* 0x0000002500157224 */ /* 0x000fe400078e0228 */
[----:B------:R-:W-:Y:S01]  /*10d00*/  IMAD R20, R20, UR4, RZ ;  /* 0x0000000414147c24 */ /* 0x000fe2000f8e02ff */
[----:B------:R-:W5:Y:S01]  /*10d10*/  LD.E.128 R4, desc[UR42][R4.64] ;  /* 0x0000002a04047980 */ /* 0x000f62000c101d00 */
[C---:B------:R-:W-:Y:S01]  /*10d20*/  IMAD.WIDE.U32 R2, R39.reuse, UR4, R2 ;  /* 0x0000000427027c25 */ /* 0x040fe2000f8e0002 */
[----:B------:R-:W-:Y:S02]  /*10d30*/  SHF.R.S32.HI R0, RZ, 0x1f, R21 ;  /* 0x0000001fff007819 */ /* 0x000fe40000011415 */
[----:B------:R-:W5:Y:S01]  /*10d40*/  LD.E.128 R24, desc[UR42][R26.64] ;  /* 0x0000002a1a187980 */ /* 0x000f62000c101d00 */
[----:B------:R-:W-:Y:S01]  /*10d50*/  IMAD R37, R39, UR5, R20 ;  /* 0x0000000527257c24 */ /* 0x000fe2000f8e0214 */
[----:B------:R-:W-:-:S02]  /*10d60*/  ULDC.64 UR4, c[0x0][0xad8] ;  /* 0x0002b60000047ab9 */ /* 0x000fc40000000a00 */
[----:B------:R-:W5:Y:S04]  /*10d70*/  LD.E.128 R28, desc[UR42][R28.64] ;  /* 0x0000002a1c1c7980 */ /* 0x000f68000c101d00 */
[----:B------:R-:W5:Y:S01]  /*10d80*/  LD.E.128 R32, desc[UR42][R32.64] ;  /* 0x0000002a20207980 */ /* 0x000f62000c101d00 */
[----:B------:R-:W-:Y:S01]  /*10d90*/  @!PT LDS RZ, [RZ] ;  /* 0x00000000fffff984 */ /* 0x000fe20000000800 */
[----:B------:R-:W-:Y:S01]  /*10da0*/  @!PT LDS RZ, [RZ] ;  /* 0x00000000fffff984 */ /* 0x000fe20000000800 */
[----:B------:R-:W-:Y:S01]  /*10db0*/  @!PT LDS RZ, [RZ] ;  /* 0x00000000fffff984 */ /* 0x000fe20000000800 */
[----:B------:R-:W-:Y:S01]  /*10dc0*/  @!PT LDS RZ, [RZ] ;  /* 0x00000000fffff984 */ /* 0x000fe20000000800 */
[----:B------:R1:W-:Y:S06]  /*10dd0*/  MEMBAR.ALL.CTA ;  /* 0x0000000000007992 */ /* 0x0003ec0000008000 */
[----:B-1----:R-:W1:Y:S01]  /*10de0*/  FENCE.VIEW.ASYNC.S ;  /* 0x00000000000073c6 */ /* 0x002e620000000000 */
[----:B------:R-:W-:-:S02]  /*10df0*/  IMAD.IADD R3, R3, 0x1, R37 ;  /* 0x0000000103037824 */ /* 0x000fc400078e0225 */
[----:B------:R-:W-:Y:S02]  /*10e00*/  IMAD R0, R0, UR4, RZ ;  /* 0x0000000400007c24 */ /* 0x000fe4000f8e02ff */
[----:B------:R-:W-:Y:S02]  /*10e10*/  IMAD R43, R52, 0xc0, R50 ;  /* 0x000000c0342b7824 */ /* 0x000fe400078e0232 */
[C---:B------:R-:W-:Y:S02]  /*10e20*/  IMAD R37, R21.reuse, UR5, R0 ;  /* 0x0000000515257c24 */ /* 0x040fe4000f8e0200 */
[----:B------:R-:W-:Y:S01]  /*10e30*/  IMAD.WIDE.U32 R2, R21, UR4, R2 ;  /* 0x0000000415027c25 */ /* 0x000fe2000f8e0002 */
[----:B------:R-:W-:Y:S01]  /*10e40*/  ISETP.GE.AND P0, PT, R43, R38, PT ;  /* 0x000000262b00720c */ /* 0x000fe20003f06270 */
[----:B------:R-:W-:Y:S02]  /*10e50*/  ULDC.64 UR4, c[0x0][0xa80] ;  /* 0x0002a00000047ab9 */ /* 0x000fe40000000a00 */
[----:B------:R-:W-:Y:S01]  /*10e60*/  IMAD.IADD R3, R3, 0x1, R37 ;  /* 0x0000000103037824 */ /* 0x000fe200078e0225 */
[----:B------:R-:W-:Y:S01]  /*10e70*/  LEA R39, P1, R2, UR4, 0x1 ;  /* 0x0000000402277c11 */ /* 0x000fe2000f8208ff */
[----:B------:R-:W-:-:S03]  /*10e80*/  VIADD R0, R16, 0x19c20 ;  /* 0x00019c2010007836 */ /* 0x000fc60000000000 */
[----:B------:R-:W-:Y:S02]  /*10e90*/  LEA.HI.X R42, R2, UR5, R3, 0x1, P1 ;  /* 0x00000005022a7c11 */ /* 0x000fe400088f0c03 */
[----:B------:R-:W-:Y:S01]  /*10ea0*/  PRMT R0, RZ, 0x654, R0 ;  /* 0x00000654ff007816 */ /* 0x000fe20000000000 */
[----:B-1----:R0:W1:Y:S01]  /*10eb0*/  SHFL.IDX PT, R20, R39, RZ, 0x1c1f ;  /* 0x001c1fff27147589 */ /* 0x00206200000e0000 */
[----:B------:R-:W-:Y:S02]  /*10ec0*/  BSSY B1, `(.L_x_422) ;  /* 0x0000010000017945 */ /* 0x000fe40003800000 */
[----:B------:R0:W-:Y:S01]  /*10ed0*/  SYNCS.ARRIVE.TRANS64.RED.A1T0 RZ, [R0+URZ], RZ ;  /* 0x000000ff00ff79a7 */ /* 0x0001e2000810043f */
[----:B------:R0:W2:Y:S01]  /*10ee0*/  SHFL.IDX PT, R21, R42, RZ, 0x1c1f ;  /* 0x001c1fff2a157589 */ /* 0x0000a200000e0000 */
[----:B------:R-:W-:Y:S05]  /*10ef0*/  @P0 BRA `(.L_x_423) ;  /* 0x0000000000300947 */ /* 0x000fea0003800000 */
[----:B------:R-:W-:Y:S02]  /*10f00*/  ULDC UR4, c[0x0][0xac8] ;  /* 0x0002b20000047ab9 */ /* 0x000fe40000000800 */
[----:B-----5:R-:W-:Y:S02]  /*10f10*/  ISETP.GE.AND P1, PT, R47, UR4, PT ;  /* 0x000000042f007c0c */ /* 0x020fe4000bf26270 */
[----:B------:R-:W-:Y:S02]  /*10f20*/  ISETP.GE.AND P2, PT, R44, UR4, PT ;  /* 0x000000042c007c0c */ /* 0x000fe4000bf46270 */
[----:B------:R-:W-:-:S09]  /*10f30*/  ISETP.GE.AND P0, PT, R49, UR4, PT ;  /* 0x0000000431007c0c */ /* 0x000fd2000bf06270 */
[-C--:B-1----:R-:W-:Y:S02]  /*10f40*/  @!P1 LEA R36, P3, R47, R20.reuse, 0x1 ;  /* 0x000000142f249211 */ /* 0x082fe400078608ff */
[C---:B------:R-:W-:Y:S02]  /*10f50*/  @!P2 LEA R40, P4, R44.reuse, R20, 0x1 ;  /* 0x000000142c28a211 */ /* 0x040fe400078808ff */
[----:B--2---:R-:W-:Y:S01]  /*10f60*/  @!P0 IMAD.WIDE R2, R49, 0x2, R20 ;  /* 0x0000000231028825 */ /* 0x004fe200078e0214 */
[-C--:B------:R-:W-:Y:S02]  /*10f70*/  @!P1 LEA.HI.X R37, R47, R21.reuse, R48, 0x1, P3 ;  /* 0x000000152f259211 */ /* 0x080fe400018f0c30 */
[----:B------:R-:W-:Y:S02]  /*10f80*/  @!P2 LEA.HI.X R41, R44, R21, R46, 0x1, P4 ;  /* 0x000000152c29a211 */ /* 0x000fe400020f0c2e */
[----:B------:R3:W-:Y:S04]  /*10f90*/  @!P0 ST.E.128 desc[UR42][R2.64], R4 ;  /* 0x0000000402008985 */ /* 0x0007e8000c101d2a */
[----:B------:R3:W-:Y:S04]  /*10fa0*/  @!P1 ST.E.128 desc[UR42][R36.64], R12 ;  /* 0x0000000c24009985 */ /* 0x0007e8000c101d2a */
[----:B------:R3:W-:Y:S02]  /*10fb0*/  @!P2 ST.E.128 desc[UR42][R40.64], R28 ;  /* 0x0000001c2800a985 */ /* 0x0007e4000c101d2a */
.L_x_423:
[----:B------:R-:W-:Y:S05]  /*10fc0*/  BSYNC B1 ;  /* 0x0000000000017941 */ /* 0x000fea0003800000 */
.L_x_422:
[----:B---3--:R-:W-:Y:S01]  /*10fd0*/  VIADD R3, R43, 0x60 ;  /* 0x000000602b037836 */ /* 0x008fe20000000000 */
[----:B-----5:R3:W4:Y:S04]  /*10fe0*/  SHFL.IDX PT, R5, R42, 0x1, 0x1c1f ;  /* 0x003c1f002a057f89 */ /* 0x02072800000e0000 */
[----:B------:R-:W-:Y:S01]  /*10ff0*/  ISETP.GE.AND P0, PT, R3, R38, PT ;  /* 0x000000260300720c */ /* 0x000fe20003f06270 */
[----:B------:R3:W0:-:S12]  /*11000*/  SHFL.IDX PT, R4, R39, 0x1, 0x1c1f ;  /* 0x003c1f0027047f89 */ /* 0x00061800000e0000 */
[----:B---3--:R-:W-:Y:S05]  /*11010*/  @P0 BRA `(.L_x_424) ;  /* 0x0000000800cc0947 */ /* 0x008fea0003800000 */
[----:B------:R-:W-:Y:S02]  /*11020*/  ULDC UR4, c[0x0][0xac8] ;  /* 0x0002b20000047ab9 */ /* 0x000fe40000000800 */
[----:B------:R-:W-:Y:S02]  /*11030*/  ISETP.GE.AND P2, PT, R47, UR4, PT ;  /* 0x000000042f007c0c */ /* 0x000fe4000bf46270 */
[----:B------:R-:W-:-:S11]  /*11040*/  ISETP.GE.AND P1, PT, R49, UR4, PT ;  /* 0x0000000431007c0c */ /* 0x000fd6000bf26270 */
[----:B0-----:R-:W-:Y:S02]  /*11050*/  @!P2 LEA R6, P0, R47, R4, 0x1 ;  /* 0x000000042f06a211 */ /* 0x001fe400078008ff */
[----:B----4-:R-:W-:Y:S02]  /*11060*/  @!P1 IMAD.WIDE R2, R49, 0x2, R4 ;  /* 0x0000000231029825 */ /* 0x010fe400078e0204 */
[----:B------:R-:W-:Y:S02]  /*11070*/  @!P2 LEA.HI.X R7, R47, R5, R48, 0x1, P0 ;  /* 0x000000052f07a211 */ /* 0x000fe400000f0c30 */
[----:B------:R-:W-:Y:S01]  /*11080*/  ISETP.GE.AND P0, PT, R44, UR4, PT ;  /* 0x000000042c007c0c */ /* 0x000fe2000bf06270 */
[----:B------:R0:W-:Y:S04]  /*11090*/  @!P1 ST.E.128 desc[UR42][R2.64], R8 ;  /* 0x0000000802009985 */ /* 0x0001e8000c101d2a */
[----:B------:R0:W-:Y:S08]  /*110a0*/  @!P2 ST.E.128 desc[UR42][R6.64], R24 ;  /* 0x000000180600a985 */ /* 0x0001f0000c101d2a */
[----:B------:R-:W-:Y:S05]  /*110b0*/  @P0 BRA `(.L_x_424) ;  /* 0x0000000800a40947 */ /* 0x000fea0003800000 */
[----:B0-----:R-:W-:-:S04]  /*110c0*/  LEA R2, P0, R44, R4, 0x1 ;  /* 0x000000042c027211 */ /* 0x001fc800078008ff */
[----:B------:R-:W-:-:S05]  /*110d0*/  LEA.HI.X R3, R44, R5, R46, 0x1, P0 ;  /* 0x000000052c037211 */ /* 0x000fca00000f0c2e */
[----:B------:R0:W-:Y:S01]  /*110e0*/  ST.E.128 desc[UR42][R2.64], R32 ;  /* 0x0000002002007985 */ /* 0x0001e2000c101d2a */
[----:B------:R-:W-:Y:S05]  /*110f0*/  BRA `(.L_x_424) ;  /* 0x0000000800947947 */ /* 0x000fea0003800000 */
.L_x_420:
[----:B------:R-:W2:Y:S01]  /*11100*/  LDL.LU R4, [R1+0x34] ;  /* 0x0000340001047983 */ /* 0x000ea20000300800 */
[----:B------:R-:W-:Y:S01]  /*11110*/  ULDC.64 UR4, c[0x0][0xc00] ;  /* 0x0003000000047ab9 */ /* 0x000fe20000000a00 */
[----:B------:R-:W-:Y:S01]  /*11120*/  IMAD.MOV.U32 R6, RZ, RZ, RZ ;  /* 0x000000ffff067224 */ /* 0x000fe200078e00ff */
[----:B------:R-:W1:Y:S01]  /*11130*/  LDC R25, c[0x0][0xbe8] ;  /* 0x0002fa00ff197b82 */ /* 0x000e620000000800 */
[----:B------:R-:W3:Y:S01]  /*11140*/  LDL.LU R0, [R1+0x38] ;  /* 0x0000380001007983 */ /* 0x000ee20000300800 */
[----:B------:R-:W-:-:S04]  /*11150*/  ISETP.NE.U32.AND P0, PT, RZ, UR4, PT ;  /* 0x00000004ff007c0c */ /* 0x000fc8000bf05070 */
[----:B------:R-:W-:Y:S02]  /*11160*/  ISETP.NE.AND.EX P0, PT, RZ, UR5, PT, P0 ;  /* 0x00000005ff007c0c */ /* 0x000fe4000bf05300 */
[----:B--2---:R-:W-:-:S04]  /*11170*/  IADD3 R2, P1, R4, UR4, RZ ;  /* 0x0000000404027c10 */ /* 0x004fc8000ff3e0ff */
[----:B---3--:R-:W-:Y:S01]  /*11180*/  IADD3.X R3, R0, UR5, RZ, P1, !PT ;  /* 0x0000000500037c10 */ /* 0x008fe20008ffe4ff */
[----:B------:R-:W-:Y:S02]  /*11190*/  ULDC.64 UR4, c[0x0][0xc08] ;  /* 0x0003020000047ab9 */ /* 0x000fe40000000a00 */
[----:B------:R-:W-:-:S04]  /*111a0*/  ISETP.NE.U32.AND P1, PT, RZ, UR4, PT ;  /* 0x00000004ff007c0c */ /* 0x000fc8000bf25070 */
[----:B------:R2:W5:Y:S01]  /*111b0*/  @P0 LDG.E R6, desc[UR42][R2.64] ;  /* 0x0000002a02060981 */ /* 0x000562000c1e1900 */
[----:B------:R-:W-:Y:S01]  /*111c0*/  ISETP.NE.AND.EX P1, PT, RZ, UR5, PT, P1 ;  /* 0x00000005ff007c0c */ /* 0x000fe2000bf25310 */
[----:B------:R-:W3:-:S12]  /*111d0*/  S2R R7, SR_TID.X ;  /* 0x0000000000077919 */ /* 0x000ed80000002100 */
[----:B------:R-:W-:Y:S01]  /*111e0*/  @P1 IADD3 R4, P2, R4, UR4, RZ ;  /* 0x0000000404041c10 */ /* 0x000fe2000ff5e0ff */
[----:B------:R-:W-:-:S03]  /*111f0*/  ULDC UR4, c[0x0][0xa88] ;  /* 0x0002a20000047ab9 */ /* 0x000fc60000000800 */
[----:B------:R-:W-:Y:S01]  /*11200*/  @P1 IADD3.X R5, R0, UR5, RZ, P2, !PT ;  /* 0x0000000500051c10 */ /* 0x000fe200097fe4ff */
[----:B------:R-:W-:-:S06]  /*11210*/  IMAD.U32 R0, RZ, RZ, UR4 ;  /* 0x00000004ff007e24 */ /* 0x000fcc000f8e00ff */
[----:B------:R2:W5:Y:S01]  /*11220*/  @P1 LDG.E R0, desc[UR42][R4.64] ;  /* 0x0000002a04001981 */ /* 0x000562000c1e1900 */
[----:B-1----:R-:W-:Y:S01]  /*11230*/  ISETP.NE.AND P2, PT, R25, 0x1, PT ;  /* 0x000000011900780c */ /* 0x002fe20003f45270 */
[----:B---3--:R-:W-:-:S12]  /*11240*/  VIADD R30, R7, 0xffffff80 ;  /* 0xffffff80071e7836 */ /* 0x008fd80000000000 */
[----:B------:R-:W1:Y:S01]  /*11250*/  @P2 LDC R27, c[0x0][0xbec] ;  /* 0x0002fb00ff1b2b82 */ /* 0x000e620000000800 */
[----:B------:R-:W-:Y:S01]  /*11260*/  ISETP.GE.AND P3, PT, R30, 0xc0, PT ;  /* 0x000000c01e00780c */ /* 0x000fe20003f66270 */
[----:B--2---:R-:W-:-:S12]  /*11270*/  @P1 BRA `(.L_x_425) ;  /* 0x0000000000101947 */ /* 0x004fd80003800000 */
[----:B------:R-:W-:Y:S05]  /*11280*/  @!P0 BRA `(.L_x_425) ;  /* 0x00000000000c8947 */ /* 0x000fea0003800000 */
[----:B------:R-:W2:Y:S04]  /*11290*/  LDG.E R5, desc[UR42][R2.64] ;  /* 0x0000002a02057981 */ /* 0x000ea8000c1e1900 */
[----:B-----5:R-:W2:Y:S02]  /*112a0*/  LDG.E R0, desc[UR42][R2.64+0x4] ;  /* 0x0000042a02007981 */ /* 0x020ea4000c1e1900 */
[----:B--2---:R-:W-:-:S07]  /*112b0*/  IMAD.IADD R0, R0, 0x1, -R5 ;  /* 0x0000000100007824 */ /* 0x004fce00078e0a05 */
.L_x_425:
[----:B------:R-:W2:Y:S04]  /*112c0*/  LDL.LU R3, [R1+0x28] ;  /* 0x0000280001037983 */ /* 0x000ea80000300800 */
[----:B------:R-:W3:Y:S04]  /*112d0*/  LDL.LU R2, [R1+0x40] ;  /* 0x0000400001027983 */ /* 0x000ee80000300800 */
[----:B------:R-:W4:Y:S04]  /*112e0*/  LDL R29, [R1+0x30] ;  /* 0x00003000011d7983 */ /* 0x000f280000100800 */
[----:B------:R0:W5:Y:S01]  /*112f0*/  LDL R26, [R1+0x44] ;  /* 0x00004400011a7983 */ /* 0x0001620000100800 */
[----:B------:R-:W-:Y:S01]  /*11300*/  BSSY B1, `(.L_x_426) ;  /* 0x000002d000017945 */ /* 0x000fe20003800000 */
[----:B-----5:R-:W-:-:S02]  /*11310*/  SHF.R.S32.HI R11, RZ, 0x1f, R6 ;  /* 0x0000001fff0b7819 */ /* 0x020fc40000011406 */
[----:B--2---:R-:W-:Y:S02]  /*11320*/  SEL R13, R3, RZ, !P0 ;  /* 0x000000ff030d7207 */ /* 0x004fe40004000000 */
[----:B---3--:R-:W-:Y:S02]  /*11330*/  SEL R12, R2, RZ, !P0 ;  /* 0x000000ff020c7207 */ /* 0x008fe40004000000 */
[----:B----4-:R-:W-:Y:S01]  /*11340*/  SHF.R.S32.HI R10, RZ, 0x1f, R29 ;  /* 0x0000001fff0a7819 */ /* 0x010fe2000001141d */
[----:B0-----:R-:W-:Y:S06]  /*11350*/  @P3 BRA `(.L_x_427) ;  /* 0x00000000009c3947 */ /* 0x001fec0003800000 */
[----:B------:R-:W0:Y:S01]  /*11360*/  LDC R9, c[0x0][0xbe8] ;  /* 0x0002fa00ff097b82 */ /* 0x000e220000000800 */
[----:B------:R-:W-:-:S04]  /*11370*/  IMAD R2, R26, 0xc0, R7 ;  /* 0x000000c01a027824 */ /* 0x000fc800078e0207 */
[----:B------:R-:W-:Y:S02]  /*11380*/  VIADD R8, R2, 0xffffff80 ;  /* 0xffffff8002087836 */ /* 0x000fe40000000000 */
[----:B0-----:R-:W-:-:S05]  /*11390*/  IMAD R3, R0, R9, RZ ;  /* 0x0000000900037224 */ /* 0x001fca00078e02ff */
[----:B------:R-:W-:-:S13]  /*113a0*/  ISETP.GE.AND P0, PT, R8, R3, PT ;  /* 0x000000030800720c */ /* 0x000fda0003f06270 */
[----:B------:R-:W-:Y:S05]  /*113b0*/  @P0 BRA `(.L_x_427) ;  /* 0x0000000000840947 */ /* 0x000fea0003800000 */
[----:B------:R-:W-:Y:S01]  /*113c0*/  ISETP.NE.AND P0, PT, R9, 0x1, PT ;  /* 0x000000010900780c */ /* 0x000fe20003f05270 */
[----:B------:R-:W-:Y:S01]  /*113d0*/  ULDC.64 UR4, c[0x0][0xb90] ;  /* 0x0002e40000047ab9 */ /* 0x000fe20000000a00 */
[----:B------:R-:W-:Y:S02]  /*113e0*/  IMAD.MOV.U32 R2, RZ, RZ, R6 ;  /* 0x000000ffff027224 */ /* 0x000fe400078e0006 */
[----:B------:R-:W-:Y:S02]  /*113f0*/  IMAD R7, R10, UR4, RZ ;  /* 0x000000040a077c24 */ /* 0x000fe4000f8e02ff */
[----:B------:R-:W-:Y:S02]  /*11400*/  IMAD.MOV.U32 R3, RZ, RZ, R11 ;  /* 0x000000ffff037224 */ /* 0x000fe400078e000b */
[----:B------:R-:W-:Y:S02]  /*11410*/  IMAD.MOV.U32 R5, RZ, RZ, R8 ;  /* 0x000000ffff057224 */ /* 0x000fe400078e0008 */
[----:B------:R-:W-:-:S03]  /*11420*/  IMAD.WIDE.U32 R2, R29, UR4, R2 ;  /* 0x000000041d027c25 */ /* 0x000fc6000f8e0002 */
[----:B------:R-:W0:Y:S01]  /*11430*/  @P0 LDC R15, c[0x0][0xbec] ;  /* 0x0002fb00ff0f0b82 */ /* 0x000e220000000800 */
[----:B------:R-:W-:Y:S01]  /*11440*/  IMAD R7, R29, UR5, R7 ;  /* 0x000000051d077c24 */ /* 0x000fe2000f8e0207 */
[----:B------:R-:W-:-:S03]  /*11450*/  ULDC.64 UR4, c[0x0][0xb98] ;  /* 0x0002e60000047ab9 */ /* 0x000fc60000000a00 */
[----:B------:R-:W-:-:S03]  /*11460*/  IMAD.IADD R3, R3, 0x1, R7 ;  /* 0x0000000103037824 */ /* 0x000fc600078e0207 */
[----:B------:R-:W2:Y:S01]  /*11470*/  @P0 LDC R21, c[0x0][0xbf0] ;  /* 0x0002fc00ff150b82 */ /* 0x000ea20000000800 */
[----:B------:R-:W-:-:S04]  /*11480*/  IMAD.WIDE.U32 R2, R13, UR4, R2 ;  /* 0x000000040d027c25 */ /* 0x000fc8000f8e0002 */
[----:B0-----:R-:W-:-:S05]  /*11490*/  @P0 IMAD.HI.U32 R4, R8, R15, RZ ;  /* 0x0000000f08040227 */ /* 0x001fca00078e00ff */
[----:B--2---:R-:W-:Y:S01]  /*114a0*/  @P0 SHF.R.U32.HI R5, RZ, R21, R4 ;  /* 0x00000015ff050219 */ /* 0x004fe20000011604 */
[----:B------:R-:W-:-:S03]  /*114b0*/  IMAD R4, R12, UR4, RZ ;  /* 0x000000040c047c24 */ /* 0x000fc6000f8e02ff */
[----:B------:R-:W-:Y:S01]  /*114c0*/  IADD3 R2, P0, R5, R2, RZ ;  /* 0x0000000205027210 */ /* 0x000fe20007f1e0ff */
[----:B------:R-:W-:-:S04]  /*114d0*/  IMAD.MOV R7, RZ, RZ, -R5 ;  /* 0x000000ffff077224 */ /* 0x000fc800078e0a05 */
[----:B------:R-:W-:Y:S01]  /*114e0*/  IMAD R7, R9, R7, R8 ;  /* 0x0000000709077224 */ /* 0x000fe200078e0208 */
[----:B------:R-:W-:Y:S01]  /*114f0*/  SHF.R.S32.HI R9, RZ, 0x1f, R5 ;  /* 0x0000001fff097819 */ /* 0x000fe20000011405 */
[----:B------:R-:W-:Y:S01]  /*11500*/  IMAD R8, R13, UR5, R4 ;  /* 0x000000050d087c24 */ /* 0x000fe2000f8e0204 */
[----:B------:R-:W-:Y:S02]  /*11510*/  ULDC.64 UR4, c[0x0][0xb88] ;  /* 0x0002e20000047ab9 */ /* 0x000fe40000000a00 */
[----:B------:R-:W-:Y:S02]  /*11520*/  SHF.R.S32.HI R4, RZ, 0x1f, R7 ;  /* 0x0000001fff047819 */ /* 0x000fe40000011407 */
[----:B------:R-:W-:-:S03]  /*11530*/  IADD3.X R3, R9, R3, R8, P0, !PT ;  /* 0x0000000309037210 */ /* 0x000fc600007fe408 */
[----:B------:R-:W-:Y:S02]  /*11540*/  IMAD R4, R4, UR4, RZ ;  /* 0x0000000404047c24 */ /* 0x000fe4000f8e02ff */
[----:B------:R-:W-:-:S04]  /*11550*/  IMAD.WIDE.U32 R2, R7, UR4, R2 ;  /* 0x0000000407027c25 */ /* 0x000fc8000f8e0002 */
[----:B------:R-:W-:Y:S01]  /*11560*/  IMAD R5, R7, UR5, R4 ;  /* 0x0000000507057c24 */ /* 0x000fe2000f8e0204 */
[----:B------:R-:W-:Y:S02]  /*11570*/  ULDC.64 UR4, c[0x0][0xb50] ;  /* 0x0002d40000047ab9 */ /* 0x000fe40000000a00 */
[----:B------:R-:W-:Y:S01]  /*11580*/  LEA R4, P0, R2, UR4, 0x2 ;  /* 0x0000000402047c11 */ /* 0x000fe2000f8010ff */
[----:B------:R-:W-:-:S05]  /*11590*/  IMAD.IADD R3, R3, 0x1, R5 ;  /* 0x0000000103037824 */ /* 0x000fca00078e0205 */
[----:B------:R-:W-:Y:S01]  /*115a0*/  LEA.HI.X R5, R2, UR5, R3, 0x2, P0 ;  /* 0x0000000502057c11 */ /* 0x000fe200080f1403 */
[----:B------:R-:W-:-:S05]  /*115b0*/  IMAD.MOV.U32 R3, RZ, RZ, -0x800000 ;  /* 0xff800000ff037424 */ /* 0x000fca00078e00ff */
[----:B------:R0:W-:Y:S02]  /*115c0*/  STG.E desc[UR42][R4.64], R3 ;  /* 0x0000000304007986 */ /* 0x0001e4000c10192a */
.L_x_427:
[----:B------:R-:W-:Y:S05]  /*115d0*/  BSYNC B1 ;  /* 0x0000000000017941 */ /* 0x000fea0003800000 */
.L_x_426:
[----:B------:R2:W5:Y:S04]  /*115e0*/  LDL R14, [R1+0x4c] ;  /* 0x00004c00010e7983 */ /* 0x0005680000100800 */
[----:B------:R2:W5:Y:S04]  /*115f0*/  LDL R15, [R1+0x70] ;  /* 0x00007000010f7983 */ /* 0x0005680000100800 */
[----:B------:R2:W5:Y:S04]  /*11600*/  LDL R20, [R1+0x48] ;  /* 0x0000480001147983 */ /* 0x0005680000100800 */
[----:B------:R2:W5:Y:S04]  /*11610*/  LDL R21, [R1+0x74] ;  /* 0x0000740001157983 */ /* 0x0005680000100800 */
[----:B------:R2:W5:Y:S01]  /*11620*/  LDL R24, [R1+0x2c] ;  /* 0x00002c0001187983 */ /* 0x0005620000100800 */
[--C-:B0-----:R-:W-:Y:S01]  /*11630*/  SHF.R.S32.HI R4, RZ, 0x1f, R30.reuse ;  /* 0x0000001fff047819 */ /* 0x101fe2000001141e */
[----:B------:R-:W0:Y:S01]  /*11640*/  @P2 LDC R9, c[0x0][0xbf0] ;  /* 0x0002fc00ff092b82 */ /* 0x000e220000000800 */
[----:B------:R-:W-:Y:S01]  /*11650*/  SHF.R.S32.HI R28, RZ, 0x1f, R30 ;  /* 0x0000001fff1c7819 */ /* 0x000fe2000001141e */
[----:B------:R-:W-:Y:S01]  /*11660*/  ULDC.64 UR4, c[0x0][0xaa0] ;  /* 0x0002a80000047ab9 */ /* 0x000fe20000000a00 */
[-C--:B------:R-:W-:Y:S01]  /*11670*/  LEA.HI R4, R4, R30.reuse, RZ, 0x2 ;  /* 0x0000001e04047211 */ /* 0x080fe200078f10ff */
[----:B------:R-:W-:Y:S01]  /*11680*/  IMAD R3, R11, UR4, RZ ;  /* 0x000000040b037c24 */ /* 0x000fe2000f8e02ff */
[----:B------:R-:W-:Y:S01]  /*11690*/  LEA.HI R28, R28, R30, RZ, 0x2 ;  /* 0x0000001e1c1c7211 */ /* 0x000fe200078f10ff */
[----:B------:R-:W-:Y:S01]  /*116a0*/  BSSY B1, `(.L_x_428) ;  /* 0x0000039000017945 */ /* 0x000fe20003800000 */
[----:B------:R-:W-:Y:S01]  /*116b0*/  LOP3.LUT R4, R4, 0xfffffffc, RZ, 0xc0, !PT ;  /* 0xfffffffc04047812 */ /* 0x000fe200078ec0ff */
[C---:B------:R-:W-:Y:S01]  /*116c0*/  IMAD R5, R6.reuse, UR5, R3 ;  /* 0x0000000506057c24 */ /* 0x040fe2000f8e0203 */
[----:B------:R-:W-:Y:S01]  /*116d0*/  SHF.R.S32.HI R28, RZ, 0x2, R28 ;  /* 0x00000002ff1c7819 */ /* 0x000fe2000001141c */
[----:B------:R-:W-:Y:S01]  /*116e0*/  IMAD.WIDE.U32 R2, R6, UR4, RZ ;  /* 0x0000000406027c25 */ /* 0x000fe2000f8e00ff */
[----:B------:R-:W-:-:S03]  /*116f0*/  ULDC.64 UR4, c[0x0][0xae8] ;  /* 0x0002ba0000047ab9 */ /* 0x000fc60000000a00 */
[----:B------:R-:W-:Y:S02]  /*11700*/  IMAD.IADD R4, R30, 0x1, -R4 ;  /* 0x000000011e047824 */ /* 0x000fe400078e0a04 */
[----:B------:R-:W-:Y:S02]  /*11710*/  IMAD.IADD R3, R3, 0x1, R5 ;  /* 0x0000000103037824 */ /* 0x000fe400078e0205 */
[----:B------:R-:W-:Y:S02]  /*11720*/  IMAD R6, R4, 0x60, R28 ;  /* 0x0000006004067824 */ /* 0x000fe400078e021c */
[----:B------:R-:W-:Y:S02]  /*11730*/  IMAD R4, R10, UR4, RZ ;  /* 0x000000040a047c24 */ /* 0x000fe4000f8e02ff */
[----:B------:R-:W-:Y:S02]  /*11740*/  IMAD R8, R26, 0xc0, R6 ;  /* 0x000000c01a087824 */ /* 0x000fe400078e0206 */
[----:B------:R-:W-:-:S02]  /*11750*/  IMAD R7, R29, UR5, R4 ;  /* 0x000000051d077c24 */ /* 0x000fc4000f8e0204 */
[----:B-1----:R-:W-:-:S04]  /*11760*/  @P2 IMAD.HI.U32 R4, R8, R27, RZ ;  /* 0x0000001b08042227 */ /* 0x002fc800078e00ff */
[----:B------:R-:W-:Y:S01]  /*11770*/  IMAD.WIDE.U32 R2, R29, UR4, R2 ;  /* 0x000000041d027c25 */ /* 0x000fe2000f8e0002 */
[----:B------:R-:W-:-:S03]  /*11780*/  ULDC.64 UR4, c[0x0][0xaf0] ;  /* 0x0002bc0000047ab9 */ /* 0x000fc60000000a00 */
[----:B------:R-:W-:Y:S01]  /*11790*/  IMAD.MOV.U32 R5, RZ, RZ, R8 ;  /* 0x000000ffff057224 */ /* 0x000fe200078e0008 */
[----:B0-----:R-:W-:Y:S01]  /*117a0*/  @P2 SHF.R.U32.HI R5, RZ, R9, R4 ;  /* 0x00000009ff052219 */ /* 0x001fe20000011604 */
[----:B------:R-:W-:Y:S02]  /*117b0*/  IMAD.IADD R3, R3, 0x1, R7 ;  /* 0x0000000103037824 */ /* 0x000fe400078e0207 */
[----:B------:R-:W-:Y:S01]  /*117c0*/  IMAD R6, R12, UR4, RZ ;  /* 0x000000040c067c24 */ /* 0x000fe2000f8e02ff */
[--C-:B------:R-:W-:Y:S01]  /*117d0*/  SHF.R.S32.HI R4, RZ, 0x1f, R5.reuse ;  /* 0x0000001fff047819 */ /* 0x100fe20000011405 */
[----:B------:R-:W-:Y:S02]  /*117e0*/  IMAD.MOV R7, RZ, RZ, -R5 ;  /* 0x000000ffff077224 */ /* 0x000fe400078e0a05 */
[C---:B------:R-:W-:Y:S02]  /*117f0*/  IMAD R9, R13.reuse, UR5, R6 ;  /* 0x000000050d097c24 */ /* 0x040fe4000f8e0206 */
[----:B------:R-:W-:Y:S01]  /*11800*/  IMAD.WIDE.U32 R2, R13, UR4, R2 ;  /* 0x000000040d027c25 */ /* 0x000fe2000f8e0002 */
[----:B------:R-:W-:-:S03]  /*11810*/  ULDC.64 UR4, c[0x0][0xae0] ;  /* 0x0002b80000047ab9 */ /* 0x000fc60000000a00 */
[----:B------:R-:W-:Y:S02]  /*11820*/  IMAD R7, R25, R7, R8 ;  /* 0x0000000719077224 */ /* 0x000fe400078e0208 */
[----:B------:R-:W-:Y:S02]  /*11830*/  IMAD R6, R4, UR4, RZ ;  /* 0x0000000404067c24 */ /* 0x000fe4000f8e02ff */
[----:B------:R-:W-:Y:S01]  /*11840*/  IMAD.IADD R3, R3, 0x1, R9 ;  /* 0x0000000103037824 */ /* 0x000fe200078e0209 */
[----:B------:R-:W-:Y:S01]  /*11850*/  SHF.R.S32.HI R4, RZ, 0x1f, R7 ;  /* 0x0000001fff047819 */ /* 0x000fe20000011407 */
[C---:B------:R-:W-:Y:S02]  /*11860*/  IMAD R9, R5.reuse, UR5, R6 ;  /* 0x0000000505097c24 */ /* 0x040fe4000f8e0206 */
[----:B------:R-:W-:Y:S01]  /*11870*/  IMAD.WIDE.U32 R2, R5, UR4, R2 ;  /* 0x0000000405027c25 */ /* 0x000fe2000f8e0002 */
[----:B------:R-:W-:-:S03]  /*11880*/  ULDC.64 UR4, c[0x0][0xad8] ;  /* 0x0002b60000047ab9 */ /* 0x000fc60000000a00 */
[----:B------:R-:W-:Y:S02]  /*11890*/  IMAD R4, R4, UR4, RZ ;  /* 0x0000000404047c24 */ /* 0x000fe4000f8e02ff */
[----:B------:R-:W-:Y:S02]  /*118a0*/  IMAD.IADD R3, R3, 0x1, R9 ;  /* 0x0000000103037824 */ /* 0x000fe400078e0209 */
[----:B------:R-:W-:Y:S02]  /*118b0*/  IMAD R25, R0, R25, RZ ;  /* 0x0000001900197224 */ /* 0x000fe400078e02ff */
[----:B------:R-:W-:Y:S02]  /*118c0*/  IMAD R0, R26, 0xc0, R28 ;  /* 0x000000c01a007824 */ /* 0x000fe400078e021c */
[C---:B------:R-:W-:Y:S02]  /*118d0*/  IMAD R5, R7.reuse, UR5, R4 ;  /* 0x0000000507057c24 */ /* 0x040fe4000f8e0204 */
[----:B------:R-:W-:Y:S01]  /*118e0*/  IMAD.WIDE.U32 R2, R7, UR4, R2 ;  /* 0x0000000407027c25 */ /* 0x000fe2000f8e0002 */
[----:B------:R-:W-:Y:S01]  /*118f0*/  ISETP.GE.AND P0, PT, R0, R25, PT ;  /* 0x000000190000720c */ /* 0x000fe20003f06270 */
[----:B------:R-:W-:-:S02]  /*11900*/  ULDC.64 UR4, c[0x0][0xa80] ;  /* 0x0002a00000047ab9 */ /* 0x000fc40000000a00 */
[----:B------:R-:W-:Y:S01]  /*11910*/  IMAD.IADD R3, R3, 0x1, R5 ;  /* 0x0000000103037824 */ /* 0x000fe200078e0205 */
[----:B------:R-:W-:-:S04]  /*11920*/  LEA R4, P1, R2, UR4, 0x1 ;  /* 0x0000000402047c11 */ /* 0x000fc8000f8208ff */
[----:B------:R-:W-:Y:S02]  /*11930*/  LEA.HI.X R5, R2, UR5, R3, 0x1, P1 ;  /* 0x0000000502057c11 */ /* 0x000fe400088f0c03 */
[----:B------:R2:W0:Y:S04]  /*11940*/  SHFL.IDX PT, R2, R4, RZ, 0x1c1f ;  /* 0x001c1fff04027589 */ /* 0x00042800000e0000 */
[----:B------:R2:W1:Y:S01]  /*11950*/  SHFL.IDX PT, R3, R5, RZ, 0x1c1f ;  /* 0x001c1fff05037589 */ /* 0x00046200000e0000 */
[----:B------:R-:W-:Y:S05]  /*11960*/  @P0 BRA `(.L_x_429) ;  /* 0x0000000000300947 */ /* 0x000fea0003800000 */
[----:B------:R-:W-:Y:S02]  /*11970*/  ULDC UR4, c[0x0][0xac8] ;  /* 0x0002b20000047ab9 */ /* 0x000fe40000000800 */
[----:B-----5:R-:W-:Y:S02]  /*11980*/  ISETP.GE.AND P3, PT, R20, UR4, PT ;  /* 0x0000000414007c0c */ /* 0x020fe4000bf66270 */
[----:B------:R-:W-:Y:S02]  /*11990*/  ISETP.GE.AND P4, PT, R14, UR4, PT ;  /* 0x000000040e007c0c */ /* 0x000fe4000bf86270 */
[----:B------:R-:W-:-:S09]  /*119a0*/  ISETP.GE.AND P2, PT, R24, UR4, PT ;  /* 0x0000000418007c0c */ /* 0x000fd2000bf46270 */
[-C--:B0-----:R-:W-:Y:S02]  /*119b0*/  @!P3 LEA R8, P0, R20, R2.reuse, 0x1 ;  /* 0x000000021408b211 */ /* 0x081fe400078008ff */
[----:B------:R-:W-:Y:S02]  /*119c0*/  @!P4 LEA R10, P1, R14, R2, 0x1 ;  /* 0x000000020e0ac211 */ /* 0x000fe400078208ff */
[----:B-1----:R-:W-:Y:S01]  /*119d0*/  @!P2 IMAD.WIDE R6, R24, 0x2, R2 ;  /* 0x000000021806a825 */ /* 0x002fe200078e0202 */
[-C--:B------:R-:W-:Y:S02]  /*119e0*/  @!P3 LEA.HI.X R9, R20, R3.reuse, R21, 0x1, P0 ;  /* 0x000000031409b211 */ /* 0x080fe400000f0c15 */
[----:B------:R-:W-:Y:S02]  /*119f0*/  @!P4 LEA.HI.X R11, R14, R3, R15, 0x1, P1 ;  /* 0x000000030e0bc211 */ /* 0x000fe400008f0c0f */
[----:B------:R3:W-:Y:S04]  /*11a00*/  @!P2 ST.E.128 desc[UR42][R6.64], RZ ;  /* 0x000000ff0600a985 */ /* 0x0007e8000c101d2a */
[----:B------:R3:W-:Y:S04]  /*11a10*/  @!P3 ST.E.128 desc[UR42][R8.64], RZ ;  /* 0x000000ff0800b985 */ /* 0x0007e8000c101d2a */
[----:B------:R3:W-:Y:S02]  /*11a20*/  @!P4 ST.E.128 desc[UR42][R10.64], RZ ;  /* 0x000000ff0a00c985 */ /* 0x0007e4000c101d2a */
.L_x_429:
[----:B------:R-:W-:Y:S05]  /*11a30*/  BSYNC B1 ;  /* 0x0000000000017941 */ /* 0x000fea0003800000 */
.L_x_428:
[----:B------:R-:W-:Y:S01]  /*11a40*/  VIADD R0, R0, 0x60 ;  /* 0x0000006000007836 */ /* 0x000fe20000000000 */
[----:B-1----:R1:W4:Y:S04]  /*11a50*/  SHFL.IDX PT, R3, R5, 0x1, 0x1c1f ;  /* 0x003c1f0005037f89 */ /* 0x00232800000e0000 */
[----:B------:R-:W-:Y:S01]  /*11a60*/  ISETP.GE.AND P0, PT, R0, R25, PT ;  /* 0x000000190000720c */ /* 0x000fe20003f06270 */
[----:B0-----:R1:W0:-:S12]  /*11a70*/  SHFL.IDX PT, R2, R4, 0x1, 0x1c1f ;  /* 0x003c1f0004027f89 */ /* 0x00121800000e0000 */
[----:B-1----:R-:W-:Y:S05]  /*11a80*/  @P0 BRA `(.L_x_424) ;  /* 0x0000000000300947 */ /* 0x002fea0003800000 */
[----:B------:R-:W-:Y:S02]  /*11a90*/  ULDC UR4, c[0x0][0xac8] ;  /* 0x0002b20000047ab9 */ /* 0x000fe40000000800 */
[----:B-----5:R-:W-:Y:S02]  /*11aa0*/  ISETP.GE.AND P3, PT, R20, UR4, PT ;  /* 0x0000000414007c0c */ /* 0x020fe4000bf66270 */
[----:B------:R-:W-:Y:S02]  /*11ab0*/  ISETP.GE.AND P4, PT, R14, UR4, PT ;  /* 0x000000040e007c0c */ /* 0x000fe4000bf86270 */
[----:B------:R-:W-:-:S09]  /*11ac0*/  ISETP.GE.AND P2, PT, R24, UR4, PT ;  /* 0x0000000418007c0c */ /* 0x000fd2000bf46270 */
[-C--:B0--3--:R-:W-:Y:S02]  /*11ad0*/  @!P3 LEA R6, P0, R20, R2.reuse, 0x1 ;  /* 0x000000021406b211 */ /* 0x089fe400078008ff */
[----:B------:R-:W-:Y:S02]  /*11ae0*/  @!P4 LEA R8, P1, R14, R2, 0x1 ;  /* 0x000000020e08c211 */ /* 0x000fe400078208ff */
[----:B--2-4-:R-:W-:Y:S01]  /*11af0*/  @!P2 IMAD.WIDE R4, R24, 0x2, R2 ;  /* 0x000000021804a825 */ /* 0x014fe200078e0202 */
[-C--:B------:R-:W-:Y:S02]  /*11b00*/  @!P3 LEA.HI.X R7, R20, R3.reuse, R21, 0x1, P0 ;  /* 0x000000031407b211 */ /* 0x080fe400000f0c15 */
[----:B------:R-:W-:Y:S02]  /*11b10*/  @!P4 LEA.HI.X R9, R14, R3, R15, 0x1, P1 ;  /* 0x000000030e09c211 */ /* 0x000fe400008f0c0f */
[----:B------:R1:W-:Y:S04]  /*11b20*/  @!P2 ST.E.128 desc[UR42][R4.64], RZ ;  /* 0x000000ff0400a985 */ /* 0x0003e8000c101d2a */
[----:B------:R1:W-:Y:S04]  /*11b30*/  @!P3 ST.E.128 desc[UR42][R6.64], RZ ;  /* 0x000000ff0600b985 */ /* 0x0003e8000c101d2a */
[----:B------:R1:W-:Y:S02]  /*11b40*/  @!P4 ST.E.128 desc[UR42][R8.64], RZ ;  /* 0x000000ff0800c985 */ /* 0x0003e4000c101d2a */
.L_x_424:
[----:B------:R-:W-:Y:S05]  /*11b50*/  BSYNC B0 ;  /* 0x0000000000007941 */ /* 0x000fea0003800000 */
.L_x_419:
[----:B0-----:R-:W2:Y:S01]  /*11b60*/  LDL R0, [R1+0x1c] ;  /* 0x00001c0001007983 */ /* 0x001ea20000100800 */
[----:B------:R-:W-:Y:S02]  /*11b70*/  ULDC UR4, c[0x0][0xc3c] ;  /* 0x00030f0000047ab9 */ /* 0x000fe40000000800 */
[----:B--2---:R-:W-:-:S13]  /*11b80*/  ISETP.GE.AND P0, PT, R0, UR4, PT ;  /* 0x0000000400007c0c */ /* 0x004fda000bf06270 */
[----:B------:R-:W-:Y:S05]  /*11b90*/  @!P0 BRA `(.L_x_430) ;  /* 0xfffffef400848947 */ /* 0x000fea000383ffff */
[----:B------:R-:W-:Y:S05]  /*11ba0*/  BRA `(.L_x_315) ;  /* 0x0000006400807947 */ /* 0x000fea0003800000 */
.L_x_313:
[----:B------:R-:W-:-:S08]  /*11bb0*/  NOP ;  /* 0x0000000000007918 */ /* 0x000fd00000000000 */
[----:B------:R-:W0:-:S00]  /*11bc0*/  USETMAXREG.DEALLOC.CTAPOOL 0x20 ;  /* 0x00000020000079c8 */ /* 0x000e0000080e0500 */
[----:B0-----:R-:W-:Y:S01]  /*11bd0*/  LOP3.LUT R2, R0, 0x3, RZ, 0xc0, !PT ;  /* 0x0000000300027812 */ /* 0x001fe200078ec0ff */
[----:B------:R-:W-:Y:S01]  /*11be0*/  IMAD.MOV.U32 R4, RZ, RZ, RZ ;  /* 0x000000ffff047224 */ /* 0x000fe200078e00ff */
[----:B------:R-:W-:-:S04]  /*11bf0*/  LOP3.LUT R29, R29, 0xfffffffd, RZ, 0xc0, !PT ;  /* 0xfffffffd1d1d7812 */ /* 0x000fc800078ec0ff */
[----:B------:R-:W0:Y:S02]  /*11c00*/  SHFL.IDX PT, R2, R2, RZ, 0x1f ;  /* 0x00001fff02027589 */ /* 0x000e2400000e0000 */
[----:B0-----:R-:W-:-:S13]  /*11c10*/  ISETP.NE.AND P0, PT, R2, RZ, PT ;  /* 0x000000ff0200720c */ /* 0x001fda0003f05270 */
[----:B------:R-:W-:Y:S01]  /*11c20*/  @P0 LOP3.LUT R29, R29, 0x2, RZ, 0xfc, !PT ;  /* 0x000000021d1d0812 */ /* 0x000fe200078efcff */
[----:B------:R-:W-:Y:S06]  /*11c30*/  @!P0 BRA `(.L_x_431) ;  /* 0x00000000001c8947 */ /* 0x000fec0003800000 */
[----:B------:R-:W0:Y:S08]  /*11c40*/  S2UR UR5, SR_CgaCtaId ;  /* 0x00000000000579c3 */ /* 0x000e300000008800 */
[----:B------:R-:W-:Y:S06]  /*11c50*/  BAR.SYNC.DEFER_BLOCKING 0x5, 0x200 ;  /* 0x0148000000007b1d */ /* 0x000fec0000010000 */
[----:B------:R-:W-:-:S02]  /*11c60*/  UMOV UR4, 0x400 ;  /* 0x0000040000047882 */ /* 0x000fc40000000000 */
[----:B0-----:R-:W-:-:S09]  /*11c70*/  ULEA UR4, UR5, UR4, 0x18 ;  /* 0x0000000405047291 */ /* 0x001fd2000f8ec03f */
[----:B------:R-:W0:Y:S01]  /*11c80*/  LDS.128 R16, [UR4+0x19cd0] ;  /* 0x019cd004ff107984 */ /* 0x000e220008000c00 */
[----:B------:R-:W-:Y:S06]  /*11c90*/  BAR.ARV 0x4, 0x200 ;  /* 0x0108000000007b1d */ /* 0x000fec0000002000 */
[----:B------:R-:W-:Y:S05]  /*11ca0*/  BRA `(.L_x_432) ;  /* 0x0000000800007947 */ /* 0x000fea0003800000 */
.L_x_431:
[----:B------:R-:W0:Y:S01]  /*11cb0*/  S2R R2, SR_TID.X ;  /* 0x0000000000027919 */ /* 0x000e220000002100 */
[----:B------:R-:W-:Y:S01]  /*11cc0*/  ULDC UR4, c[0x0][0xc3c] ;  /* 0x00030f0000047ab9 */ /* 0x000fe20000000800 */
[----:B------:R-:W1:Y:S01]  /*11cd0*/  S2UR UR6, SR_CTAID.X ;  /* 0x00000000000679c3 */ /* 0x000e620000002500 */
[----:B------:R-:W-:Y:S01]  /*11ce0*/  ULDC UR5, c[0x0][0xc38] ;  /* 0x00030e0000057ab9 */ /* 0x000fe20000000800 */
[----:B0-----:R-:W-:-:S04]  /*11cf0*/  LOP3.LUT R5, R2, 0x1f, RZ, 0xc0, !PT ;  /* 0x0000001f02057812 */ /* 0x001fc800078ec0ff */
[----:B------:R-:W-:-:S04]  /*11d00*/  ISETP.NE.AND P0, PT, R5, 0x1f, PT ;  /* 0x0000001f0500780c */ /* 0x000fc80003f05270 */
[----:B------:R-:W-:-:S13]  /*11d10*/  ISETP.GE.OR P1, PT, R5, UR4, !P0 ;  /* 0x0000000405007c0c */ /* 0x000fda000c726670 */
[----:B------:R-:W0:Y:S02]  /*11d20*/  @!P1 LDC.64 R2, c[0x0][0xc80] ;  /* 0x00032000ff029b82 */ /* 0x000e240000000a00 */
[----:B0-----:R-:W-:-:S05]  /*11d30*/  @!P1 IMAD.WIDE.U32 R2, R5, 0x4, R2 ;  /* 0x0000000405029825 */ /* 0x001fca00078e0002 */
[----:B------:R-:W2:Y:S01]  /*11d40*/  @!P1 LDG.E R4, desc[UR42][R2.64] ;  /* 0x0000002a02049981 */ /* 0x000ea2000c1e1900 */
[C---:B------:R-:W-:Y:S01]  /*11d50*/  ISETP.NE.AND P1, PT, R5.reuse, RZ, PT ;  /* 0x000000ff0500720c */ /* 0x040fe20003f25270 */
[----:B------:R-:W-:Y:S01]  /*11d60*/  UMOV UR4, URZ ;  /* 0x0000003f00047c82 */ /* 0x000fe20008000000 */
[C---:B------:R-:W-:Y:S01]  /*11d70*/  ISETP.GE.U32.AND P2, PT, R5.reuse, 0x2, PT ;  /* 0x000000020500780c */ /* 0x040fe20003f46070 */
[----:B------:R-:W-:Y:S01]  /*11d80*/  IMAD.MOV.U32 R16, RZ, RZ, RZ ;  /* 0x000000ffff107224 */ /* 0x000fe200078e00ff */
        /* <DEDUP_REMOVED lines=18> */
[----:B------:R-:W0:Y:S02]  /*11eb0*/  SHFL.IDX PT, R6, R7, 0x1f, 0x1f ;  /* 0x03e01f0007067f89 */ /* 0x000e2400000e0000 */
[----:B0-----:R-:W-:-:S04]  /*11ec0*/  IMAD R6, R6, UR5, RZ ;  /* 0x0000000506067c24 */ /* 0x001fc8000f8e02ff */
[----:B------:R-:W-:Y:S01]  /*11ed0*/  IMAD.MOV.U32 R3, RZ, RZ, R6 ;  /* 0x000000ffff037224 */ /* 0x000fe200078e0006 */
[----:B-1----:R-:W-:-:S13]  /*11ee0*/  ISETP.GT.AND P6, PT, R6, UR6, PT ;  /* 0x0000000606007c0c */ /* 0x002fda000bfc4270 */
[----:B------:R-:W-:Y:S05]  /*11ef0*/  @P6 BRA `(.L_x_433) ;  /* 0x00000000009c6947 */ /* 0x000fea0003800000 */
[----:B------:R-:W0:Y:S01]  /*11f00*/  LDC R7, c[0x0][0xc3c] ;  /* 0x00030f00ff077b82 */ /* 0x000e220000000800 */
[----:B------:R-:W-:Y:S01]  /*11f10*/  IMAD.MOV.U32 R6, RZ, RZ, R3 ;  /* 0x000000ffff067224 */ /* 0x000fe200078e0003 */
[----:B------:R-:W-:Y:S01]  /*11f20*/  UMOV UR4, URZ ;  /* 0x0000003f00047c82 */ /* 0x000fe20008000000 */
[----:B------:R-:W-:Y:S01]  /*11f30*/  ULDC UR7, c[0x0][0xc3c] ;  /* 0x00030f0000077ab9 */ /* 0x000fe20000000800 */
[----:B------:R-:W-:-:S05]  /*11f40*/  ULDC UR5, c[0x0][0xc38] ;  /* 0x00030e0000057ab9 */ /* 0x000fca0000000800 */
.L_x_437:
[----:B------:R-:W-:Y:S01]  /*11f50*/  UIADD3 UR4, UR4, 0x1f, URZ ;  /* 0x0000001f04047890 */ /* 0x000fe2000fffe03f */
[----:B------:R-:W-:-:S05]  /*11f60*/  IMAD.U32 R19, RZ, RZ, UR7 ;  /* 0x00000007ff137e24 */ /* 0x000fca000f8e00ff */
[----:B0-----:R-:W-:-:S13]  /*11f70*/  ISETP.LE.AND P6, PT, R7, UR4, PT ;  /* 0x0000000407007c0c */ /* 0x001fda000bfc3270 */
[----:B------:R-:W-:Y:S05]  /*11f80*/  @P6 BRA `(.L_x_434) ;  /* 0x0000000400246947 */ /* 0x000fea0003800000 */
[----:B------:R-:W-:Y:S01]  /*11f90*/  VIADD R8, R5, UR4 ;  /* 0x0000000405087c36 */ /* 0x000fe20008000000 */
[----:B------:R-:W-:Y:S01]  /*11fa0*/  BSSY B0, `(.L_x_435) ;  /* 0x0000007000007945 */ /* 0x000fe20003800000 */
[----:B------:R-:W-:-:S03]  /*11fb0*/  IMAD.MOV.U32 R4, RZ, RZ, RZ ;  /* 0x000000ffff047224 */ /* 0x000fc600078e00ff */
[----:B------:R-:W-:-:S13]  /*11fc0*/  ISETP.GE.OR P6, PT, R8, R7, !P0 ;  /* 0x000000070800720c */ /* 0x000fda00047c6670 */
[----:B------:R-:W-:Y:S05]  /*11fd0*/  @P6 BRA `(.L_x_436) ;  /* 0x00000000000c6947 */ /* 0x000fea0003800000 */
[----:B------:R-:W0:Y:S02]  /*11fe0*/  LDC.64 R2, c[0x0][0xc80] ;  /* 0x00032000ff027b82 */ /* 0x000e240000000a00 */
[----:B0-----:R-:W-:-:S05]  /*11ff0*/  IMAD.WIDE R2, R8, 0x4, R2 ;  /* 0x0000000408027825 */ /* 0x001fca00078e0202 */
[----:B------:R0:W5:Y:S02]  /*12000*/  LDG.E R4, desc[UR42][R2.64] ;  /* 0x0000002a02047981 */ /* 0x000164000c1e1900 */
.L_x_436:
[----:B------:R-:W-:Y:S05]  /*12010*/  BSYNC B0 ;  /* 0x0000000000007941 */ /* 0x000fea0003800000 */
.L_x_435:
        /* <DEDUP_REMOVED lines=17> */
[----:B------:R-:W-:-:S05]  /*12130*/  IMAD.IADD R6, R3, 0x1, R6 ;  /* 0x0000000103067824 */ /* 0x000fca00078e0206 */
[----:B------:R-:W-:-:S13]  /*12140*/  ISETP.GT.AND P6, PT, R6, UR6, PT ;  /* 0x0000000606007c0c */ /* 0x000fda000bfc4270 */
[----:B------:R-:W-:Y:S05]  /*12150*/  @!P6 BRA `(.L_x_437) ;  /* 0xfffffffc007ce947 */ /* 0x000fea000383ffff */
[----:B------:R-:W-:-:S07]  /*12160*/  IMAD.MOV.U32 R7, RZ, RZ, R11 ;  /* 0x000000ffff077224 */ /* 0x000fce00078e000b */
.L_x_433:
[----:B------:R-:W-:-:S04]  /*12170*/  IMAD.IADD R10, R6, 0x1, -R3 ;  /* 0x00000001060a7824 */ /* 0x000fc800078e0a03 */
[----:B------:R-:W-:-:S05]  /*12180*/  IMAD R2, R7, UR5, R10 ;  /* 0x0000000507027c24 */ /* 0x000fca000f8e020a */
[----:B------:R-:W-:-:S13]  /*12190*/  ISETP.GT.AND P0, PT, R2, UR6, PT ;  /* 0x0000000602007c0c */ /* 0x000fda000bf04270 */
[----:B------:R-:W-:-:S04]  /*121a0*/  VOTE.ANY R8, PT, !P0 ;  /* 0x0000000000087806 */ /* 0x000fc800040e0100 */
[----:B------:R-:W0:Y:S01]  /*121b0*/  POPC R19, R8 ;  /* 0x0000000800137309 */ /* 0x000e220000000000 */
[----:B------:R-:W-:Y:S01]  /*121c0*/  ISETP.NE.AND P0, PT, R8, RZ, PT ;  /* 0x000000ff0800720c */ /* 0x000fe20003f05270 */
[----:B0-----:R-:W0:Y:S02]  /*121d0*/  SHFL.IDX PT, R4, R4, R19, 0x1f ;  /* 0x00001f1304047589 */ /* 0x001e2400000e0000 */
[----:B0-----:R-:W-:-:S04]  /*121e0*/  IABS R6, R4 ;  /* 0x0000000400067213 */ /* 0x001fc80000000000 */
[----:B------:R-:W0:Y:S08]  /*121f0*/  I2F.RP R9, R6 ;  /* 0x0000000600097306 */ /* 0x000e300000209400 */
[----:B0-----:R-:W0:Y:S02]  /*12200*/  MUFU.RCP R9, R9 ;  /* 0x0000000900097308 */ /* 0x001e240000001000 */
[----:B0-----:R-:W-:-:S06]  /*12210*/  VIADD R2, R9, 0xffffffe ;  /* 0x0ffffffe09027836 */ /* 0x001fcc0000000000 */
[----:B------:R0:W1:Y:S01]  /*12220*/  F2I.FTZ.U32.TRUNC.NTZ R3, R2 ;  /* 0x0000000200037305 */ /* 0x000062000021f000 */
[----:B------:R-:W-:Y:S05]  /*12230*/  @!P0 BRA `(.L_x_438) ;  /* 0x0000000000088947 */ /* 0x000fea0003800000 */
[----:B------:R-:W-:-:S06]  /*12240*/  VIADD R16, R19, 0xffffffff ;  /* 0xffffffff13107836 */ /* 0x000fcc0000000000 */
[----:B------:R2:W3:Y:S02]  /*12250*/  SHFL.IDX PT, R16, R7, R16, 0x1f ;  /* 0x00001f1007107589 */ /* 0x0004e400000e0000 */
.L_x_438:
[----:B---3--:R-:W-:Y:S01]  /*12260*/  IMAD R16, R16, UR5, R10 ;  /* 0x0000000510107c24 */ /* 0x008fe2000f8e020a */
[----:B0-----:R-:W-:Y:S01]  /*12270*/  IABS R2, R4 ;  /* 0x0000000400027213 */ /* 0x001fe20000000000 */
[----:B-12---:R-:W-:Y:S02]  /*12280*/  IMAD.MOV R7, RZ, RZ, -R3 ;  /* 0x000000ffff077224 */ /* 0x006fe400078e0a03 */
[----:B------:R-:W-:Y:S01]  /*12290*/  VIADD R19, R19, UR4 ;  /* 0x0000000413137c36 */ /* 0x000fe20008000000 */
[----:B------:R-:W-:Y:S01]  /*122a0*/  IADD3 R9, -R16, UR6, RZ ;  /* 0x0000000610097c10 */ /* 0x000fe2000fffe1ff */
[----:B------:R-:W-:Y:S02]  /*122b0*/  IMAD.MOV R10, RZ, RZ, -R2 ;  /* 0x000000ffff0a7224 */ /* 0x000fe400078e0a02 */
[----:B------:R-:W-:Y:S01]  /*122c0*/  IMAD R7, R7, R6, RZ ;  /* 0x0000000607077224 */ /* 0x000fe200078e02ff */
[----:B------:R-:W-:Y:S01]  /*122d0*/  IABS R8, R9 ;  /* 0x0000000900087213 */ /* 0x000fe20000000000 */
        /* <DEDUP_REMOVED lines=15> */
[----:B------:R-:W-:-:S05]  /*123d0*/  @!P1 LOP3.LUT R2, RZ, R4, RZ, 0x33, !PT ;  /* 0x00000004ff029212 */ /* 0x000fca00078e33ff */
[--C-:B------:R-:W-:Y:S02]  /*123e0*/  IMAD.MOV R17, RZ, RZ, -R2.reuse ;  /* 0x000000ffff117224 */ /* 0x100fe400078e0a02 */
[----:B------:R-:W-:Y:S02]  /*123f0*/  IMAD.MOV.U32 R18, RZ, RZ, R2 ;  /* 0x000000ffff127224 */ /* 0x000fe400078e0002 */
[----:B------:R-:W-:Y:S01]  /*12400*/  IMAD R17, R4, R17, R9 ;  /* 0x0000001104117224 */ /* 0x000fe200078e0209 */
[----:B------:R-:W-:Y:S06]  /*12410*/  BRA `(.L_x_439) ;  /* 0x00000000000c7947 */ /* 0x000fec0003800000 */
.L_x_434:
[----:B------:R-:W-:Y:S02]  /*12420*/  IMAD.MOV.U32 R17, RZ, RZ, RZ ;  /* 0x000000ffff117224 */ /* 0x000fe400078e00ff */
[----:B------:R-:W-:Y:S02]  /*12430*/  IMAD.U32 R16, RZ, RZ, UR6 ;  /* 0x00000006ff107e24 */ /* 0x000fe4000f8e00ff */
[----:B------:R-:W-:-:S07]  /*12440*/  IMAD.MOV.U32 R18, RZ, RZ, RZ ;  /* 0x000000ffff127224 */ /* 0x000fce00078e00ff */
.L_x_439:
[----:B------:R-:W-:-:S13]  /*12450*/  ISETP.NE.AND P0, PT, R5, RZ, PT ;  /* 0x000000ff0500720c */ /* 0x000fda0003f05270 */
[----:B------:R-:W0:Y:S01]  /*12460*/  @!P0 S2R R3, SR_CgaCtaId ;  /* 0x0000000000038919 */ /* 0x000e220000008800 */
[----:B------:R-:W-:-:S04]  /*12470*/  @!P0 MOV R2, 0x400 ;  /* 0x0000040000028802 */ /* 0x000fc80000000f00 */
[----:B0-----:R-:W-:-:S05]  /*12480*/  @!P0 LEA R2, R3, R2, 0x18 ;  /* 0x0000000203028211 */ /* 0x001fca00078ec0ff */
[----:B------:R1:W-:Y:S01]  /*12490*/  @!P0 STS.128 [R2+0x19cd0], R16 ;  /* 0x019cd01002008388 */ /* 0x0003e20000000c00 */
[----:B------:R-:W-:Y:S06]  /*124a0*/  BAR.ARV 0x5, 0x200 ;  /* 0x0148000000007b1d */ /* 0x000fec0000002000 */
.L_x_432:
[----:B------:R2:W-:Y:S01]  /*124b0*/  STL [R1+0x3c], RZ ;  /* 0x00003cff01007387 */ /* 0x0005e20000100800 */
[----:B------:R-:W-:Y:S01]  /*124c0*/  ULDC UR4, c[0x0][0xc3c] ;  /* 0x00030f0000047ab9 */ /* 0x000fe20000000800 */
[----:B------:R-:W-:Y:S01]  /*124d0*/  IMAD.MOV.U32 R26, RZ, RZ, 0x1 ;  /* 0x00000001ff1a7424 */ /* 0x000fe200078e00ff */
[----:B0-----:R-:W-:Y:S01]  /*124e0*/  ISETP.GE.AND P0, PT, R19, UR4, PT ;  /* 0x0000000413007c0c */ /* 0x001fe2000bf06270 */
[----:B------:R-:W-:-:S12]  /*124f0*/  IMAD.MOV.U32 R24, RZ, RZ, RZ ;  /* 0x000000ffff187224 */ /* 0x000fd800078e00ff */
[----:B--2---:R-:W-:Y:S05]  /*12500*/  @P0 BRA `(.L_x_440) ;  /* 0x0000005800300947 */ /* 0x004fea0003800000 */
[----:B------:R-:W0:Y:S01]  /*12510*/  S2R R12, SR_TID.X ;  /* 0x00000000000c7919 */ /* 0x000e220000002100 */
[----:B------:R-:W2:Y:S01]  /*12520*/  S2UR UR5, SR_CgaCtaId ;  /* 0x00000000000579c3 */ /* 0x000ea20000008800 */
[----:B------:R-:W-:Y:S01]  /*12530*/  UMOV UR4, 0x400 ;  /* 0x0000040000047882 */ /* 0x000fe20000000000 */
[----:B------:R-:W-:Y:S01]  /*12540*/  BSSY B7, `(.L_x_440) ;  /* 0x0000588000077945 */ /* 0x000fe20003800000 */
[----:B------:R-:W-:Y:S01]  /*12550*/  IMAD.MOV.U32 R27, RZ, RZ, 0x1 ;  /* 0x00000001ff1b7424 */ /* 0x000fe200078e00ff */
[----:B------:R-:W-:Y:S01]  /*12560*/  CS2R R24, SRZ ;  /* 0x0000000000187805 */ /* 0x000fe2000001ff00 */
[----:B------:R-:W-:Y:S01]  /*12570*/  IMAD.MOV.U32 R26, RZ, RZ, 0x1 ;  /* 0x00000001ff1a7424 */ /* 0x000fe200078e00ff */
[----:B------:R-:W-:Y:S01]  /*12580*/  ULDC.64 UR40, c[0x0][0x198] ;  /* 0x0000660000287ab9 */ /* 0x000fe20000000a00 */
[----:B------:R-:W-:Y:S02]  /*12590*/  ULOP3.LUT UR36, UR37, 0x1, URZ, 0xfc, !UPT ;  /* 0x0000000125247892 */ /* 0x000fe4000f8efc3f */
[----:B------:R-:W-:Y:S01]  /*125a0*/  ULOP3.LUT UR39, UR37, 0x2, URZ, 0xfc, !UPT ;  /* 0x0000000225277892 */ /* 0x000fe2000f8efc3f */
[----:B------:R-:W-:Y:S01]  /*125b0*/  ULDC UR38, c[0x0][0xc] ;  /* 0x0000030000267ab9 */ /* 0x000fe20000000800 */
[----:B--2---:R-:W-:-:S06]  /*125c0*/  ULEA UR4, UR5, UR4, 0x18 ;  /* 0x0000000405047291 */ /* 0x004fcc000f8ec03f */
[----:B------:R-:W-:Y:S01]  /*125d0*/  IMAD.U32 R22, RZ, RZ, UR4 ;  /* 0x00000004ff167e24 */ /* 0x000fe2000f8e00ff */
[C---:B0-----:R-:W-:Y:S01]  /*125e0*/  LOP3.LUT R10, R12.reuse, 0x7f, RZ, 0xc0, !PT ;  /* 0x0000007f0c0a7812 */ /* 0x041fe200078ec0ff */
[C---:B------:R-:W-:Y:S01]  /*125f0*/  IMAD.SHL.U32 R4, R12.reuse, 0x20, RZ ;  /* 0x000000200c047824 */ /* 0x040fe200078e00ff */
[----:B------:R-:W-:Y:S01]  /*12600*/  SHF.R.U32.HI R5, RZ, 0x1, R12 ;  /* 0x00000001ff057819 */ /* 0x000fe2000001160c */
[C---:B-1----:R-:W-:Y:S01]  /*12610*/  IMAD.SHL.U32 R2, R12.reuse, 0x10, RZ ;  /* 0x000000100c027824 */ /* 0x042fe200078e00ff */
[----:B------:R-:W-:Y:S01]  /*12620*/  LOP3.LUT P0, RZ, R12, 0x4, RZ, 0xc0, !PT ;  /* 0x000000040cff7812 */ /* 0x000fe2000780c0ff */
[----:B------:R-:W-:Y:S01]  /*12630*/  IMAD.SHL.U32 R6, R10, 0x10, RZ ;  /* 0x000000100a067824 */ /* 0x000fe200078e00ff */
[----:B------:R-:W-:Y:S01]  /*12640*/  LOP3.LUT R3, R4, 0x360, RZ, 0xc0, !PT ;  /* 0x0000036004037812 */ /* 0x000fe200078ec0ff */
[----:B------:R-:W-:Y:S01]  /*12650*/  IMAD.SHL.U32 R8, R12, 0x2, RZ ;  /* 0x000000020c087824 */ /* 0x000fe200078e00ff */
[----:B------:R-:W-:Y:S01]  /*12660*/  LOP3.LUT R7, R2, 0x60, RZ, 0xc0, !PT ;  /* 0x0000006002077812 */ /* 0x000fe200078ec0ff */
[----:B------:R-:W-:Y:S01]  /*12670*/  IMAD.SHL.U32 R11, R12, 0x4, RZ ;  /* 0x000000040c0b7824 */ /* 0x000fe200078e00ff */
[----:B------:R-:W-:-:S02]  /*12680*/  LOP3.LUT R4, R4, 0x80, RZ, 0xc0, !PT ;  /* 0x0000008004047812 */ /* 0x000fc400078ec0ff */
[--C-:B------:R-:W-:Y:S02]  /*12690*/  LOP3.LUT R3, R3, 0x400, R6.reuse, 0xf8, !PT ;  /* 0x0000040003037812 */ /* 0x100fe400078ef806 */
[----:B------:R-:W-:Y:S02]  /*126a0*/  LOP3.LUT R9, R7, 0x700, R6, 0xf8, !PT ;  /* 0x0000070007097812 */ /* 0x000fe400078ef806 */
[----:B------:R-:W-:Y:S02]  /*126b0*/  LOP3.LUT R6, R5, 0x20, RZ, 0xc0, !PT ;  /* 0x0000002005067812 */ /* 0x000fe400078ec0ff */
[----:B------:R-:W-:Y:S02]  /*126c0*/  LOP3.LUT R7, R2, 0x90, RZ, 0xc0, !PT ;  /* 0x0000009002077812 */ /* 0x000fe400078ec0ff */
[----:B------:R-:W-:Y:S01]  /*126d0*/  LOP3.LUT R4, R4, 0x10, R5, 0xf8, !PT ;  /* 0x0000001004047812 */ /* 0x000fe200078ef805 */
[----:B------:R-:W-:Y:S01]  /*126e0*/  IMAD.SHL.U32 R5, R12, 0x80, RZ ;  /* 0x000000800c057824 */ /* 0x000fe200078e00ff */
[----:B------:R-:W-:-:S02]  /*126f0*/  LOP3.LUT R6, R6, 0x10, R12, 0xf8, !PT ;  /* 0x0000001006067812 */ /* 0x000fc400078ef80c */
[----:B------:R-:W-:Y:S01]  /*12700*/  LOP3.LUT R8, R7, 0x10, R8, 0x78, !PT ;  /* 0x0000001007087812 */ /* 0x000fe200078e7808 */
[----:B------:R-:W-:Y:S01]  /*12710*/  IMAD.SHL.U32 R7, R0, 0x800, RZ ;  /* 0x0000080000077824 */ /* 0x000fe200078e00ff */
[----:B------:R-:W-:Y:S02]  /*12720*/  LOP3.LUT R0, R5, 0x400, RZ, 0xc0, !PT ;  /* 0x0000040005007812 */ /* 0x000fe400078ec0ff */
[----:B------:R-:W-:Y:S02]  /*12730*/  LOP3.LUT R5, R6, 0x380, R5, 0xf8, !PT ;  /* 0x0000038006057812 */ /* 0x000fe400078ef805 */
[----:B------:R-:W-:Y:S02]  /*12740*/  LOP3.LUT R4, R4, 0x10, R11, 0x78, !PT ;  /* 0x0000001004047812 */ /* 0x000fe400078e780b */
[----:B------:R-:W-:Y:S02]  /*12750*/  LOP3.LUT R0, R0, 0x800, R7, 0xf8, !PT ;  /* 0x0000080000007812 */ /* 0x000fe400078ef807 */
[----:B------:R-:W-:-:S02]  /*12760*/  LOP3.LUT R5, R5, 0x70, R2, 0x78, !PT ;  /* 0x0000007005057812 */ /* 0x000fc400078e7802 */
[----:B------:R-:W-:Y:S02]  /*12770*/  LOP3.LUT R3, R3, R4, RZ, 0xfc, !PT ;  /* 0x0000000403037212 */ /* 0x000fe400078efcff */
[----:B------:R-:W-:Y:S02]  /*12780*/  LOP3.LUT R0, R0, R5, RZ, 0xfc, !PT ;  /* 0x0000000500007212 */ /* 0x000fe400078efcff */
[----:B------:R-:W-:Y:S01]  /*12790*/  LOP3.LUT R9, R9, R8, RZ, 0xfc, !PT ;  /* 0x0000000809097212 */ /* 0x000fe200078efcff */
[----:B------:R0:W-:Y:S01]  /*127a0*/  STL [R1+0x10], R3 ;  /* 0x0000100301007387 */ /* 0x0001e20000100800 */
[----:B------:R-:W-:Y:S02]  /*127b0*/  SHF.R.U32.HI R4, RZ, 0x1, R10 ;  /* 0x00000001ff047819 */ /* 0x000fe4000001160a */
[----:B------:R-:W-:Y:S01]  /*127c0*/  LOP3.LUT R2, R2, 0x10, RZ, 0xc0, !PT ;  /* 0x0000001002027812 */ /* 0x000fe200078ec0ff */
[----:B------:R1:W-:Y:S01]  /*127d0*/  STL [R1+0x8], R0 ;  /* 0x0000080001007387 */ /* 0x0003e20000100800 */
[----:B0-----:R-:W-:-:S02]  /*127e0*/  IMAD.MOV.U32 R3, RZ, RZ, 0x40 ;  /* 0x00000040ff037424 */ /* 0x001fc400078e00ff */
[----:B-1----:R-:W-:-:S03]  /*127f0*/  IMAD.SHL.U32 R0, R12, 0x40, RZ ;  /* 0x000000400c007824 */ /* 0x002fc600078e00ff */
[----:B------:R-:W-:Y:S02]  /*12800*/  SEL R5, R3, 0xffffffc0, !P0 ;  /* 0xffffffc003057807 */ /* 0x000fe40004000000 */
[----:B------:R-:W-:Y:S01]  /*12810*/  LOP3.LUT R3, R4, 0x40, R0, 0xf8, !PT ;  /* 0x0000004004037812 */ /* 0x000fe200078ef800 */
[----:B------:R-:W-:Y:S02]  /*12820*/  IMAD.IADD R0, R22, 0x1, R9 ;  /* 0x0000000116007824 */ /* 0x000fe400078e0209 */
[----:B------:R-:W-:Y:S01]  /*12830*/  STL [R1+0xc], R5 ;  /* 0x00000c0501007387 */ /* 0x000fe20000100800 */
[----:B------:R-:W-:-:S03]  /*12840*/  LOP3.LUT R3, R2, 0x20, RZ, 0xfc, !PT ;  /* 0x0000002002037812 */ /* 0x000fc600078efcff */
[----:B------:R-:W-:Y:S04]  /*12850*/  STL [R1+0x3c], RZ ;  /* 0x00003cff01007387 */ /* 0x000fe80000100800 */
[----:B------:R0:W-:Y:S02]  /*12860*/  STL [R1+0x18], R0 ;  /* 0x0000180001007387 */ /* 0x0001e40000100800 */
[----:B0-----:R-:W-:-:S07]  /*12870*/  LOP3.LUT R0, R2, 0x40, RZ, 0xfc, !PT ;  /* 0x0000004002007812 */ /* 0x001fce00078efcff */
.L_x_556:
[----:B0-----:R-:W0:Y:S02]  /*12880*/  LDC.64 R2, c[0x0][0xc88] ;  /* 0x00032200ff027b82 */ /* 0x001e240000000a00 */
[----:B0-----:R-:W-:-:S05]  /*12890*/  IMAD.WIDE R2, R19, 0x4, R2 ;  /* 0x0000000413027825 */ /* 0x001fca00078e0202 */
[----:B------:R-:W2:Y:S01]  /*128a0*/  LDG.E R14, desc[UR42][R2.64] ;  /* 0x0000002a020e7981 */ /* 0x000ea2000c1e1900 */
[----:B------:R-:W-:Y:S05]  /*128b0*/  YIELD ;  /* 0x0000000000007946 */ /* 0x000fea0003800000 */
[----:B------:R-:W-:Y:S01]  /*128c0*/  ULDC.64 UR4, c[0x0][0xa28] ;  /* 0x00028a0000047ab9 */ /* 0x000fe20000000a00 */
[----:B------:R-:W-:Y:S01]  /*128d0*/  ULDC.64 UR6, c[0x0][0xa00] ;  /* 0x0002800000067ab9 */ /* 0x000fe20000000a00 */
[----:B------:R-:W-:Y:S02]  /*128e0*/  ISETP.NE.U32.AND P0, PT, RZ, UR4, PT ;  /* 0x00000004ff007c0c */ /* 0x000fe4000bf05070 */
[----:B------:R-:W-:Y:S01]  /*128f0*/  CS2R R8, SRZ ;  /* 0x0000000000087805 */ /* 0x000fe2000001ff00 */
[----:B------:R-:W-:Y:S01]  /*12900*/  ULDC.64 UR8, c[0x0][0xa18] ;  /* 0x0002860000087ab9 */ /* 0x000fe20000000a00 */
[----:B------:R-:W-:-:S02]  /*12910*/  ISETP.NE.AND.EX P1, PT, RZ, UR5, PT, P0 ;  /* 0x00000005ff007c0c */ /* 0x000fc4000bf25300 */
[----:B------:R-:W-:-:S04]  /*12920*/  ISETP.NE.U32.AND P0, PT, RZ, UR6, PT ;  /* 0x00000006ff007c0c */ /* 0x000fc8000bf05070 */
[----:B------:R-:W-:Y:S02]  /*12930*/  ISETP.NE.AND.EX P0, PT, RZ, UR7, PT, P0 ;  /* 0x00000007ff007c0c */ /* 0x000fe4000bf05300 */
[----:B--2---:R-:W-:Y:S01]  /*12940*/  SHF.R.S32.HI R0, RZ, 0x1f, R14 ;  /* 0x0000001fff007819 */ /* 0x004fe2000001140e */
[----:B------:R-:W-:-:S04]  /*12950*/  IMAD.SHL.U32 R23, R14, 0x4, RZ ;  /* 0x000000040e177824 */ /* 0x000fc800078e00ff */
[C---:B------:R-:W-:Y:S01]  /*12960*/  @P1 LEA R4, P2, R14.reuse, UR4, 0x2 ;  /* 0x000000040e041c11 */ /* 0x040fe2000f8410ff */
[----:B------:R-:W-:Y:S01]  /*12970*/  STL [R1+0x14], R14 ;  /* 0x0000140e01007387 */ /* 0x000fe20000100800 */
[C-C-:B------:R-:W-:Y:S02]  /*12980*/  SHF.L.U64.HI R13, R14.reuse, 0x2, R0.reuse ;  /* 0x000000020e0d7819 */ /* 0x140fe40000010200 */
[----:B------:R-:W-:Y:S01]  /*12990*/  @P1 LEA.HI.X R5, R14, UR5, R0, 0x2, P2 ;  /* 0x000000050e051c11 */ /* 0x000fe200090f1400 */
[----:B------:R-:W-:Y:S01]  /*129a0*/  ULDC.64 UR4, c[0x0][0xa08] ;  /* 0x0002820000047ab9 */ /* 0x000fe20000000a00 */
[----:B------:R-:W-:Y:S01]  /*129b0*/  IADD3 R2, P2, R23, UR6, RZ ;  /* 0x0000000617027c10 */ /* 0x000fe2000ff5e0ff */
[----:B------:R0:W-:Y:S03]  /*129c0*/  STL [R1+0x28], R0 ;  /* 0x0000280001007387 */ /* 0x0001e60000100800 */
[----:B------:R-:W-:Y:S01]  /*129d0*/  IADD3.X R3, R13, UR7, RZ, P2, !PT ;  /* 0x000000070d037c10 */ /* 0x000fe200097fe4ff */
[----:B------:R-:W-:Y:S01]  /*129e0*/  ULDC.64 UR6, c[0x0][0xa10] ;  /* 0x0002840000067ab9 */ /* 0x000fe20000000a00 */
[----:B------:R-:W-:Y:S01]  /*129f0*/  ISETP.NE.U32.AND P3, PT, RZ, UR8, PT ;  /* 0x00000008ff007c0c */ /* 0x000fe2000bf65070 */
[----:B-1----:R1:W5:Y:S04]  /*12a00*/  @P1 LDG.E R8, desc[UR42][R4.64] ;  /* 0x0000002a04081981 */ /* 0x002368000c1e1900 */
[----:B------:R-:W2:Y:S01]  /*12a10*/  @P0 LDG.E R9, desc[UR42][R2.64] ;  /* 0x0000002a02090981 */ /* 0x000ea2000c1e1900 */
[----:B------:R-:W-:-:S02]  /*12a20*/  ISETP.NE.AND.EX P3, PT, RZ, UR9, PT, P3 ;  /* 0x00000009ff007c0c */ /* 0x000fc4000bf65330 */
[----:B------:R-:W-:Y:S01]  /*12a30*/  IADD3 R6, P4, R23, UR4, RZ ;  /* 0x0000000417067c10 */ /* 0x000fe2000ff9e0ff */
[----:B------:R-:W-:Y:S03]  /*12a40*/  STL [R1], R13 ;  /* 0x0000000d01007387 */ /* 0x000fe60000100800 */
[----:B------:R-:W-:Y:S02]  /*12a50*/  IADD3.X R7, R13, UR5, RZ, P4, !PT ;  /* 0x000000050d077c10 */ /* 0x000fe4000a7fe4ff */
[----:B-1----:R-:W-:Y:S02]  /*12a60*/  IADD3 R4, P4, R23, UR6, RZ ;  /* 0x0000000617047c10 */ /* 0x002fe4000ff9e0ff */
[----:B------:R-:W-:Y:S02]  /*12a70*/  ISETP.NE.U32.AND P1, PT, RZ, UR4, PT ;  /* 0x00000004ff007c0c */ /* 0x000fe4000bf25070 */
[----:B------:R-:W-:Y:S01]  /*12a80*/  IADD3.X R5, R13, UR7, RZ, P4, !PT ;  /* 0x000000070d057c10 */ /* 0x000fe2000a7fe4ff */
[----:B------:R-:W-:Y:S01]  /*12a90*/  ULDC UR4, c[0x0][0x288] ;  /* 0x0000a20000047ab9 */ /* 0x000fe20000000800 */
[----:B------:R-:W-:-:S02]  /*12aa0*/  ISETP.NE.U32.AND P2, PT, RZ, UR6, PT ;  /* 0x00000006ff007c0c */ /* 0x000fc4000bf45070 */
[----:B------:R-:W-:Y:S02]  /*12ab0*/  @P3 IADD3 R10, P4, R23, UR8, RZ ;  /* 0x00000008170a3c10 */ /* 0x000fe4000ff9e0ff */
[----:B------:R-:W-:Y:S02]  /*12ac0*/  ISETP.NE.AND.EX P1, PT, RZ, UR5, PT, P1 ;  /* 0x00000005ff007c0c */ /* 0x000fe4000bf25310 */
[----:B------:R-:W-:Y:S02]  /*12ad0*/  ISETP.NE.AND.EX P2, PT, RZ, UR7, PT, P2 ;  /* 0x00000007ff007c0c */ /* 0x000fe4000bf45320 */
[----:B------:R-:W-:Y:S01]  /*12ae0*/  @P3 IADD3.X R11, R13, UR9, RZ, P4, !PT ;  /* 0x000000090d0b3c10 */ /* 0x000fe2000a7fe4ff */
[----:B------:R-:W-:Y:S02]  /*12af0*/  IMAD.MOV.U32 R12, RZ, RZ, RZ ;  /* 0x000000ffff0c7224 */ /* 0x000fe400078e00ff */
[----:B0-----:R-:W-:-:S06]  /*12b00*/  IMAD.MOV.U32 R0, RZ, RZ, RZ ;  /* 0x000000ffff007224 */ /* 0x001fcc00078e00ff */
[----:B------:R-:W5:Y:S04]  /*12b10*/  @P1 LDG.E R12, desc[UR42][R6.64] ;  /* 0x0000002a060c1981 */ /* 0x000f68000c1e1900 */
[----:B------:R-:W5:Y:S04]  /*12b20*/  @P2 LDG.E R0, desc[UR42][R4.64] ;  /* 0x0000002a04002981 */ /* 0x000f68000c1e1900 */
[----:B--2---:R0:W-:Y:S02]  /*12b30*/  STL [R1+0x1c], R9 ;  /* 0x00001c0901007387 */ /* 0x0041e40000100800 */
[----:B0-----:R-:W-:Y:S01]  /*12b40*/  IMAD.U32 R9, RZ, RZ, UR4 ;  /* 0x00000004ff097e24 */ /* 0x001fe2000f8e00ff */
[----:B------:R-:W-:-:S05]  /*12b50*/  ULDC.64 UR4, c[0x0][0x418] ;  /* 0x0001060000047ab9 */ /* 0x000fca0000000a00 */
[----:B------:R0:W2:Y:S01]  /*12b60*/  @P3 LDG.E R9, desc[UR42][R10.64] ;  /* 0x0000002a0a093981 */ /* 0x0000a2000c1e1900 */
[----:B------:R-:W-:-:S03]  /*12b70*/  UISETP.NE.U32.AND UP0, UPT, UR4, URZ, UPT ;  /* 0x0000003f0400728c */ /* 0x000fc6000bf05070 */
[----:B------:R-:W-:Y:S01]  /*12b80*/  ULDC UR4, c[0x0][0x424] ;  /* 0x0001090000047ab9 */ /* 0x000fe20000000800 */
[----:B------:R-:W-:-:S03]  /*12b90*/  UISETP.NE.AND.EX UP0, UPT, UR5, URZ, UPT, UP0 ;  /* 0x0000003f0500728c */ /* 0x000fc6000bf05300 */
[----:B------:R-:W-:Y:S01]  /*12ba0*/  ULDC UR5, c[0x0][0x2f0] ;  /* 0x0000bc0000057ab9 */ /* 0x000fe20000000800 */
[----:B------:R-:W-:-:S04]  /*12bb0*/  USEL UR4, UR4, 0x1, UP0 ;  /* 0x0000000104047887 */ /* 0x000fc80008000000 */
[----:B------:R-:W-:-:S03]  /*12bc0*/  UIMAD UR4, UR4, UR5, URZ ;  /* 0x00000005040472a4 */ /* 0x000fc6000f8e023f */
[----:B------:R-:W-:-:S03]  /*12bd0*/  ULDC UR5, c[0x0][0x348] ;  /* 0x0000d20000057ab9 */ /* 0x000fc60000000800 */
[----:B0-----:R-:W-:Y:S01]  /*12be0*/  IMAD.U32 R10, RZ, RZ, UR4 ;  /* 0x00000004ff0a7e24 */ /* 0x001fe2000f8e00ff */
[----:B--2---:R0:W-:Y:S02]  /*12bf0*/  STL [R1+0x38], R9 ;  /* 0x0000380901007387 */ /* 0x0041e40000100800 */
[----:B0-----:R-:W-:Y:S01]  /*12c00*/  IMAD.U32 R9, RZ, RZ, UR5 ;  /* 0x00000005ff097e24 */ /* 0x001fe2000f8e00ff */
[----:B------:R-:W-:Y:S06]  /*12c10*/  @P3 BRA `(.L_x_441) ;  /* 0x0000000000143947 */ /* 0x000fec0003800000 */
[----:B------:R-:W-:Y:S05]  /*12c20*/  @!P0 BRA `(.L_x_441) ;  /* 0x0000000000108947 */ /* 0x000fea0003800000 */
[----:B------:R-:W2:Y:S04]  /*12c30*/  LDG.E R11, desc[UR42][R2.64] ;  /* 0x0000002a020b7981 */ /* 0x000ea8000c1e1900 */
[----:B------:R-:W2:Y:S02]  /*12c40*/  LDG.E R2, desc[UR42][R2.64+0x4] ;  /* 0x0000042a02027981 */ /* 0x000ea4000c1e1900 */
[----:B--2---:R-:W-:-:S05]  /*12c50*/  IMAD.IADD R2, R2, 0x1, -R11 ;  /* 0x0000000102027824 */ /* 0x004fca00078e0a0b */
[----:B------:R0:W-:Y:S02]  /*12c60*/  STL [R1+0x38], R2 ;  /* 0x0000380201007387 */ /* 0x0001e40000100800 */
.L_x_441:
[----:B0----5:R-:W-:Y:S01]  /*12c70*/  IMAD.IADD R2, R12, 0x1, R8 ;  /* 0x000000010c027824 */ /* 0x021fe200078e0208 */
[----:B------:R-:W-:Y:S01]  /*12c80*/  ULDC.64 UR4, c[0x0][0xa20] ;  /* 0x0002880000047ab9 */ /* 0x000fe20000000a00 */
[----:B------:R-:W-:Y:S01]  /*12c90*/  IMAD.MOV.U32 R28, RZ, RZ, R14 ;  /* 0x000000ffff1c7224 */ /* 0x000fe200078e000e */
[----:B------:R-:W-:Y:S02]  /*12ca0*/  ISETP.NE.U32.AND P0, PT, RZ, UR4, PT ;  /* 0x00000004ff007c0c */ /* 0x000fe4000bf05070 */
[----:B------:R0:W-:Y:S02]  /*12cb0*/  STL [R1+0x4], R2 ;  /* 0x0000040201007387 */ /* 0x0001e40000100800 */
[----:B------:R-:W-:-:S13]  /*12cc0*/  ISETP.NE.AND.EX P0, PT, RZ, UR5, PT, P0 ;  /* 0x00000005ff007c0c */ /* 0x000fda000bf05300 */
[----:B0-----:R-:W-:Y:S05]  /*12cd0*/  @!P0 BRA `(.L_x_442) ;  /* 0x0000000000108947 */ /* 0x001fea0003800000 */
[----:B------:R-:W-:-:S04]  /*12ce0*/  IADD3 R10, P0, R23, UR4, RZ ;  /* 0x00000004170a7c10 */ /* 0x000fc8000ff1e0ff */
[----:B------:R-:W-:-:S05]  /*12cf0*/  IADD3.X R11, R13, UR5, RZ, P0, !PT ;  /* 0x000000050d0b7c10 */ /* 0x000fca00087fe4ff */
[----:B------:R0:W5:Y:S01]  /*12d00*/  LDG.E R10, desc[UR42][R10.64] ;  /* 0x0000002a0a0a7981 */ /* 0x000162000c1e1900 */
[----:B------:R-:W-:Y:S05]  /*12d10*/  BRA `(.L_x_443) ;  /* 0x0000000000107947 */ /* 0x000fea0003800000 */
.L_x_442:
[----:B------:R-:W-:Y:S05]  /*12d20*/  @!P1 BRA `(.L_x_443) ;  /* 0x00000000000c9947 */ /* 0x000fea0003800000 */
[----:B------:R-:W2:Y:S04]  /*12d30*/  LDG.E R10, desc[UR42][R6.64] ;  /* 0x0000002a060a7981 */ /* 0x000ea8000c1e1900 */
[----:B------:R-:W2:Y:S02]  /*12d40*/  LDG.E R6, desc[UR42][R6.64+0x4] ;  /* 0x0000042a06067981 */ /* 0x000ea4000c1e1900 */
[----:B--2---:R-:W-:-:S07]  /*12d50*/  IMAD.IADD R10, R6, 0x1, -R10 ;  /* 0x00000001060a7824 */ /* 0x004fce00078e0a0a */
.L_x_443:
[----:B------:R-:W2:Y:S01]  /*12d60*/  @P2 LDG.E R2, desc[UR42][R4.64] ;  /* 0x0000002a04022981 */ /* 0x000ea2000c1e1900 */
[----:B-----5:R-:W-:-:S03]  /*12d70*/  IMAD.IADD R10, R10, 0x1, -R8 ;  /* 0x000000010a0a7824 */ /* 0x020fc600078e0a08 */
[----:B------:R-:W2:Y:S01]  /*12d80*/  @P2 LDG.E R4, desc[UR42][R4.64+0x4] ;  /* 0x0000042a04042981 */ /* 0x000ea2000c1e1900 */
[----:B------:R-:W-:Y:S01]  /*12d90*/  BSSY B0, `(.L_x_444) ;  /* 0x0000156000007945 */ /* 0x000fe20003800000 */
[----:B--2---:R-:W-:-:S04]  /*12da0*/  @P2 IMAD.IADD R9, R4, 0x1, -R2 ;  /* 0x0000000104092824 */ /* 0x004fc800078e0a02 */
[----:B------:R-:W-:-:S04]  /*12db0*/  IMAD.IADD R3, R10, 0x1, R9 ;  /* 0x000000010a037824 */ /* 0x000fc800078e0209 */
[----:B------:R-:W-:Y:S01]  /*12dc0*/  VIADD R2, R3, 0x7f ;  /* 0x0000007f03027836 */ /* 0x000fe20000000000 */
[----:B------:R1:W-:Y:S04]  /*12dd0*/  STL [R1+0x30], R3 ;  /* 0x0000300301007387 */ /* 0x0003e80000100800 */
[----:B-1----:R-:W-:-:S04]  /*12de0*/  SHF.R.S32.HI R3, RZ, 0x1f, R2 ;  /* 0x0000001fff037819 */ /* 0x002fc80000011402 */
[----:B------:R-:W-:Y:S01]  /*12df0*/  LEA.HI R4, R3, R2, RZ, 0x7 ;  /* 0x0000000203047211 */ /* 0x000fe200078f38ff */
[----:B------:R-:W-:-:S03]  /*12e00*/  IMAD.MOV R3, RZ, RZ, -R10 ;  /* 0x000000ffff037224 */ /* 0x000fc600078e0a0a */
[----:B------:R-:W-:Y:S02]  /*12e10*/  LOP3.LUT R2, R4, 0xffffff80, RZ, 0xc0, !PT ;  /* 0xffffff8004027812 */ /* 0x000fe400078ec0ff */
[----:B------:R-:W-:Y:S02]  /*12e20*/  VIMNMX R3, RZ, R3, !PT ;  /* 0x00000003ff037248 */ /* 0x000fe40007fe0100 */
[----:B------:R-:W-:-:S04]  /*12e30*/  VIADDMNMX R2, R2, -R10, R9, PT ;  /* 0x8000000a02027246 */ /* 0x000fc80003800109 */
[----:B------:R-:W-:Y:S01]  /*12e40*/  ISETP.GT.AND P0, PT, R2, R3, PT ;  /* 0x000000030200720c */ /* 0x000fe20003f04270 */
[----:B------:R1:W-:Y:S01]  /*12e50*/  STL [R1+0x34], R4 ;  /* 0x0000340401007387 */ /* 0x0003e20000100800 */
[----:B------:R-:W-:-:S11]  /*12e60*/  SHF.R.U32.HI R3, RZ, 0x7, R3 ;  /* 0x00000007ff037819 */ /* 0x000fd60000011603 */
[----:B------:R-:W-:-:S05]  /*12e70*/  @P0 VIADD R2, R2, 0x7f ;  /* 0x0000007f02020836 */ /* 0x000fca0000000000 */
[----:B-1----:R-:W-:-:S04]  /*12e80*/  @P0 SHF.R.S32.HI R4, RZ, 0x1f, R2 ;  /* 0x0000001fff040819 */ /* 0x002fc80000011402 */
[----:B------:R-:W-:Y:S01]  /*12e90*/  @P0 LEA.HI R2, R4, R2, RZ, 0x7 ;  /* 0x0000000204020211 */ /* 0x000fe200078f38ff */
[----:B------:R-:W-:-:S03]  /*12ea0*/  IMAD.MOV.U32 R4, RZ, RZ, R3 ;  /* 0x000000ffff047224 */ /* 0x000fc600078e0003 */
[----:B------:R-:W-:-:S04]  /*12eb0*/  @P0 SHF.R.S32.HI R4, RZ, 0x7, R2 ;  /* 0x00000007ff040819 */ /* 0x000fc80000011402 */
[----:B------:R-:W-:Y:S02]  /*12ec0*/  ISETP.GT.AND P1, PT, R4, R3, PT ;  /* 0x000000030400720c */ /* 0x000fe40003f24270 */
[----:B------:R-:W-:-:S11]  /*12ed0*/  PLOP3.LUT P0, PT, PT, PT, PT, 0x80, 0x0 ;  /* 0x000000000000781c */ /* 0x000fd60003f0f070 */
[----:B------:R-:W-:Y:S05]  /*12ee0*/  @!P1 BRA `(.L_x_445) ;  /* 0x0000001400009947 */ /* 0x000fea0003800000 */
[----:B------:R-:W-:Y:S01]  /*12ef0*/  UMOV UR4, 0xffffffff ;  /* 0xffffffff00047882 */ /* 0x000fe20000000000 */
[----:B------:R-:W-:Y:S02]  /*12f00*/  SEL R2, R28, RZ, !P2 ;  /* 0x000000ff1c027207 */ /* 0x000fe40005000000 */
[----:B------:R-:W-:Y:S05]  /*12f10*/  BRA.DIV UR4, `(.L_x_446) ;  /* 0x0000005a04587947 */ /* 0x000fea000b800000 */
[----:B------:R-:W1:Y:S02]  /*12f20*/  S2R R5, SR_TID.X ;  /* 0x0000000000057919 */ /* 0x000e640000002100 */
[----:B-1----:R-:W-:-:S04]  /*12f30*/  SHF.R.U32.HI R5, RZ, 0x5, R5 ;  /* 0x00000005ff057819 */ /* 0x002fc80000011605 */
[----:B------:R-:W-:-:S05]  /*12f40*/  LOP3.LUT R5, R5, 0x3, RZ, 0xc0, !PT ;  /* 0x0000000305057812 */ /* 0x000fca00078ec0ff */
[----:B------:R1:W2:Y:S02]  /*12f50*/  SHFL.IDX PT, R14, R5, RZ, 0x1f ;  /* 0x00001fff050e7589 */ /* 0x0002a400000e0000 */
.L_x_591:
[----:B--2---:R-:W-:Y:S02]  /*12f60*/  ISETP.NE.AND P0, PT, R14, RZ, PT ;  /* 0x000000ff0e00720c */ /* 0x004fe40003f05270 */
[----:B------:R-:W-:-:S11]  /*12f70*/  PLOP3.LUT P6, PT, PT, PT, PT, 0x8, 0x0 ;  /* 0x000000000000781c */ /* 0x000fd60003fce170 */
[----:B------:R-:W-:Y:S05]  /*12f80*/  @P0 BRA `(.L_x_447) ;  /* 0x00000000000c0947 */ /* 0x000fea0003800000 */
[----:B------:R-:W-:-:S03]  /*12f90*/  UMOV UR4, 0xffffffff ;  /* 0xffffffff00047882 */ /* 0x000fc60000000000 */
[----:B------:R-:W-:Y:S05]  /*12fa0*/  BRA.DIV UR4, `(.L_x_448) ;  /* 0x0000005a04687947 */ /* 0x000fea000b800000 */
[----:B------:R-:W-:-:S13]  /*12fb0*/  ELECT P6, URZ, PT ;  /* 0x00000000003f782f */ /* 0x000fda00038c0000 */
.L_x_447:
[----:B-1----:R-:W2:Y:S01]  /*12fc0*/  LDL R5, [R1+0x3c] ;  /* 0x00003c0001057983 */ /* 0x002ea20000100800 */
[----:B------:R-:W-:Y:S01]  /*12fd0*/  BSSY B1, `(.L_x_449) ;  /* 0x0000008000017945 */ /* 0x000fe20003800000 */
[----:B--2---:R-:W-:-:S05]  /*12fe0*/  VIADD R5, R5, 0x1 ;  /* 0x0000000105057836 */ /* 0x004fca0000000000 */
[----:B------:R-:W-:-:S04]  /*12ff0*/  LEA.HI R6, R5, R5, RZ, 0x1 ;  /* 0x0000000505067211 */ /* 0x000fc800078f08ff */
[----:B------:R-:W-:-:S05]  /*13000*/  LOP3.LUT R6, R6, 0xfffffffe, RZ, 0xc0, !PT ;  /* 0xfffffffe06067812 */ /* 0x000fca00078ec0ff */
[----:B------:R-:W-:-:S05]  /*13010*/  IMAD.IADD R5, R5, 0x1, -R6 ;  /* 0x0000000105057824 */ /* 0x000fca00078e0a06 */
[----:B------:R-:W-:-:S04]  /*13020*/  SHF.L.U32 R5, R5, 0x1f, RZ ;  /* 0x0000001f05057819 */ /* 0x000fc800000006ff */
[----:B------:R-:W1:Y:S02]  /*13030*/  SYNCS.PHASECHK.TRANS64.TRYWAIT P0, [R22+URZ+0x19c20], R5 ;  /* 0x019c2005160075a7 */ /* 0x000e64000800017f */
[----:B-1----:R-:W-:Y:S05]  /*13040*/  @!P0 BRA `(.L_x_450) ;  /* 0x0000005800608947 */ /* 0x002fea0003800000 */
.L_x_594:
[----:B------:R-:W-:Y:S05]  /*13050*/  BSYNC B1 ;  /* 0x0000000000017941 */ /* 0x000fea0003800000 */
.L_x_449:
[----:B------:R-:W-:Y:S04]  /*13060*/  BSSY B1, `(.L_x_451) ;  /* 0x000008b000017945 */ /* 0x000fe80003800000 */
[----:B------:R-:W-:Y:S05]  /*13070*/  @!P6 BRA `(.L_x_452) ;  /* 0x000000080024e947 */ /* 0x000fea0003800000 */
[----:B------:R-:W-:Y:S01]  /*13080*/  IMAD R8, R25, 0x8, R22 ;  /* 0x0000000819087824 */ /* 0x000fe200078e0216 */
[----:B------:R-:W-:Y:S01]  /*13090*/  SHF.L.U32 R10, R27, 0x1f, RZ ;  /* 0x0000001f1b0a7819 */ /* 0x000fe200000006ff */
[----:B------:R-:W2:Y:S01]  /*130a0*/  S2R R6, SR_TID.X ;  /* 0x0000000000067919 */ /* 0x000ea20000002100 */
[----:B------:R-:W-:Y:S02]  /*130b0*/  BSSY B2, `(.L_x_453) ;  /* 0x0000005000027945 */ /* 0x000fe40003800000 */
[----:B------:R-:W3:Y:S01]  /*130c0*/  SYNCS.PHASECHK.TRANS64.TRYWAIT P0, [R8+URZ+0x19ca0], R10 ;  /* 0x019ca00a080075a7 */ /* 0x000ee2000800017f */
[----:B--2---:R-:W-:-:S04]  /*130d0*/  LOP3.LUT R6, R6, 0x7f, RZ, 0xc0, !PT ;  /* 0x0000007f06067812 */ /* 0x004fc800078ec0ff */
[----:B------:R-:W-:Y:S01]  /*130e0*/  ISETP.NE.AND P1, PT, R6, RZ, PT ;  /* 0x000000ff0600720c */ /* 0x000fe20003f25270 */
[----:B---3--:R-:W-:-:S12]  /*130f0*/  @!P0 BRA `(.L_x_454) ;  /* 0x0000005800488947 */ /* 0x008fd80003800000 */
.L_x_595:
[----:B------:R-:W-:Y:S05]  /*13100*/  BSYNC B2 ;  /* 0x0000000000027941 */ /* 0x000fea0003800000 */
.L_x_453:
[----:B------:R-:W-:Y:S04]  /*13110*/  BSSY B2, `(.L_x_455) ;  /* 0x0000009000027945 */ /* 0x000fe80003800000 */
[----:B------:R-:W-:Y:S05]  /*13120*/  @P1 BRA `(.L_x_456) ;  /* 0x00000000001c1947 */ /* 0x000fea0003800000 */
[----:B-1----:R-:W1:Y:S02]  /*13130*/  S2R R5, SR_TID.X ;  /* 0x0000000000057919 */ /* 0x002e640000002100 */
[----:B-1----:R-:W-:Y:S01]  /*13140*/  LOP3.LUT R6, R5, 0x1f, RZ, 0xc0, !PT ;  /* 0x0000001f05067812 */ /* 0x002fe200078ec0ff */
[----:B------:R-:W-:-:S03]  /*13150*/  IMAD.MOV.U32 R5, RZ, RZ, 0x3000 ;  /* 0x00003000ff057424 */ /* 0x000fc600078e00ff */
[----:B------:R-:W-:Y:S01]  /*13160*/  ISETP.NE.AND P0, PT, R6, RZ, PT ;  /* 0x000000ff0600720c */ /* 0x000fe20003f05270 */
[----:B------:R3:W-:-:S12]  /*13170*/  SYNCS.ARRIVE.TRANS64 RZ, [R8+URZ+0x19c90], R5 ;  /* 0x019c900508ff79a7 */ /* 0x0007d8000800003f */
[----:B---3--:R-:W-:Y:S05]  /*13180*/  @!P0 BRA `(.L_x_456) ;  /* 0x0000000000048947 */ /* 0x008fea0003800000 */
[----:B------:R-:W-:Y:S01]  /*13190*/  BPT.TRAP 0x1 ;  /* 0x000000040000795c */ /* 0x000fe20000300000 */
.L_x_456:
[----:B------:R-:W-:Y:S05]  /*131a0*/  BSYNC B2 ;  /* 0x0000000000027941 */ /* 0x000fea0003800000 */
.L_x_455:
[----:B------:R-:W-:Y:S01]  /*131b0*/  IMAD.MOV.U32 R14, RZ, RZ, RZ ;  /* 0x000000ffff0e7224 */ /* 0x000fe200078e00ff */
[----:B------:R-:W-:Y:S01]  /*131c0*/  UIADD3 UR4, UP0, UR40, 0x570, URZ ;  /* 0x0000057028047890 */ /* 0x000fe2000ff1e03f */
[----:B------:R-:W-:Y:S01]  /*131d0*/  IMAD R6, R4, 0x80, R0 ;  /* 0x0000008004067824 */ /* 0x000fe200078e0200 */
[----:B------:R-:W-:Y:S01]  /*131e0*/  PLOP3.LUT P0, PT, PT, PT, PT, 0x80, 0x0 ;  /* 0x000000000000781c */ /* 0x000fe20003f0f070 */
[----:B------:R-:W-:Y:S01]  /*131f0*/  IMAD R7, R25, 0x3000, R22 ;  /* 0x0000300019077824 */ /* 0x000fe200078e0216 */
[----:B------:R-:W-:Y:S01]  /*13200*/  R2UR UR10, R14 ;  /* 0x000000000e0a72ca */ /* 0x000fe200000e0000 */
[----:B------:R-:W-:Y:S01]  /*13210*/  VIADD R6, R6, 0xffffff80 ;  /* 0xffffff8006067836 */ /* 0x000fe20000000000 */
[----:B------:R-:W-:Y:S01]  /*13220*/  UIADD3.X UR5, URZ, UR41, URZ, UP0, !UPT ;  /* 0x000000293f057290 */ /* 0x000fe200087fe43f */
[----:B-1----:R-:W-:Y:S01]  /*13230*/  VIADD R5, R8, 0x19c90 ;  /* 0x00019c9008057836 */ /* 0x002fe20000000000 */
[----:B------:R-:W-:Y:S01]  /*13240*/  UMOV UR6, 0x0 ;  /* 0x0000000000067882 */ /* 0x000fe20000000000 */
[----:B------:R-:W-:Y:S01]  /*13250*/  VIADD R9, R7, 0x13800 ;  /* 0x0001380007097836 */ /* 0x000fe20000000000 */
[----:B------:R-:W-:-:S09]  /*13260*/  UMOV UR7, 0x12f00000 ;  /* 0x12f0000000077882 */ /* 0x000fd20000000000 */
.L_x_457:
[----:B------:R-:W-:-:S13]  /*13270*/  @P0 ELECT P2, URZ, PT ;  /* 0x00000000003f082f */ /* 0x000fda0003840000 */
[----:B------:R-:W-:Y:S02]  /*13280*/  @P2 R2UR UR13, R2 ;  /* 0x00000000020d22ca */ /* 0x000fe400000e0000 */
[----:B------:R-:W-:Y:S02]  /*13290*/  @P2 R2UR UR12, R18 ;  /* 0x00000000120c22ca */ /* 0x000fe400000e0000 */
[----:B------:R-:W-:Y:S02]  /*132a0*/  @P2 R2UR UR11, R6 ;  /* 0x00000000060b22ca */ /* 0x000fe400000e0000 */
[----:B------:R-:W-:Y:S02]  /*132b0*/  @P2 R2UR UR9, R5 ;  /* 0x00000000050922ca */ /* 0x000fe400000e0000 */
[----:B------:R-:W-:Y:S02]  /*132c0*/  @P2 R2UR UR8, R9 ;  /* 0x00000000090822ca */ /* 0x000fe400000e0000 */
[----:B------:R-:W-:-:S02]  /*132d0*/  @P2 PLOP3.LUT P0, PT, P2, PT, PT, 0x8, 0x0 ;  /* 0x000000000000281c */ /* 0x000fc4000170e170 */
[----:B------:R-:W-:-:S09]  /*132e0*/  PLOP3.LUT P2, PT, PT, PT, PT, 0x8, 0x0 ;  /* 0x000000000000781c */ /* 0x000fd20003f4e170 */
[----:B------:R1:W-:Y:S02]  /*132f0*/  UTMALDG.4D [UR8], [UR4], desc[UR6] ;  /* 0x00000608040075b4 */ /* 0x0003e40008019000 */
[----:B-1----:R-:W-:Y:S05]  /*13300*/  @P0 BRA.U.ANY `(.L_x_457) ;  /* 0xfffffffd00d80947 */ /* 0x002fea000393ffff */
[----:B------:R-:W-:Y:S01]  /*13310*/  IMAD.MOV.U32 R13, RZ, RZ, 0x20 ;  /* 0x00000020ff0d7424 */ /* 0x000fe200078e00ff */
[----:B------:R-:W-:Y:S01]  /*13320*/  PLOP3.LUT P0, PT, PT, PT, PT, 0x80, 0x0 ;  /* 0x000000000000781c */ /* 0x000fe20003f0f070 */
[----:B------:R-:W-:Y:S01]  /*13330*/  VIADD R9, R7, 0x14800 ;  /* 0x0001480007097836 */ /* 0x000fe20000000000 */
[----:B------:R-:W-:Y:S01]  /*13340*/  UMOV UR6, 0x0 ;  /* 0x0000000000067882 */ /* 0x000fe20000000000 */
[----:B------:R-:W-:Y:S01]  /*13350*/  UMOV UR7, 0x12f00000 ;  /* 0x12f0000000077882 */ /* 0x000fe20000000000 */
[----:B------:R-:W-:-:S15]  /*13360*/  R2UR UR10, R13 ;  /* 0x000000000d0a72ca */ /* 0x000fde00000e0000 */
.L_x_458:
        /* <DEDUP_REMOVED lines=16> */
.L_x_459:
        /* <DEDUP_REMOVED lines=10> */
[----:B------:R-:W1:Y:S01]  /*13510*/  SYNCS.PHASECHK.TRANS64.TRYWAIT P0, [R8+URZ+0x19cc0], R10 ;  /* 0x019cc00a080075a7 */ /* 0x000e62000800017f */
[----:B------:R-:W-:Y:S04]  /*13520*/  BSSY B2, `(.L_x_460) ;  /* 0x0000002000027945 */ /* 0x000fe80003800000 */
[----:B-1----:R-:W-:Y:S05]  /*13530*/  @!P0 BRA `(.L_x_461) ;  /* 0x00000054004c8947 */ /* 0x002fea0003800000 */
.L_x_596:
[----:B------:R-:W-:Y:S05]  /*13540*/  BSYNC B2 ;  /* 0x0000000000027941 */ /* 0x000fea0003800000 */
.L_x_460:
[----:B------:R-:W-:Y:S01]  /*13550*/  BSSY B2, `(.L_x_462) ;  /* 0x000000b000027945 */ /* 0x000fe20003800000 */
[----:B-12---:R-:W-:Y:S02]  /*13560*/  IMAD.MOV.U32 R10, RZ, RZ, 0x0 ;  /* 0x00000000ff0a7424 */ /* 0x006fe400078e00ff */
[----:B0-----:R-:W-:Y:S01]  /*13570*/  IMAD.MOV.U32 R11, RZ, RZ, 0x12f00000 ;  /* 0x12f00000ff0b7424 */ /* 0x001fe200078e00ff */
        /* <DEDUP_REMOVED lines=8> */
.L_x_463:
[----:B------:R-:W-:Y:S05]  /*13600*/  BSYNC B2 ;  /* 0x0000000000027941 */ /* 0x000fea0003800000 */
.L_x_462:
        /* <DEDUP_REMOVED lines=8> */
.L_x_464:
        /* <DEDUP_REMOVED lines=15> */
.L_x_465:
        /* <DEDUP_REMOVED lines=15> */
.L_x_466:
        /* <DEDUP_REMOVED lines=9> */
[----:B--2---:R-:W-:Y:S05]  /*13900*/  @P0 BRA.U.ANY `(.L_x_466) ;  /* 0xfffffffd00d80947 */ /* 0x004fea000393ffff */
.L_x_452:
[----:B------:R-:W-:Y:S05]  /*13910*/  BSYNC B1 ;  /* 0x0000000000017941 */ /* 0x000fea0003800000 */
.L_x_451:
[----:B------:R-:W-:Y:S01]  /*13920*/  VIADD R9, R4, 0xfffffffe ;  /* 0xfffffffe04097836 */ /* 0x000fe20000000000 */
[----:B------:R-:W-:Y:S01]  /*13930*/  PLOP3.LUT P0, PT, PT, PT, PT, 0x8, 0x0 ;  /* 0x000000000000781c */ /* 0x000fe20003f0e170 */
[----:B------:R-:W-:-:S03]  /*13940*/  VIADD R25, R25, 0x1 ;  /* 0x0000000119197836 */ /* 0x000fc60000000000 */
[----:B------:R-:W-:Y:S02]  /*13950*/  ISETP.GE.AND P2, PT, R9, R3, PT ;  /* 0x000000030900720c */ /* 0x000fe40003f46270 */
[----:B------:R-:W-:-:S04]  /*13960*/  ISETP.NE.AND P1, PT, R25, 0x2, PT ;  /* 0x000000021900780c */ /* 0x000fc80003f25270 */
[----:B------:R-:W-:Y:S02]  /*13970*/  SEL R4, RZ, 0x1, P1 ;  /* 0x00000001ff047807 */ /* 0x000fe40000800000 */
[----:B------:R-:W-:Y:S02]  /*13980*/  SEL R25, R25, RZ, P1 ;  /* 0x000000ff19197207 */ /* 0x000fe40000800000 */
[----:B------:R-:W-:-:S03]  /*13990*/  LOP3.LUT R27, R27, R4, RZ, 0x3c, !PT ;  /* 0x000000041b1b7212 */ /* 0x000fc600078e3cff */
[----:B------:R-:W-:Y:S05]  /*139a0*/  @!P2 BRA `(.L_x_445) ;  /* 0x000000080050a947 */ /* 0x000fea0003800000 */
.L_x_483:
[----:B------:R-:W-:Y:S05]  /*139b0*/  YIELD ;  /* 0x0000000000007946 */ /* 0x000fea0003800000 */
        /* <DEDUP_REMOVED lines=10> */
.L_x_597:
[----:B------:R-:W-:Y:S05]  /*13a60*/  BSYNC B2 ;  /* 0x0000000000027941 */ /* 0x000fea0003800000 */
.L_x_469:
[----:B------:R-:W-:Y:S04]  /*13a70*/  BSSY B2, `(.L_x_471) ;  /* 0x0000009000027945 */ /* 0x000fe80003800000 */
[----:B------:R-:W-:Y:S05]  /*13a80*/  @P2 BRA `(.L_x_472) ;  /* 0x00000000001c2947 */ /* 0x000fea0003800000 */
[----:B------:R-:W1:Y:S02]  /*13a90*/  S2R R4, SR_TID.X ;  /* 0x0000000000047919 */ /* 0x000e640000002100 */
[----:B-1----:R-:W-:Y:S01]  /*13aa0*/  LOP3.LUT R5, R4, 0x1f, RZ, 0xc0, !PT ;  /* 0x0000001f04057812 */ /* 0x002fe200078ec0ff */
[----:B------:R-:W-:-:S03]  /*13ab0*/  IMAD.MOV.U32 R4, RZ, RZ, 0x3000 ;  /* 0x00003000ff047424 */ /* 0x000fc600078e00ff */
[----:B------:R-:W-:Y:S01]  /*13ac0*/  ISETP.NE.AND P1, PT, R5, RZ, PT ;  /* 0x000000ff0500720c */ /* 0x000fe20003f25270 */
[----:B------:R3:W-:-:S12]  /*13ad0*/  SYNCS.ARRIVE.TRANS64 RZ, [R8+URZ+0x19c90], R4 ;  /* 0x019c900408ff79a7 */ /* 0x0007d8000800003f */
[----:B---3--:R-:W-:Y:S05]  /*13ae0*/  @!P1 BRA `(.L_x_472) ;  /* 0x0000000000049947 */ /* 0x008fea0003800000 */
[----:B------:R-:W-:Y:S01]  /*13af0*/  BPT.TRAP 0x1 ;  /* 0x000000040000795c */ /* 0x000fe20000300000 */
.L_x_472:
[----:B------:R-:W-:Y:S05]  /*13b00*/  BSYNC B2 ;  /* 0x0000000000027941 */ /* 0x000fea0003800000 */
.L_x_471:
[----:B------:R-:W-:Y:S01]  /*13b10*/  IMAD.MOV.U32 R12, RZ, RZ, RZ ;  /* 0x000000ffff0c7224 */ /* 0x000fe200078e00ff */
[----:B------:R-:W-:Y:S01]  /*13b20*/  UIADD3 UR4, UP0, UR40, 0x570, URZ ;  /* 0x0000057028047890 */ /* 0x000fe2000ff1e03f */
[----:B------:R-:W-:Y:S01]  /*13b30*/  IMAD R6, R25, 0x3000, R22 ;  /* 0x0000300019067824 */ /* 0x000fe200078e0216 */
[----:B------:R-:W-:Y:S01]  /*13b40*/  PLOP3.LUT P1, PT, PT, PT, PT, 0x80, 0x0 ;  /* 0x000000000000781c */ /* 0x000fe20003f2f070 */
[----:B-1----:R-:W-:Y:S01]  /*13b50*/  IMAD R5, R9, 0x80, R0 ;  /* 0x0000008009057824 */ /* 0x002fe200078e0200 */
[----:B------:R-:W-:Y:S01]  /*13b60*/  R2UR UR10, R12 ;  /* 0x000000000c0a72ca */ /* 0x000fe200000e0000 */
[----:B------:R-:W-:Y:S01]  /*13b70*/  VIADD R4, R8, 0x19c90 ;  /* 0x00019c9008047836 */ /* 0x000fe20000000000 */
[----:B------:R-:W-:Y:S01]  /*13b80*/  UIADD3.X UR5, URZ, UR41, URZ, UP0, !UPT ;  /* 0x000000293f057290 */ /* 0x000fe200087fe43f */
[----:B------:R-:W-:Y:S01]  /*13b90*/  VIADD R10, R6, 0x13800 ;  /* 0x00013800060a7836 */ /* 0x000fe20000000000 */
[----:B------:R-:W-:Y:S01]  /*13ba0*/  UMOV UR6, 0x0 ;  /* 0x0000000000067882 */ /* 0x000fe20000000000 */
[----:B------:R-:W-:-:S10]  /*13bb0*/  UMOV UR7, 0x12f00000 ;  /* 0x12f0000000077882 */ /* 0x000fd40000000000 */
.L_x_473:
        /* <DEDUP_REMOVED lines=16> */
.L_x_474:
        /* <DEDUP_REMOVED lines=16> */
.L_x_475:
        /* <DEDUP_REMOVED lines=13> */
.L_x_598:
[----:B------:R-:W-:Y:S05]  /*13e90*/  BSYNC B2 ;  /* 0x0000000000027941 */ /* 0x000fea0003800000 */
.L_x_476:
[----:B------:R-:W-:Y:S01]  /*13ea0*/  BSSY B2, `(.L_x_478) ;  /* 0x000000b000027945 */ /* 0x000fe20003800000 */
[----:B------:R-:W-:Y:S02]  /*13eb0*/  IMAD.MOV.U32 R10, RZ, RZ, 0x0 ;  /* 0x00000000ff0a7424 */ /* 0x000fe400078e00ff */
        /* <DEDUP_REMOVED lines=9> */
.L_x_479:
[----:B------:R-:W-:Y:S05]  /*13f50*/  BSYNC B2 ;  /* 0x0000000000027941 */ /* 0x000fea0003800000 */
.L_x_478:
[----:B------:R-:W-:Y:S01]  /*13f60*/  R2UR UR10, R12 ;  /* 0x000000000c0a72ca */ /* 0x000fe200000e0000 */
[----:B------:R-:W-:Y:S01]  /*13f70*/  UIADD3 UR4, UP0, UR40, 0x670, URZ ;  /* 0x0000067028047890 */ /* 0x000fe2000ff1e03f */
[----:B------:R-:W-:Y:S01]  /*13f80*/  R2UR UR6, R10 ;  /* 0x000000000a0672ca */ /* 0x000fe200000e0000 */
[----:B-12---:R-:W-:Y:S01]  /*13f90*/  VIADD R8, R8, 0x19cb0 ;  /* 0x00019cb008087836 */ /* 0x006fe20000000000 */
[----:B------:R-:W-:Y:S01]  /*13fa0*/  R2UR UR7, R11 ;  /* 0x000000000b0772ca */ /* 0x000fe200000e0000 */
[----:B------:R-:W-:Y:S01]  /*13fb0*/  VIADD R4, R6, 0x9000 ;  /* 0x0000900006047836 */ /* 0x000fe20000000000 */
[----:B------:R-:W-:Y:S01]  /*13fc0*/  PLOP3.LUT P1, PT, PT, PT, PT, 0x80, 0x0 ;  /* 0x000000000000781c */ /* 0x000fe20003f2f070 */
[----:B------:R-:W-:-:S12]  /*13fd0*/  UIADD3.X UR5, URZ, UR41, URZ, UP0, !UPT ;  /* 0x000000293f057290 */ /* 0x000fd800087fe43f */
.L_x_480:
        /* <DEDUP_REMOVED lines=15> */
.L_x_481:
        /* <DEDUP_REMOVED lines=15> */
.L_x_482:
        /* <DEDUP_REMOVED lines=10> */
.L_x_468:
[----:B------:R-:W-:Y:S05]  /*14260*/  BSYNC B1 ;  /* 0x0000000000017941 */ /* 0x000fea0003800000 */
.L_x_467:
[----:B------:R-:W-:Y:S01]  /*14270*/  ISETP.GT.AND P2, PT, R9, R3, PT ;  /* 0x000000030900720c */ /* 0x000fe20003f44270 */
[----:B------:R-:W-:Y:S02]  /*14280*/  VIADD R25, R25, 0x1 ;  /* 0x0000000119197836 */ /* 0x000fe40000000000 */
[----:B------:R-:W-:-:S03]  /*14290*/  VIADD R9, R9, 0xffffffff ;  /* 0xffffffff09097836 */ /* 0x000fc60000000000 */
[----:B------:R-:W-:-:S04]  /*142a0*/  ISETP.NE.AND P1, PT, R25, 0x2, PT ;  /* 0x000000021900780c */ /* 0x000fc80003f25270 */
[----:B------:R-:W-:Y:S02]  /*142b0*/  SEL R4, RZ, 0x1, P1 ;  /* 0x00000001ff047807 */ /* 0x000fe40000800000 */
[----:B------:R-:W-:Y:S02]  /*142c0*/  SEL R25, R25, RZ, P1 ;  /* 0x000000ff19197207 */ /* 0x000fe40000800000 */
[----:B------:R-:W-:Y:S01]  /*142d0*/  LOP3.LUT R27, R27, R4, RZ, 0x3c, !PT ;  /* 0x000000041b1b7212 */ /* 0x000fe200078e3cff */
[----:B------:R-:W-:Y:S06]  /*142e0*/  @P2 BRA `(.L_x_483) ;  /* 0xfffffff400b02947 */ /* 0x000fec000383ffff */
.L_x_445:
[----:B------:R-:W-:Y:S05]  /*142f0*/  BSYNC B0 ;  /* 0x0000000000007941 */ /* 0x000fea0003800000 */
.L_x_444:
[----:B------:R-:W2:Y:S01]  /*14300*/  LDL R4, [R1+0x30] ;  /* 0x0000300001047983 */ /* 0x000ea20000100800 */
[----:B------:R-:W-:Y:S05]  /*14310*/  @!P0 WARPSYNC.ALL ;  /* 0x0000000000008948 */ /* 0x000fea0003800000 */
[----:B------:R-:W-:Y:S01]  /*14320*/  @!P0 BAR.SYNC.DEFER_BLOCKING 0xc, 0x200 ;  /* 0x0308000000008b1d */ /* 0x000fe20000010000 */
[----:B--2---:R-:W-:-:S13]  /*14330*/  ISETP.GT.AND P0, PT, R4, RZ, PT ;  /* 0x000000ff0400720c */ /* 0x004fda0003f04270 */
[----:B------:R-:W-:Y:S05]  /*14340*/  @P0 BRA `(.L_x_484) ;  /* 0x0000000000440947 */ /* 0x000fea0003800000 */
[----:B------:R-:W2:Y:S02]  /*14350*/  S2R R4, SR_TID.X ;  /* 0x0000000000047919 */ /* 0x000ea40000002100 */
[----:B--2---:R-:W-:-:S04]  /*14360*/  LOP3.LUT R4, R4, 0x7f, RZ, 0xc0, !PT ;  /* 0x0000007f04047812 */ /* 0x004fc800078ec0ff */
[----:B------:R-:W-:-:S13]  /*14370*/  ISETP.NE.AND P0, PT, R4, RZ, PT ;  /* 0x000000ff0400720c */ /* 0x000fda0003f05270 */
[----:B------:R-:W-:Y:S05]  /*14380*/  @P0 BRA `(.L_x_485) ;  /* 0x0000003000140947 */ /* 0x000fea0003800000 */
[----:B-1----:R-:W1:Y:S01]  /*14390*/  S2R R5, SR_LANEID ;  /* 0x0000000000057919 */ /* 0x002e620000000000 */
[----:B------:R-:W-:Y:S01]  /*143a0*/  VOTEU.ANY UR4, UPT, PT ;  /* 0x0000000000047886 */ /* 0x000fe200038e0100 */
[----:B------:R-:W2:Y:S01]  /*143b0*/  LDC.64 R2, c[0x0][0xc60] ;  /* 0x00031800ff027b82 */ /* 0x000ea20000000a00 */
[----:B------:R-:W1:Y:S02]  /*143c0*/  FLO.U32 R0, UR4 ;  /* 0x0000000400007d00 */ /* 0x000e6400080e0000 */
[----:B-1----:R-:W-:-:S06]  /*143d0*/  ISETP.EQ.U32.AND P0, PT, R0, R5, PT ;  /* 0x000000050000720c */ /* 0x002fcc0003f02070 */
[----:B------:R-:W2:Y:S07]  /*143e0*/  POPC R5, UR4 ;  /* 0x0000000400057d09 */ /* 0x000eae0008000000 */
[----:B--2---:R-:W2:Y:S01]  /*143f0*/  @P0 ATOMG.E.ADD.STRONG.GPU PT, R3, desc[UR42][R2.64], R5 ;  /* 0x00000005020309a8 */ /* 0x004ea200081ee1ea */
[----:B------:R-:W1:Y:S02]  /*14400*/  S2R R4, SR_LTMASK ;  /* 0x0000000000047919 */ /* 0x000e640000003900 */
[----:B-1----:R-:W-:-:S04]  /*14410*/  LOP3.LUT R4, R4, UR4, RZ, 0xc0, !PT ;  /* 0x0000000404047c12 */ /* 0x002fc8000f8ec0ff */
[----:B------:R-:W1:Y:S01]  /*14420*/  POPC R7, R4 ;  /* 0x0000000400077309 */ /* 0x000e620000000000 */
[----:B--2---:R-:W1:Y:S02]  /*14430*/  SHFL.IDX PT, R0, R3, R0, 0x1f ;  /* 0x00001f0003007589 */ /* 0x004e6400000e0000 */
[----:B-1----:R-:W-:Y:S01]  /*14440*/  IADD3 R16, R0, UR38, R7 ;  /* 0x0000002600107c10 */ /* 0x002fe2000fffe007 */
[----:B------:R-:W-:Y:S06]  /*14450*/  BRA `(.L_x_485) ;  /* 0x0000002c00e07947 */ /* 0x000fec0003800000 */
.L_x_484:
        /* <DEDUP_REMOVED lines=9> */
[----:B------:R-:W2:Y:S01]  /*144f0*/  LDC.64 R2, c[0x4][R2] ;  /* 0x0100000002027b82 */ /* 0x000ea20000000a00 */
[----:B-1----:R-:W-:Y:S02]  /*14500*/  IMAD.U32 R5, RZ, RZ, UR7 ;  /* 0x00000007ff057e24 */ /* 0x002fe4000f8e00ff */
[----:B------:R-:W-:Y:S02]  /*14510*/  IMAD.U32 R6, RZ, RZ, UR8 ;  /* 0x00000008ff067e24 */ /* 0x000fe4000f8e00ff */
[----:B------:R-:W-:-:S02]  /*14520*/  IMAD.U32 R7, RZ, RZ, UR9 ;  /* 0x00000009ff077e24 */ /* 0x000fc4000f8e00ff */
[----:B------:R-:W-:Y:S02]  /*14530*/  IMAD.U32 R10, RZ, RZ, UR4 ;  /* 0x00000004ff0a7e24 */ /* 0x000fe4000f8e00ff */
[----:B0-----:R-:W-:Y:S02]  /*14540*/  IMAD.U32 R11, RZ, RZ, UR5 ;  /* 0x00000005ff0b7e24 */ /* 0x001fe4000f8e00ff */
[----:B------:R-:W-:Y:S02]  /*14550*/  IMAD.MOV.U32 R8, RZ, RZ, 0x70 ;  /* 0x00000070ff087424 */ /* 0x000fe400078e00ff */
[----:B------:R-:W-:Y:S02]  /*14560*/  IMAD.MOV.U32 R12, RZ, RZ, 0x1 ;  /* 0x00000001ff0c7424 */ /* 0x000fe400078e00ff */
[----:B------:R-:W-:-:S07]  /*14570*/  IMAD.MOV.U32 R13, RZ, RZ, RZ ;  /* 0x000000ffff0d7224 */ /* 0x000fce00078e00ff */
[----:B------:R-:W-:-:S07]  /*14580*/  LEPC R20, `(.L_x_487) ;  /* 0x000000001014794e */ /* 0x000fce0000000000 */
[----:B--2---:R-:W-:Y:S05]  /*14590*/  CALL.ABS.NOINC R2 ;  /* 0x0000000002007343 */ /* 0x004fea0003c00000 */
.L_x_487:
[----:B------:R-:W-:Y:S05]  /*145a0*/  BSYNC B6 ;  /* 0x0000000000067941 */ /* 0x000fea0003800000 */
.L_x_486:
[----:B------:R-:W-:Y:S01]  /*145b0*/  VIADD R0, R22, 0x9000 ;  /* 0x0000900016007836 */ /* 0x000fe20000000000 */
[----:B------:R-:W-:Y:S01]  /*145c0*/  LOP3.LUT R29, R29, 0xfffffffe, RZ, 0xc0, !PT ;  /* 0xfffffffe1d1d7812 */ /* 0x000fe200078ec0ff */
[----:B------:R-:W-:Y:S03]  /*145d0*/  BSSY B6, `(.L_x_488) ;  /* 0x0000014000067945 */ /* 0x000fe60003800000 */
[----:B------:R-:W-:-:S13]  /*145e0*/  LOP3.LUT P0, RZ, R0, 0x9f, RZ, 0xc0, !PT ;  /* 0x0000009f00ff7812 */ /* 0x000fda000780c0ff */
[----:B------:R-:W-:Y:S01]  /*145f0*/  @P0 LOP3.LUT R29, R29, 0x1, RZ, 0xfc, !PT ;  /* 0x000000011d1d0812 */ /* 0x000fe200078efcff */
[----:B------:R-:W-:Y:S06]  /*14600*/  @!P0 BRA `(.L_x_489) ;  /* 0x0000000000408947 */ /* 0x000fec0003800000 */
        /* <DEDUP_REMOVED lines=16> */
.L_x_489:
[----:B------:R-:W-:Y:S05]  /*14710*/  BSYNC B6 ;  /* 0x0000000000067941 */ /* 0x000fea0003800000 */
.L_x_488:
        /* <DEDUP_REMOVED lines=20> */
.L_x_491:
[----:B------:R-:W-:Y:S05]  /*14860*/  BSYNC B6 ;  /* 0x0000000000067941 */ /* 0x000fea0003800000 */
.L_x_490:
[----:B------:R-:W-:Y:S01]  /*14870*/  LOP3.LUT P6, RZ, R29, 0x1, RZ, 0xc0, !PT ;  /* 0x000000011dff7812 */ /* 0x000fe200078cc0ff */
[----:B------:R-:W-:-:S12]  /*14880*/  BSSY B6, `(.L_x_492) ;  /* 0x0000012000067945 */ /* 0x000fd80003800000 */
        /* <DEDUP_REMOVED lines=17> */
.L_x_493:
[----:B------:R-:W-:Y:S05]  /*149a0*/  BSYNC B6 ;  /* 0x0000000000067941 */ /* 0x000fea0003800000 */
.L_x_492:
[----:B------:R-:W2:Y:S01]  /*149b0*/  LDL.LU R20, [R1] ;  /* 0x0000000001147983 */ /* 0x000ea20000300800 */
[----:B------:R-:W-:Y:S02]  /*149c0*/  ULDC.64 UR4, c[0x0][0x9f8] ;  /* 0x00027e0000047ab9 */ /* 0x000fe40000000a00 */
[----:B------:R-:W-:-:S04]  /*149d0*/  ISETP.NE.U32.AND P0, PT, RZ, UR4, PT ;  /* 0x00000004ff007c0c */ /* 0x000fc8000bf05070 */
[----:B------:R-:W-:-:S13]  /*149e0*/  ISETP.NE.AND.EX P0, PT, RZ, UR5, PT, P0 ;  /* 0x00000005ff007c0c */ /* 0x000fda000bf05300 */
[----:B------:R-:W-:-:S04]  /*149f0*/  @P0 IADD3 R2, P1, R23, UR4, RZ ;  /* 0x0000000417020c10 */ /* 0x000fc8000ff3e0ff */
[----:B--2---:R-:W-:Y:S01]  /*14a00*/  @P0 IADD3.X R3, R20, UR5, RZ, P1, !PT ;  /* 0x0000000514030c10 */ /* 0x004fe20008ffe4ff */
[----:B------:R-:W-:-:S04]  /*14a10*/  ULDC.64 UR4, c[0x0][0xa08] ;  /* 0x0002820000047ab9 */ /* 0x000fc80000000a00 */
[----:B------:R2:W3:Y:S02]  /*14a20*/  @P0 LDG.E R28, desc[UR42][R2.64] ;  /* 0x0000002a021c0981 */ /* 0x0004e4000c1e1900 */
[----:B--2---:R-:W2:Y:S02]  /*14a30*/  LDC.64 R2, c[0x0][0x418] ;  /* 0x00010600ff027b82 */ /* 0x004ea40000000a00 */
[----:B--2---:R-:W-:Y:S01]  /*14a40*/  LOP3.LUT P0, RZ, R2, UR4, RZ, 0xfc, !PT ;  /* 0x0000000402ff7c12 */ /* 0x004fe2000f80fcff */
[----:B------:R-:W-:-:S03]  /*14a50*/  UMOV UR4, 0xffffffff ;  /* 0xffffffff00047882 */ /* 0x000fc60000000000 */
[----:B------:R-:W-:Y:S02]  /*14a60*/  LOP3.LUT P0, RZ, R3, UR5, RZ, 0xfc, P0 ;  /* 0x0000000503ff7c12 */ /* 0x000fe4000800fcff */
[----:B---3--:R-:W-:Y:S02]  /*14a70*/  SHF.R.S32.HI R8, RZ, 0x1f, R28 ;  /* 0x0000001fff087819 */ /* 0x008fe4000001141c */
[----:B------:R-:W-:-:S03]  /*14a80*/  SEL R23, R28, RZ, !P0 ;  /* 0x000000ff1c177207 */ /* 0x000fc60004000000 */
[----:B------:R2:W-:Y:S01]  /*14a90*/  STL [R1], R8 ;  /* 0x0000000801007387 */ /* 0x0005e20000100800 */
[----:B------:R-:W-:Y:S05]  /*14aa0*/  BRA.DIV UR4, `(.L_x_494) ;  /* 0x00000042042c7947 */ /* 0x000fea000b800000 */
[----:B------:R-:W3:Y:S02]  /*14ab0*/  S2R R0, SR_TID.X ;  /* 0x0000000000007919 */ /* 0x000ee40000002100 */
[----:B---3--:R-:W-:-:S04]  /*14ac0*/  SHF.R.U32.HI R0, RZ, 0x5, R0 ;  /* 0x00000005ff007819 */ /* 0x008fc80000011600 */
[----:B------:R-:W-:-:S05]  /*14ad0*/  LOP3.LUT R0, R0, 0x3, RZ, 0xc0, !PT ;  /* 0x0000000300007812 */ /* 0x000fca00078ec0ff */
[----:B------:R3:W4:Y:S02]  /*14ae0*/  SHFL.IDX PT, R14, R0, RZ, 0x1f ;  /* 0x00001fff000e7589 */ /* 0x00072400000e0000 */
.L_x_601:
[----:B----4-:R-:W-:Y:S02]  /*14af0*/  ISETP.NE.AND P0, PT, R14, RZ, PT ;  /* 0x000000ff0e00720c */ /* 0x010fe40003f05270 */
[----:B------:R-:W-:Y:S02]  /*14b00*/  PLOP3.LUT P1, PT, PT, PT, PT, 0x8, 0x0 ;  /* 0x000000000000781c */ /* 0x000fe40003f2e170 */
[----:B------:R-:W-:-:S11]  /*14b10*/  LOP3.LUT R29, R29, 0xfffffffe, RZ, 0xc0, !PT ;  /* 0xfffffffe1d1d7812 */ /* 0x000fd600078ec0ff */
[----:B------:R-:W-:Y:S01]  /*14b20*/  @P1 LOP3.LUT R29, R29, 0x1, RZ, 0xfc, !PT ;  /* 0x000000011d1d1812 */ /* 0x000fe200078efcff */
[----:B------:R-:W-:Y:S06]  /*14b30*/  @P0 BRA `(.L_x_495) ;  /* 0x0000000400a00947 */ /* 0x000fec0003800000 */
[----:B------:R-:W-:-:S03]  /*14b40*/  UMOV UR4, 0xffffffff ;  /* 0xffffffff00047882 */ /* 0x000fc60000000000 */
[----:B------:R-:W-:Y:S05]  /*14b50*/  BRA.DIV UR4, `(.L_x_496) ;  /* 0x0000004204347947 */ /* 0x000fea000b800000 */
[----:B------:R-:W-:-:S13]  /*14b60*/  ELECT P6, URZ, PT ;  /* 0x00000000003f782f */ /* 0x000fda00038c0000 */
.L_x_604:
[----:B------:R-:W-:Y:S05]  /*14b70*/  @!P6 BRA `(.L_x_495) ;  /* 0x000000040090e947 */ /* 0x000fea0003800000 */
[----:B---3--:R-:W3:Y:S01]  /*14b80*/  LDL R0, [R1+0x34] ;  /* 0x0000340001007983 */ /* 0x008ee20000100800 */
[----:B------:R-:W-:-:S04]  /*14b90*/  ISETP.NE.U32.AND P0, PT, R2, RZ, PT ;  /* 0x000000ff0200720c */ /* 0x000fc80003f05070 */
[----:B------:R-:W-:Y:S02]  /*14ba0*/  ISETP.NE.AND.EX P0, PT, R3, RZ, PT, P0 ;  /* 0x000000ff0300720c */ /* 0x000fe40003f05300 */
[----:B---3--:R-:W-:-:S11]  /*14bb0*/  LEA.HI.SX32 R0, R0, 0xffffffff, 0x19 ;  /* 0xffffffff00007811 */ /* 0x008fd600078fcaff */
[----:B------:R-:W-:Y:S05]  /*14bc0*/  @!P0 BRA `(.L_x_497) ;  /* 0x0000000000448947 */ /* 0x000fea0003800000 */
[----:B------:R-:W3:Y:S01]  /*14bd0*/  LDC R7, c[0x0][0x43c] ;  /* 0x00010f00ff077b82 */ /* 0x000ee20000000800 */
[----:B------:R-:W-:Y:S01]  /*14be0*/  ULDC.64 UR4, c[0x0][0x428] ;  /* 0x00010a0000047ab9 */ /* 0x000fe20000000a00 */
[----:B---3--:R-:W-:-:S13]  /*14bf0*/  ISETP.NE.AND P0, PT, R7, 0x1, PT ;  /* 0x000000010700780c */ /* 0x008fda0003f05270 */
[----:B-1----:R-:W1:Y:S02]  /*14c00*/  @P0 LDC.64 R4, c[0x0][0x440] ;  /* 0x00011000ff040b82 */ /* 0x002e640000000a00 */
[----:B-1----:R-:W-:-:S04]  /*14c10*/  @P0 IMAD.HI.U32 R6, R0, R4, RZ ;  /* 0x0000000400060227 */ /* 0x002fc800078e00ff */
        /* <DEDUP_REMOVED lines=12> */
.L_x_497:
[----:B------:R-:W-:Y:S01]  /*14ce0*/  IMAD R4, R24, 0x8, R22 ;  /* 0x0000000818047824 */ /* 0x000fe200078e0216 */
[----:B---3--:R-:W-:Y:S01]  /*14cf0*/  SHF.L.U32 R3, R26, 0x1f, RZ ;  /* 0x0000001f1a037819 */ /* 0x008fe200000006ff */
[----:B------:R-:W3:Y:S03]  /*14d00*/  S2R R2, SR_TID.X ;  /* 0x0000000000027919 */ /* 0x000ee60000002100 */
[----:B------:R-:W4:Y:S01]  /*14d10*/  SYNCS.PHASECHK.TRANS64.TRYWAIT P0, [R4+URZ+0x19c80], R3 ;  /* 0x019c8003040075a7 */ /* 0x000f22000800017f */
[----:B---3--:R-:W-:-:S04]  /*14d20*/  LOP3.LUT R2, R2, 0x7f, RZ, 0xc0, !PT ;  /* 0x0000007f02027812 */ /* 0x008fc800078ec0ff */
[----:B------:R-:W-:Y:S01]  /*14d30*/  ISETP.NE.AND P1, PT, R2, RZ, PT ;  /* 0x000000ff0200720c */ /* 0x000fe20003f25270 */
[----:B----4-:R-:W-:-:S12]  /*14d40*/  @!P0 BRA `(.L_x_498) ;  /* 0x0000003c00d88947 */ /* 0x010fd80003800000 */
.L_x_605:
[----:B------:R-:W-:Y:S05]  /*14d50*/  @P1 BRA `(.L_x_499) ;  /* 0x00000000001c1947 */ /* 0x000fea0003800000 */
[----:B------:R-:W1:Y:S02]  /*14d60*/  S2R R2, SR_TID.X ;  /* 0x0000000000027919 */ /* 0x000e640000002100 */
[----:B-1----:R-:W-:Y:S01]  /*14d70*/  LOP3.LUT R5, R2, 0x1f, RZ, 0xc0, !PT ;  /* 0x0000001f02057812 */ /* 0x002fe200078ec0ff */
[----:B------:R-:W-:-:S03]  /*14d80*/  IMAD.MOV.U32 R2, RZ, RZ, 0x3000 ;  /* 0x00003000ff027424 */ /* 0x000fc600078e00ff */
[----:B------:R-:W-:Y:S01]  /*14d90*/  ISETP.NE.AND P0, PT, R5, RZ, PT ;  /* 0x000000ff0500720c */ /* 0x000fe20003f05270 */
[----:B------:R4:W-:-:S12]  /*14da0*/  SYNCS.ARRIVE.TRANS64 RZ, [R4+URZ+0x19c70], R2 ;  /* 0x019c700204ff79a7 */ /* 0x0009d8000800003f */
[----:B----4-:R-:W-:Y:S05]  /*14db0*/  @!P0 BRA `(.L_x_499) ;  /* 0x0000000000048947 */ /* 0x010fea0003800000 */
[----:B------:R-:W-:Y:S01]  /*14dc0*/  BPT.TRAP 0x1 ;  /* 0x000000040000795c */ /* 0x000fe20000300000 */
.L_x_499:
[----:B-1----:R-:W4:Y:S01]  /*14dd0*/  LDL R5, [R1+0x4] ;  /* 0x0000040001057983 */ /* 0x002f220000100800 */
[----:B------:R-:W-:Y:S01]  /*14de0*/  IMAD R2, R24, 0x3000, R22 ;  /* 0x0000300018027824 */ /* 0x000fe200078e0216 */
[----:B------:R-:W-:Y:S01]  /*14df0*/  R2UR UR9, R4 ;  /* 0x00000000040972ca */ /* 0x000fe200000e0000 */
[----:B------:R-:W-:Y:S01]  /*14e00*/  UIADD3 UR4, UP0, UR40, 0x470, URZ ;  /* 0x0000047028047890 */ /* 0x000fe2000ff1e03f */
[----:B------:R-:W-:Y:S01]  /*14e10*/  R2UR UR12, R18 ;  /* 0x00000000120c72ca */ /* 0x000fe200000e0000 */
[----:B------:R-:W-:Y:S01]  /*14e20*/  UMOV UR10, URZ ;  /* 0x0000003f000a7c82 */ /* 0x000fe20008000000 */
[----:B------:R-:W-:Y:S01]  /*14e30*/  R2UR UR15, R2 ;  /* 0x00000000020f72ca */ /* 0x000fe200000e0000 */
[----:B------:R-:W-:Y:S01]  /*14e40*/  UIADD3.X UR5, URZ, UR41, URZ, UP0, !UPT ;  /* 0x000000293f057290 */ /* 0x000fe200087fe43f */
[----:B-----5:R-:W-:Y:S01]  /*14e50*/  R2UR UR13, R23 ;  /* 0x00000000170d72ca */ /* 0x020fe200000e0000 */
[----:B------:R-:W-:Y:S01]  /*14e60*/  UMOV UR6, 0x0 ;  /* 0x0000000000067882 */ /* 0x000fe20000000000 */
[----:B------:R-:W-:Y:S01]  /*14e70*/  UMOV UR7, 0x14f00000 ;  /* 0x14f0000000077882 */ /* 0x000fe20000000000 */
[----:B------:R-:W-:-:S04]  /*14e80*/  UMOV UR16, 0x20 ;  /* 0x0000002000107882 */ /* 0x000fc80000000000 */
[----:B------:R-:W-:-:S04]  /*14e90*/  UIADD3 UR9, UR9, 0x19c70, URZ ;  /* 0x00019c7009097890 */ /* 0x000fc8000fffe03f */
[----:B------:R-:W-:Y:S02]  /*14ea0*/  UIADD3 UR8, UR15, 0x9000, URZ ;  /* 0x000090000f087890 */ /* 0x000fe4000fffe03f */
[----:B------:R-:W-:Y:S02]  /*14eb0*/  UIADD3 UR14, UR15, 0xa000, URZ ;  /* 0x0000a0000f0e7890 */ /* 0x000fe4000fffe03f */
[----:B------:R-:W-:Y:S01]  /*14ec0*/  UIADD3 UR15, UR15, 0xb000, URZ ;  /* 0x0000b0000f0f7890 */ /* 0x000fe2000fffe03f */
[----:B----4-:R-:W-:-:S05]  /*14ed0*/  IMAD R0, R0, 0x80, R5 ;  /* 0x0000008000007824 */ /* 0x010fca00078e0205 */
[----:B------:R-:W-:-:S13]  /*14ee0*/  R2UR UR11, R0 ;  /* 0x00000000000b72ca */ /* 0x000fda00000e0000 */
[----:B------:R1:W-:Y:S02]  /*14ef0*/  UTMALDG.4D [UR8], [UR4], desc[UR6] ;  /* 0x00000608040075b4 */ /* 0x0003e40008019000 */
[----:B-1----:R-:W-:Y:S01]  /*14f00*/  UMOV UR8, UR14 ;  /* 0x0000000e00087c82 */ /* 0x002fe20008000000 */
[----:B------:R-:W-:Y:S01]  /*14f10*/  UMOV UR10, UR16 ;  /* 0x00000010000a7c82 */ /* 0x000fe20008000000 */
[----:B------:R-:W-:Y:S01]  /*14f20*/  UMOV UR14, 0x40 ;  /* 0x00000040000e7882 */ /* 0x000fe20000000000 */
[----:B------:R1:W-:Y:S02]  /*14f30*/  UTMALDG.4D [UR8], [UR4], desc[UR6] ;  /* 0x00000608040075b4 */ /* 0x0003e40008019000 */
[----:B-1----:R-:W-:Y:S01]  /*14f40*/  UMOV UR8, UR15 ;  /* 0x0000000f00087c82 */ /* 0x002fe20008000000 */
[----:B------:R-:W-:Y:S02]  /*14f50*/  UMOV UR10, UR14 ;  /* 0x0000000e000a7c82 */ /* 0x000fe40008000000 */
[----:B------:R1:W-:Y:S01]  /*14f60*/  UTMALDG.4D [UR8], [UR4], desc[UR6] ;  /* 0x00000608040075b4 */ /* 0x0003e20008019000 */
[----:B------:R-:W4:Y:S02]  /*14f70*/  SYNCS.PHASECHK.TRANS64.TRYWAIT P0, [R4+URZ+0x19c40], R3 ;  /* 0x019c4003040075a7 */ /* 0x000f24000800017f */
[----:B-1--4-:R-:W-:Y:S05]  /*14f80*/  @!P0 BRA `(.L_x_500) ;  /* 0x0000003c005c8947 */ /* 0x012fea0003800000 */
.L_x_606:
[----:B------:R-:W-:Y:S05]  /*14f90*/  @P1 BRA `(.L_x_501) ;  /* 0x00000000001c1947 */ /* 0x000fea0003800000 */
[----:B------:R-:W4:Y:S01]  /*14fa0*/  S2R R5, SR_TID.X ;  /* 0x0000000000057919 */ /* 0x000f220000002100 */
[----:B-1-3--:R-:W-:-:S04]  /*14fb0*/  IMAD.MOV.U32 R3, RZ, RZ, 0x3000 ;  /* 0x00003000ff037424 */ /* 0x00afc800078e00ff */
[----:B------:R1:W-:Y:S01]  /*14fc0*/  SYNCS.ARRIVE.TRANS64 RZ, [R4+URZ+0x19c30], R3 ;  /* 0x019c300304ff79a7 */ /* 0x0003e2000800003f */
[----:B----4-:R-:W-:-:S04]  /*14fd0*/  LOP3.LUT R5, R5, 0x1f, RZ, 0xc0, !PT ;  /* 0x0000001f05057812 */ /* 0x010fc800078ec0ff */
[----:B------:R-:W-:-:S13]  /*14fe0*/  ISETP.NE.AND P0, PT, R5, RZ, PT ;  /* 0x000000ff0500720c */ /* 0x000fda0003f05270 */
[----:B-1----:R-:W-:Y:S05]  /*14ff0*/  @!P0 BRA `(.L_x_501) ;  /* 0x0000000000048947 */ /* 0x002fea0003800000 */
[----:B------:R-:W-:Y:S01]  /*15000*/  BPT.TRAP 0x1 ;  /* 0x000000040000795c */ /* 0x000fe20000300000 */
.L_x_501:
[----:B------:R-:W-:Y:S01]  /*15010*/  R2UR UR15, R2 ;  /* 0x00000000020f72ca */ /* 0x000fe200000e0000 */
[----:B------:R-:W-:Y:S01]  /*15020*/  UIADD3 UR4, UP0, UR40, 0x370, URZ ;  /* 0x0000037028047890 */ /* 0x000fe2000ff1e03f */
[----:B------:R-:W-:Y:S01]  /*15030*/  R2UR UR9, R4 ;  /* 0x00000000040972ca */ /* 0x000fe200000e0000 */
[----:B------:R-:W-:Y:S01]  /*15040*/  UMOV UR10, URZ ;  /* 0x0000003f000a7c82 */ /* 0x000fe20008000000 */
[----:B------:R-:W-:Y:S01]  /*15050*/  R2UR UR11, R0 ;  /* 0x00000000000b72ca */ /* 0x000fe200000e0000 */
[----:B------:R-:W-:Y:S01]  /*15060*/  UIADD3.X UR5, URZ, UR41, URZ, UP0, !UPT ;  /* 0x000000293f057290 */ /* 0x000fe200087fe43f */
[----:B------:R-:W-:Y:S01]  /*15070*/  R2UR UR12, R18 ;  /* 0x00000000120c72ca */ /* 0x000fe200000e0000 */
[----:B------:R-:W-:Y:S01]  /*15080*/  UMOV UR6, 0x0 ;  /* 0x0000000000067882 */ /* 0x000fe20000000000 */
[----:B------:R-:W-:Y:S01]  /*15090*/  R2UR UR13, R23 ;  /* 0x00000000170d72ca */ /* 0x000fe200000e0000 */
[----:B------:R-:W-:Y:S01]  /*150a0*/  UMOV UR7, 0x14f00000 ;  /* 0x14f0000000077882 */ /* 0x000fe20000000000 */
[----:B------:R-:W-:Y:S01]  /*150b0*/  UMOV UR16, 0x20 ;  /* 0x0000002000107882 */ /* 0x000fe20000000000 */
[----:B------:R-:W-:-:S02]  /*150c0*/  PLOP3.LUT P0, PT, PT, PT, PT, 0x80, 0x0 ;  /* 0x000000000000781c */ /* 0x000fc40003f0f070 */
[----:B------:R-:W-:Y:S01]  /*150d0*/  UIADD3 UR8, UR15, 0x13800, URZ ;  /* 0x000138000f087890 */ /* 0x000fe2000fffe03f */
[----:B------:R-:W-:Y:S01]  /*150e0*/  LOP3.LUT R29, R29, 0xfffffffe, RZ, 0xc0, !PT ;  /* 0xfffffffe1d1d7812 */ /* 0x000fe200078ec0ff */
[----:B------:R-:W-:Y:S02]  /*150f0*/  UIADD3 UR9, UR9, 0x19c30, URZ ;  /* 0x00019c3009097890 */ /* 0x000fe4000fffe03f */
[----:B------:R-:W-:Y:S02]  /*15100*/  UIADD3 UR14, UR15, 0x14800, URZ ;  /* 0x000148000f0e7890 */ /* 0x000fe4000fffe03f */
[----:B------:R-:W-:-:S05]  /*15110*/  UIADD3 UR15, UR15, 0x15800, URZ ;  /* 0x000158000f0f7890 */ /* 0x000fca000fffe03f */
[----:B------:R4:W-:Y:S01]  /*15120*/  UTMALDG.4D [UR8], [UR4], desc[UR6] ;  /* 0x00000608040075b4 */ /* 0x0009e20008019000 */
[----:B------:R-:W-:Y:S01]  /*15130*/  @P0 LOP3.LUT R29, R29, 0x1, RZ, 0xfc, !PT ;  /* 0x000000011d1d0812 */ /* 0x000fe200078efcff */
[----:B----4-:R-:W-:Y:S01]  /*15140*/  UMOV UR8, UR14 ;  /* 0x0000000e00087c82 */ /* 0x010fe20008000000 */
[----:B------:R-:W-:Y:S01]  /*15150*/  UMOV UR10, UR16 ;  /* 0x00000010000a7c82 */ /* 0x000fe20008000000 */
[----:B------:R-:W-:Y:S01]  /*15160*/  UMOV UR14, 0x40 ;  /* 0x00000040000e7882 */ /* 0x000fe20000000000 */
[----:B------:R4:W-:Y:S02]  /*15170*/  UTMALDG.4D [UR8], [UR4], desc[UR6] ;  /* 0x00000608040075b4 */ /* 0x0009e40008019000 */
[----:B----4-:R-:W-:Y:S01]  /*15180*/  UMOV UR8, UR15 ;  /* 0x0000000f00087c82 */ /* 0x010fe20008000000 */
[----:B------:R-:W-:Y:S02]  /*15190*/  UMOV UR10, UR14 ;  /* 0x0000000e000a7c82 */ /* 0x000fe40008000000 */
[----:B------:R4:W-:Y:S02]  /*151a0*/  UTMALDG.4D [UR8], [UR4], desc[UR6] ;  /* 0x00000608040075b4 */ /* 0x0009e40008019000 */
[----:B----4-:R-:W-:Y:S01]  /*151b0*/  NOP ;  /* 0x0000000000007918 */ /* 0x010fe20000000000 */
.L_x_495:
[----:B-1-3--:R-:W3:Y:S04]  /*151c0*/  LDL.LU R4, [R1+0x1c] ;  /* 0x00001c0001047983 */ /* 0x00aee80000300800 */
[----:B------:R-:W4:Y:S04]  /*151d0*/  LDL.LU R6, [R1+0x14] ;  /* 0x0000140001067983 */ /* 0x000f280000300800 */
[----:B------:R-:W5:Y:S01]  /*151e0*/  LDL.LU R3, [R1+0x28] ;  /* 0x0000280001037983 */ /* 0x000f620000300800 */
[----:B------:R-:W-:Y:S05]  /*151f0*/  WARPSYNC.ALL ;  /* 0x0000000000007948 */ /* 0x000fea0003800000 */
[----:B------:R-:W-:Y:S01]  /*15200*/  ULDC.64 UR6, c[0x0][0xa00] ;  /* 0x0002800000067ab9 */ /* 0x000fe20000000a00 */
[----:B------:R-:W-:Y:S01]  /*15210*/  ULDC.64 UR4, c[0x0][0x298] ;  /* 0x0000a60000047ab9 */ /* 0x000fe20000000a00 */
[----:B------:R-:W-:Y:S01]  /*15220*/  BAR.SYNC.DEFER_BLOCKING 0x8, 0x200 ;  /* 0x0208000000007b1d */ /* 0x000fe20000010000 */
[----:B------:R-:W-:Y:S01]  /*15230*/  ISETP.NE.U32.AND P0, PT, RZ, UR6, PT ;  /* 0x00000006ff007c0c */ /* 0x000fe2000bf05070 */
[----:B------:R-:W-:-:S03]  /*15240*/  VIADD R0, R22, 0xf000 ;  /* 0x0000f00016007836 */ /* 0x000fc60000000000 */
[----:B------:R-:W-:Y:S01]  /*15250*/  ISETP.NE.AND.EX P0, PT, RZ, UR7, PT, P0 ;  /* 0x00000007ff007c0c */ /* 0x000fe2000bf05300 */
[----:B------:R-:W-:Y:S01]  /*15260*/  BSSY B6, `(.L_x_502) ;  /* 0x0000020000067945 */ /* 0x000fe20003800000 */
[----:B------:R-:W-:Y:S02]  /*15270*/  LOP3.LUT P1, RZ, R0, 0x9f, RZ, 0xc0, !PT ;  /* 0x0000009f00ff7812 */ /* 0x000fe4000782c0ff */
[----:B---3--:R-:W-:-:S05]  /*15280*/  SHF.R.S32.HI R2, RZ, 0x1f, R4 ;  /* 0x0000001fff027819 */ /* 0x008fca0000011404 */
[----:B------:R-:W-:Y:S01]  /*15290*/  IMAD R2, R2, UR4, RZ ;  /* 0x0000000402027c24 */ /* 0x000fe2000f8e02ff */
[----:B-----5:R-:W-:-:S03]  /*152a0*/  SEL R3, R3, RZ, !P0 ;  /* 0x000000ff03037207 */ /* 0x020fc60004000000 */
[----:B------:R-:W-:Y:S01]  /*152b0*/  IMAD R0, R4, UR5, R2 ;  /* 0x0000000504007c24 */ /* 0x000fe2000f8e0202 */
[----:B----4-:R-:W-:Y:S01]  /*152c0*/  SEL R2, R6, RZ, !P0 ;  /* 0x000000ff06027207 */ /* 0x010fe20004000000 */
[----:B------:R-:W-:-:S05]  /*152d0*/  IMAD.WIDE.U32 R4, R4, UR4, RZ ;  /* 0x0000000404047c25 */ /* 0x000fca000f8e00ff */
[----:B------:R-:W-:Y:S04]  /*152e0*/  STL.64 [R1+0x20], R4 ;  /* 0x0000200401007387 */ /* 0x000fe80000100a00 */
[----:B------:R1:W-:Y:S04]  /*152f0*/  STL [R1+0x14], R2 ;  /* 0x0000140201007387 */ /* 0x0003e80000100800 */
[----:B------:R3:W-:Y:S01]  /*15300*/  STL [R1+0x40], R3 ;  /* 0x0000400301007387 */ /* 0x0007e20000100800 */
[----:B-1----:R-:W-:Y:S01]  /*15310*/  IMAD.IADD R2, R5, 0x1, R0 ;  /* 0x0000000105027824 */ /* 0x002fe200078e0200 */
[----:B------:R-:W-:-:S05]  /*15320*/  SHF.R.S32.HI R0, RZ, 0x1f, R18 ;  /* 0x0000001fff007819 */ /* 0x000fca0000011412 */
[----:B------:R3:W-:Y:S04]  /*15330*/  STL [R1+0x28], R0 ;  /* 0x0000280001007387 */ /* 0x0007e80000100800 */
[----:B------:R3:W-:Y:S01]  /*15340*/  STL [R1+0x1c], R2 ;  /* 0x00001c0201007387 */ /* 0x0007e20000100800 */
[----:B------:R-:W-:Y:S05]  /*15350*/  @!P1 BRA `(.L_x_503) ;  /* 0x0000000000409947 */ /* 0x000fea0003800000 */
[----:B---3--:R-:W-:Y:S01]  /*15360*/  MOV R2, 0x0 ;  /* 0x0000000000027802 */ /* 0x008fe20000000f00 */
        /* <DEDUP_REMOVED lines=9> */
[----:B0-----:R-:W-:Y:S02]  /*15400*/  IMAD.U32 R11, RZ, RZ, UR9 ;  /* 0x00000009ff0b7e24 */ /* 0x001fe4000f8e00ff */
[----:B--2---:R-:W-:Y:S02]  /*15410*/  IMAD.MOV.U32 R8, RZ, RZ, 0x70 ;  /* 0x00000070ff087424 */ /* 0x004fe400078e00ff */
[----:B------:R-:W-:Y:S02]  /*15420*/  IMAD.MOV.U32 R12, RZ, RZ, 0x1 ;  /* 0x00000001ff0c7424 */ /* 0x000fe400078e00ff */
[----:B------:R-:W-:-:S07]  /*15430*/  IMAD.MOV.U32 R13, RZ, RZ, RZ ;  /* 0x000000ffff0d7224 */ /* 0x000fce00078e00ff */
[----:B------:R-:W-:-:S07]  /*15440*/  LEPC R20, `(.L_x_503) ;  /* 0x000000001014794e */ /* 0x000fce0000000000 */
[----:B-1----:R-:W-:Y:S05]  /*15450*/  CALL.ABS.NOINC R2 ;  /* 0x0000000002007343 */ /* 0x002fea0003c00000 */
.L_x_503:
[----:B------:R-:W-:Y:S05]  /*15460*/  BSYNC B6 ;  /* 0x0000000000067941 */ /* 0x000fea0003800000 */
.L_x_502:
[----:B---3--:R-:W3:Y:S01]  /*15470*/  LDL.LU R0, [R1+0x1c] ;  /* 0x00001c0001007983 */ /* 0x008ee20000300800 */
[----:B------:R-:W1:Y:S01]  /*15480*/  LDC R9, c[0x0][0x448] ;  /* 0x00011200ff097b82 */ /* 0x000e620000000800 */
[----:B------:R-:W-:Y:S01]  /*15490*/  ULDC.64 UR4, c[0x0][0x2d8] ;  /* 0x0000b60000047ab9 */ /* 0x000fe20000000a00 */
[----:B------:R-:W-:Y:S01]  /*154a0*/  ULDC.64 UR6, c[0x0][0x2c8] ;  /* 0x0000b20000067ab9 */ /* 0x000fe20000000a00 */
[----:B------:R-:W3:Y:S01]  /*154b0*/  LDL.LU.64 R2, [R1+0x20] ;  /* 0x0000200001027983 */ /* 0x000ee20000300a00 */
[----:B------:R-:W-:-:S03]  /*154c0*/  ULDC.64 UR8, c[0x0][0x280] ;  /* 0x0000a00000087ab9 */ /* 0x000fc60000000a00 */
[----:B------:R-:W4:Y:S04]  /*154d0*/  LDL.LU R20, [R1+0x28] ;  /* 0x0000280001147983 */ /* 0x000f280000300800 */
[----:B------:R-:W4:Y:S04]  /*154e0*/  LDL.LU R21, [R1+0x40] ;  /* 0x0000400001157983 */ /* 0x000f280000300800 */
[----:B------:R-:W4:Y:S01]  /*154f0*/  LDL.LU R4, [R1+0x14] ;  /* 0x0000140001047983 */ /* 0x000f220000300800 */
[----:B-1----:R-:W-:-:S13]  /*15500*/  ISETP.NE.AND P0, PT, R9, 0x1, PT ;  /* 0x000000010900780c */ /* 0x002fda0003f05270 */
[----:B------:R-:W1:Y:S08]  /*15510*/  @P0 LDC R5, c[0x0][0x450] ;  /* 0x00011400ff050b82 */ /* 0x000e700000000800 */
[----:B--2---:R-:W2:Y:S01]  /*15520*/  @P0 LDC R8, c[0x0][0x450] ;  /* 0x00011400ff080b82 */ /* 0x004ea20000000800 */
[----:B---3--:R-:W-:Y:S02]  /*15530*/  IMAD.MOV.U32 R3, RZ, RZ, R0 ;  /* 0x000000ffff037224 */ /* 0x008fe400078e0000 */
[----:B----4-:R-:W-:-:S02]  /*15540*/  IMAD R0, R20, UR4, RZ ;  /* 0x0000000414007c24 */ /* 0x010fc4000f8e02ff */
[C---:B------:R-:W-:Y:S01]  /*15550*/  IMAD.WIDE.U32 R2, R18.reuse, UR4, R2 ;  /* 0x0000000412027c25 */ /* 0x040fe2000f8e0002 */
[----:B------:R-:W3:Y:S03]  /*15560*/  S2R R20, SR_TID.X ;  /* 0x0000000000147919 */ /* 0x000ee60000002100 */
[----:B------:R-:W-:Y:S01]  /*15570*/  IMAD R0, R18, UR5, R0 ;  /* 0x0000000512007c24 */ /* 0x000fe2000f8e0200 */
[----:B------:R-:W-:-:S03]  /*15580*/  ULDC.64 UR4, c[0x0][0x2e0] ;  /* 0x0000b80000047ab9 */ /* 0x000fc60000000a00 */
[----:B------:R-:W-:Y:S02]  /*15590*/  IMAD.IADD R3, R3, 0x1, R0 ;  /* 0x0000000103037824 */ /* 0x000fe400078e0200 */
[----:B------:R-:W-:Y:S02]  /*155a0*/  IMAD R0, R21, UR4, RZ ;  /* 0x0000000415007c24 */ /* 0x000fe4000f8e02ff */
[----:B------:R-:W4:Y:S01]  /*155b0*/  S2R R21, SR_TID.X ;  /* 0x0000000000157919 */ /* 0x000f220000002100 */
[----:B------:R-:W-:-:S04]  /*155c0*/  IMAD.WIDE.U32 R2, R4, UR4, R2 ;  /* 0x0000000404027c25 */ /* 0x000fc8000f8e0002 */
[----:B------:R-:W-:Y:S01]  /*155d0*/  IMAD R0, R4, UR5, R0 ;  /* 0x0000000504007c24 */ /* 0x000fe2000f8e0200 */
[----:B------:R-:W-:Y:S01]  /*155e0*/  ULDC.64 UR4, c[0x0][0x2d0] ;  /* 0x0000b40000047ab9 */ /* 0x000fe20000000a00 */
[----:B------:R-:W0:Y:S02]  /*155f0*/  @P0 LDC R4, c[0x0][0x44c] ;  /* 0x00011300ff040b82 */ /* 0x000e240000000800 */
[----:B------:R-:W-:Y:S01]  /*15600*/  IMAD.IADD R3, R3, 0x1, R0 ;  /* 0x0000000103037824 */ /* 0x000fe200078e0200 */
[----:B---3--:R-:W-:-:S04]  /*15610*/  LOP3.LUT R20, R20, 0x7f, RZ, 0xc0, !PT ;  /* 0x0000007f14147812 */ /* 0x008fc800078ec0ff */
[----:B------:R-:W-:Y:S01]  /*15620*/  SHF.R.U32.HI R20, RZ, 0x1, R20 ;  /* 0x00000001ff147819 */ /* 0x000fe20000011614 */
[----:B----4-:R-:W-:Y:S02]  /*15630*/  IMAD.SHL.U32 R6, R21, 0x40, RZ ;  /* 0x0000004015067824 */ /* 0x010fe400078e00ff */
[----:B------:R3:W5:Y:S03]  /*15640*/  LDL R21, [R1+0x38] ;  /* 0x0000380001157983 */ /* 0x0007660000100800 */
[----:B------:R-:W-:-:S05]  /*15650*/  LOP3.LUT R6, R20, 0x40, R6, 0xf8, !PT ;  /* 0x0000004014067812 */ /* 0x000fca00078ef806 */
[----:B------:R-:W-:-:S04]  /*15660*/  IMAD R0, R17, 0xc0, R6 ;  /* 0x000000c011007824 */ /* 0x000fc800078e0206 */
[----:B0-----:R-:W-:-:S04]  /*15670*/  @P0 IMAD.HI.U32 R6, R0, R4, RZ ;  /* 0x0000000400060227 */ /* 0x001fc800078e00ff */
[----:B------:R-:W-:Y:S01]  /*15680*/  IMAD.MOV.U32 R4, RZ, RZ, R0 ;  /* 0x000000ffff047224 */ /* 0x000fe200078e0000 */
[----:B-1----:R-:W-:-:S04]  /*15690*/  @P0 SHF.R.U32.HI R4, RZ, R5, R6 ;  /* 0x00000005ff040219 */ /* 0x002fc80000011606 */
[--C-:B------:R-:W-:Y:S01]  /*156a0*/  SHF.R.S32.HI R5, RZ, 0x1f, R4.reuse ;  /* 0x0000001fff057819 */ /* 0x100fe20000011404 */
[----:B------:R-:W-:-:S04]  /*156b0*/  IMAD.MOV R6, RZ, RZ, -R4 ;  /* 0x000000ffff067224 */ /* 0x000fc800078e0a04 */
[----:B------:R-:W-:Y:S02]  /*156c0*/  IMAD R5, R5, UR4, RZ ;  /* 0x0000000405057c24 */ /* 0x000fe4000f8e02ff */
[----:B------:R-:W-:Y:S02]  /*156d0*/  IMAD R6, R9, R6, R0 ;  /* 0x0000000609067224 */ /* 0x000fe400078e0200 */
[C---:B------:R-:W-:Y:S02]  /*156e0*/  IMAD R7, R4.reuse, UR5, R5 ;  /* 0x0000000504077c24 */ /* 0x040fe4000f8e0205 */
[----:B------:R-:W-:-:S04]  /*156f0*/  IMAD.WIDE.U32 R4, R4, UR4, R2 ;  /* 0x0000000404047c25 */ /* 0x000fc8000f8e0002 */
[----:B------:R-:W-:Y:S01]  /*15700*/  IMAD.IADD R5, R5, 0x1, R7 ;  /* 0x0000000105057824 */ /* 0x000fe200078e0207 */
[----:B------:R-:W-:Y:S01]  /*15710*/  SHF.R.S32.HI R7, RZ, 0x1f, R6 ;  /* 0x0000001fff077819 */ /* 0x000fe20000011406 */
[----:B------:R-:W-:-:S04]  /*15720*/  IMAD.WIDE.U32 R4, R6, UR6, R4 ;  /* 0x0000000606047c25 */ /* 0x000fc8000f8e0004 */
[----:B------:R-:W-:-:S04]  /*15730*/  IMAD R7, R7, UR6, RZ ;  /* 0x0000000607077c24 */ /* 0x000fc8000f8e02ff */
[----:B------:R-:W-:Y:S01]  /*15740*/  IMAD R7, R6, UR7, R7 ;  /* 0x0000000706077c24 */ /* 0x000fe2000f8e0207 */
[----:B------:R-:W-:-:S04]  /*15750*/  IADD3 R6, P1, R4, UR8, RZ ;  /* 0x0000000804067c10 */ /* 0x000fc8000ff3e0ff */
[----:B------:R-:W-:Y:S02]  /*15760*/  IADD3.X R4, R5, UR9, R7, P1, !PT ;  /* 0x0000000905047c10 */ /* 0x000fe40008ffe407 */
[----:B------:R-:W0:Y:S01]  /*15770*/  @P0 LDC R7, c[0x0][0x44c] ;  /* 0x00011300ff070b82 */ /* 0x000e220000000800 */
[----:B------:R-:W-:-:S04]  /*15780*/  VIADD R0, R0, 0x80 ;  /* 0x0000008000007836 */ /* 0x000fc80000000000 */
[----:B------:R-:W-:Y:S02]  /*15790*/  IMAD.MOV.U32 R5, RZ, RZ, R0 ;  /* 0x000000ffff057224 */ /* 0x000fe400078e0000 */
[----:B0-----:R-:W-:-:S05]  /*157a0*/  @P0 IMAD.HI.U32 R7, R0, R7, RZ ;  /* 0x0000000700070227 */ /* 0x001fca00078e00ff */
[----:B--2---:R-:W-:Y:S02]  /*157b0*/  @P0 SHF.R.U32.HI R5, RZ, R8, R7 ;  /* 0x00000008ff050219 */ /* 0x004fe40000011607 */
[----:B------:R3:W5:Y:S01]  /*157c0*/  LDL R8, [R1+0x18] ;  /* 0x0000180001087983 */ /* 0x0007620000100800 */
[----:B------:R-:W0:Y:S01]  /*157d0*/  S2R R11, SR_TID.X ;  /* 0x00000000000b7919 */ /* 0x000e220000002100 */
[----:B------:R-:W1:Y:S01]  /*157e0*/  S2R R20, SR_TID.X ;  /* 0x0000000000147919 */ /* 0x000e620000002100 */
[----:B------:R-:W-:-:S04]  /*157f0*/  IMAD.MOV R7, RZ, RZ, -R5 ;  /* 0x000000ffff077224 */ /* 0x000fc800078e0a05 */
[----:B------:R-:W-:Y:S01]  /*15800*/  IMAD R0, R9, R7, R0 ;  /* 0x0000000709007224 */ /* 0x000fe200078e0200 */
[----:B------:R-:W-:Y:S01]  /*15810*/  SHF.R.S32.HI R7, RZ, 0x1f, R5 ;  /* 0x0000001fff077819 */ /* 0x000fe20000011405 */
[----:B------:R-:W-:-:S04]  /*15820*/  IMAD.WIDE.U32 R2, R5, UR4, R2 ;  /* 0x0000000405027c25 */ /* 0x000fc8000f8e0002 */
[----:B------:R-:W-:Y:S01]  /*15830*/  IMAD R7, R7, UR4, RZ ;  /* 0x0000000407077c24 */ /* 0x000fe2000f8e02ff */
[----:B------:R-:W-:-:S03]  /*15840*/  ULDC UR4, c[0x0][0x2b8] ;  /* 0x0000ae0000047ab9 */ /* 0x000fc60000000800 */
[----:B------:R-:W-:Y:S01]  /*15850*/  IMAD R7, R5, UR5, R7 ;  /* 0x0000000505077c24 */ /* 0x000fe2000f8e0207 */
[----:B------:R-:W-:-:S03]  /*15860*/  SHF.R.S32.HI R5, RZ, 0x1f, R0 ;  /* 0x0000001fff057819 */ /* 0x000fc60000011400 */
[----:B------:R-:W-:Y:S02]  /*15870*/  IMAD.IADD R3, R3, 0x1, R7 ;  /* 0x0000000103037824 */ /* 0x000fe400078e0207 */
[----:B0-----:R-:W-:Y:S02]  /*15880*/  IMAD.SHL.U32 R11, R11, 0x10, RZ ;  /* 0x000000100b0b7824 */ /* 0x001fe400078e00ff */
[----:B-1----:R-:W-:-:S03]  /*15890*/  IMAD.SHL.U32 R10, R20, 0x10, RZ ;  /* 0x00000010140a7824 */ /* 0x002fc600078e00ff */
[----:B------:R-:W-:Y:S01]  /*158a0*/  LOP3.LUT R11, R11, 0x10, RZ, 0xc0, !PT ;  /* 0x000000100b0b7812 */ /* 0x000fe200078ec0ff */
[----:B------:R-:W-:Y:S02]  /*158b0*/  IMAD R5, R5, UR6, RZ ;  /* 0x0000000605057c24 */ /* 0x000fe4000f8e02ff */
[----:B------:R-:W-:Y:S01]  /*158c0*/  IMAD.WIDE.U32 R2, R0, UR6, R2 ;  /* 0x0000000600027c25 */ /* 0x000fe2000f8e0002 */
[C---:B------:R-:W-:Y:S02]  /*158d0*/  LOP3.LUT R12, R11.reuse, 0x20, RZ, 0xfc, !PT ;  /* 0x000000200b0c7812 */ /* 0x040fe400078efcff */
[----:B------:R-:W-:Y:S02]  /*158e0*/  LOP3.LUT R10, R10, 0x10, RZ, 0xc0, !PT ;  /* 0x000000100a0a7812 */ /* 0x000fe400078ec0ff */
[----:B------:R-:W-:Y:S01]  /*158f0*/  LOP3.LUT R11, R11, 0x40, RZ, 0xfc, !PT ;  /* 0x000000400b0b7812 */ /* 0x000fe200078efcff */
[----:B------:R-:W-:Y:S01]  /*15900*/  IMAD R5, R0, UR7, R5 ;  /* 0x0000000700057c24 */ /* 0x000fe2000f8e0205 */
[----:B------:R-:W-:-:S02]  /*15910*/  IADD3 R7, P3, R2, UR8, RZ ;  /* 0x0000000802077c10 */ /* 0x000fc4000ff7e0ff */
[----:B------:R-:W-:Y:S02]  /*15920*/  ISETP.GE.AND P2, PT, R10, UR4, PT ;  /* 0x000000040a007c0c */ /* 0x000fe4000bf46270 */
[----:B------:R-:W-:Y:S02]  /*15930*/  ISETP.GE.AND P1, PT, R12, UR4, PT ;  /* 0x000000040c007c0c */ /* 0x000fe4000bf26270 */
[----:B------:R-:W-:Y:S01]  /*15940*/  ISETP.GE.AND P0, PT, R11, UR4, PT ;  /* 0x000000040b007c0c */ /* 0x000fe2000bf06270 */
[----:B------:R-:W-:Y:S01]  /*15950*/  UMOV UR4, 0xffffffff ;  /* 0xffffffff00047882 */ /* 0x000fe20000000000 */
[----:B------:R-:W-:Y:S02]  /*15960*/  LOP3.LUT R20, R20, 0x7f, RZ, 0xc0, !PT ;  /* 0x0000007f14147812 */ /* 0x000fe400078ec0ff */
[----:B------:R-:W-:Y:S02]  /*15970*/  IADD3.X R5, R3, UR9, R5, P3, !PT ;  /* 0x0000000903057c10 */ /* 0x000fe40009ffe405 */
[----:B------:R-:W-:Y:S01]  /*15980*/  SHF.R.U32.HI R20, RZ, 0x1, R20 ;  /* 0x00000001ff147819 */ /* 0x000fe20000011614 */
[----:B---3--:R-:W-:Y:S06]  /*15990*/  BRA.DIV UR4, `(.L_x_504) ;  /* 0x0000003204ec7947 */ /* 0x008fec000b800000 */
[----:B------:R-:W0:Y:S01]  /*159a0*/  SHFL.IDX PT, R3, R6, RZ, 0x1e1f ;  /* 0x001e1fff06037589 */ /* 0x000e2200000e0000 */
[----:B-----5:R-:W-:Y:S02]  /*159b0*/  IMAD R0, R21, R9, RZ ;  /* 0x0000000915007224 */ /* 0x020fe400078e02ff */
[----:B------:R-:W-:Y:S01]  /*159c0*/  IMAD R17, R17, 0xc0, R20 ;  /* 0x000000c011117824 */ /* 0x000fe200078e0214 */
[----:B------:R-:W1:Y:S04]  /*159d0*/  SHFL.IDX PT, R2, R4, RZ, 0x1e1f ;  /* 0x001e1fff04027589 */ /* 0x000e6800000e0000 */
[----:B------:R-:W-:Y:S01]  /*159e0*/  ISETP.GE.AND P4, PT, R17, R0, PT ;  /* 0x000000001100720c */ /* 0x000fe20003f86270 */
[----:B------:R-:W2:Y:S04]  /*159f0*/  SHFL.IDX PT, R6, R6, 0x1, 0x1e1f ;  /* 0x003e1f0006067f89 */ /* 0x000ea800000e0000 */
[----:B------:R-:W3:Y:S08]  /*15a00*/  SHFL.IDX PT, R4, R4, 0x1, 0x1e1f ;  /* 0x003e1f0004047f89 */ /* 0x000ef000000e0000 */
[----:B0-----:R-:W-:-:S05]  /*15a10*/  @!P4 IADD3 R3, P3, R10, R3, RZ ;  /* 0x000000030a03c210 */ /* 0x001fca0007f7e0ff */
[----:B-1----:R-:W-:-:S05]  /*15a20*/  @!P4 IMAD.X R2, RZ, RZ, R2, P3 ;  /* 0x000000ffff02c224 */ /* 0x002fca00018e0602 */
[----:B------:R-:W-:-:S04]  /*15a30*/  @!P4 LOP3.LUT R3, R3, R2, RZ, 0x3c, !PT ;  /* 0x000000020303c212 */ /* 0x000fc800078e3cff */
[----:B------:R-:W-:-:S04]  /*15a40*/  @!P4 LOP3.LUT R2, R3, R2, RZ, 0x3c, !PT ;  /* 0x000000020302c212 */ /* 0x000fc800078e3cff */
[----:B------:R-:W-:-:S05]  /*15a50*/  @!P4 LOP3.LUT R3, R3, R2, RZ, 0x3c, !PT ;  /* 0x000000020303c212 */ /* 0x000fca00078e3cff */
[----:B------:R-:W-:Y:S04]  /*15a60*/  @!P4 LDGSTS.E.BYPASS.LTC128B.128 [R8+0xf000], desc[UR42][R2.64], !P2 ;  /* 0x0f0000000208cfae */ /* 0x000fe8000d101d6a */
[----:B------:R-:W-:Y:S04]  /*15a70*/  @!P4 LDGSTS.E.BYPASS.LTC128B.128 [R8+0x10800], desc[UR42][R2.64+0x20], !P1 ;  /* 0x108000200208cfae */ /* 0x000fe8000c901d6a */
[----:B------:R0:W-:Y:S02]  /*15a80*/  @!P4 LDGSTS.E.BYPASS.LTC128B.128 [R8+0x12000], desc[UR42][R2.64+0x40], !P0 ;  /* 0x120000400208cfae */ /* 0x0001e4000c101d6a */
[----:B0-----:R-:W-:-:S05]  /*15a90*/  VIADD R2, R17, 0x40 ;  /* 0x0000004011027836 */ /* 0x001fca0000000000 */
[----:B------:R-:W-:-:S13]  /*15aa0*/  ISETP.GE.AND P4, PT, R2, R0, PT ;  /* 0x000000000200720c */ /* 0x000fda0003f86270 */
[----:B--2---:R-:W-:-:S05]  /*15ab0*/  @!P4 IADD3 R2, P3, R10, R6, RZ ;  /* 0x000000060a02c210 */ /* 0x004fca0007f7e0ff */
[----:B---3--:R-:W-:-:S05]  /*15ac0*/  @!P4 IMAD.X R3, RZ, RZ, R4, P3 ;  /* 0x000000ffff03c224 */ /* 0x008fca00018e0604 */
[----:B------:R-:W-:Y:S04]  /*15ad0*/  @!P4 LDGSTS.E.BYPASS.LTC128B.128 [R8+0xf800], desc[UR42][R2.64], !P2 ;  /* 0x0f8000000208cfae */ /* 0x000fe8000d101d6a */
[----:B------:R-:W-:Y:S04]  /*15ae0*/  @!P4 LDGSTS.E.BYPASS.LTC128B.128 [R8+0x11000], desc[UR42][R2.64+0x20], !P1 ;  /* 0x110000200208cfae */ /* 0x000fe8000c901d6a */
[----:B------:R0:W-:Y:S04]  /*15af0*/  @!P4 LDGSTS.E.BYPASS.LTC128B.128 [R8+0x12800], desc[UR42][R2.64+0x40], !P0 ;  /* 0x128000400208cfae */ /* 0x0001e8000c101d6a */
[----:B0-----:R0:W1:Y:S04]  /*15b00*/  SHFL.IDX PT, R3, R5, RZ, 0x1e1f ;  /* 0x001e1fff05037589 */ /* 0x00106800000e0000 */
[----:B------:R0:W2:Y:S02]  /*15b10*/  SHFL.IDX PT, R2, R7, RZ, 0x1e1f ;  /* 0x001e1fff07027589 */ /* 0x0000a400000e0000 */
.L_x_613:
[----:B------:R-:W-:Y:S01]  /*15b20*/  VIADD R17, R17, 0x80 ;  /* 0x0000008011117836 */ /* 0x000fe20000000000 */
[----:B------:R-:W-:Y:S04]  /*15b30*/  BSSY B0, `(.L_x_505) ;  /* 0x000000b000007945 */ /* 0x000fe80003800000 */
[----:B------:R-:W-:-:S13]  /*15b40*/  ISETP.GE.AND P3, PT, R17, R0, PT ;  /* 0x000000001100720c */ /* 0x000fda0003f66270 */
[----:B------:R-:W-:Y:S05]  /*15b50*/  @P3 BRA `(.L_x_506) ;  /* 0x0000000000203947 */ /* 0x000fea0003800000 */
[----:B--2---:R-:W-:-:S05]  /*15b60*/  IADD3 R2, P3, R10, R2, RZ ;  /* 0x000000020a027210 */ /* 0x004fca0007f7e0ff */
[----:B-1----:R-:W-:-:S05]  /*15b70*/  IMAD.X R3, RZ, RZ, R3, P3 ;  /* 0x000000ffff037224 */ /* 0x002fca00018e0603 */
[----:B------:R-:W-:Y:S01]  /*15b80*/  @!PT LDS RZ, [RZ] ;  /* 0x00000000fffff984 */ /* 0x000fe20000000800 */
[----:B------:R-:W-:Y:S01]  /*15b90*/  @!PT LDS RZ, [RZ] ;  /* 0x00000000fffff984 */ /* 0x000fe20000000800 */
[----:B------:R-:W-:Y:S01]  /*15ba0*/  @!PT LDS RZ, [RZ] ;  /* 0x00000000fffff984 */ /* 0x000fe20000000800 */
[----:B------:R3:W-:Y:S04]  /*15bb0*/  LDGSTS.E.BYPASS.LTC128B.128 [R8+0x10000], desc[UR42][R2.64], !P2 ;  /* 0x1000000002087fae */ /* 0x0007e8000d101d6a */
[----:B------:R3:W-:Y:S04]  /*15bc0*/  LDGSTS.E.BYPASS.LTC128B.128 [R8+0x11800], desc[UR42][R2.64+0x20], !P1 ;  /* 0x1180002002087fae */ /* 0x0007e8000c901d6a */
[----:B------:R3:W-:Y:S02]  /*15bd0*/  LDGSTS.E.BYPASS.LTC128B.128 [R8+0x13000], desc[UR42][R2.64+0x40], !P0 ;  /* 0x1300004002087fae */ /* 0x0007e4000c101d6a */
.L_x_506:
[----:B------:R-:W-:Y:S05]  /*15be0*/  BSYNC B0 ;  /* 0x0000000000007941 */ /* 0x000fea0003800000 */
.L_x_505:
[----:B------:R-:W-:Y:S01]  /*15bf0*/  NOP ;  /* 0x0000000000007918 */ /* 0x000fe20000000000 */
[----:B------:R-:W-:-:S13]  /*15c00*/  PLOP3.LUT P0, PT, PT, PT, PT, 0x80, 0x0 ;  /* 0x000000000000781c */ /* 0x000fda0003f0f070 */
.L_x_507:
[----:B------:R-:W-:Y:S02]  /*15c10*/  PLOP3.LUT P1, PT, P1, P0, PT, 0xa2, 0x0 ;  /* 0x000000000000781c */ /* 0x000fe40000f21472 */
[----:B------:R-:W-:-:S08]  /*15c20*/  @P0 R2UR P1, UR4, R22 ;  /* 0x00000000160402ca */ /* 0x000fd00000020000 */
[----:B------:R-:W-:-:S05]  /*15c30*/  @P0 PLOP3.LUT P0, PT, P1, PT, PT, 0x80, 0x0 ;  /* 0x000000000000081c */ /* 0x000fca0000f0f070 */
[----:B------:R-:W-:Y:S01]  /*15c40*/  @!P1 SYNCS.ARRIVE.TRANS64.RED.A0T1 RZ, [UR4+0x19c00], RZ ;  /* 0x019c00ffffff99a7 */ /* 0x000fe20008200404 */
[----:B------:R-:W-:Y:S07]  /*15c50*/  @!P1 ARRIVES.LDGSTSBAR.64.TRANSCNT [UR4+0x19c00] ;  /* 0x019c0000ff0099b0 */ /* 0x000fee0008000a84 */
[----:B------:R-:W-:Y:S05]  /*15c60*/  @P0 BRA.U.ANY `(.L_x_507) ;  /* 0xfffffffd00e80947 */ /* 0x000fea000393ffff */
[----:B--23--:R-:W2:Y:S02]  /*15c70*/  LDL.LU R2, [R1+0x3c] ;  /* 0x00003c0001027983 */ /* 0x00cea40000300800 */
[----:B--2---:R-:W-:-:S05]  /*15c80*/  VIADD R2, R2, 0x1 ;  /* 0x0000000102027836 */ /* 0x004fca0000000000 */
[----:B------:R2:W-:Y:S01]  /*15c90*/  STL [R1+0x3c], R2 ;  /* 0x00003c0201007387 */ /* 0x0005e20000100800 */
[----:B------:R-:W-:-:S04]  /*15ca0*/  LEA.HI R0, R2, R2, RZ, 0x1 ;  /* 0x0000000202007211 */ /* 0x000fc800078f08ff */
[----:B------:R-:W-:-:S05]  /*15cb0*/  LOP3.LUT R0, R0, 0xfffffffe, RZ, 0xc0, !PT ;  /* 0xfffffffe00007812 */ /* 0x000fca00078ec0ff */
[----:B------:R-:W-:-:S05]  /*15cc0*/  IMAD.IADD R0, R2, 0x1, -R0 ;  /* 0x0000000102007824 */ /* 0x000fca00078e0a00 */
[----:B-1----:R-:W-:Y:S01]  /*15cd0*/  SHF.L.U32 R3, R0, 0x1f, RZ ;  /* 0x0000001f00037819 */ /* 0x002fe200000006ff */
[----:B------:R-:W-:Y:S01]  /*15ce0*/  NOP ;  /* 0x0000000000007918 */ /* 0x000fe20000000000 */
[----:B------:R2:W-:Y:S01]  /*15cf0*/  SYNCS.ARRIVE.TRANS64.A1T0 RZ, [R22+URZ+0x19c00], RZ ;  /* 0x019c00ff16ff79a7 */ /* 0x0005e2000810003f */
[----:B------:R-:W-:Y:S01]  /*15d00*/  BSSY B0, `(.L_x_508) ;  /* 0x0000003000007945 */ /* 0x000fe20003800000 */
[----:B------:R-:W1:Y:S03]  /*15d10*/  SYNCS.PHASECHK.TRANS64.TRYWAIT P0, [R22+URZ+0x19c20], R3 ;  /* 0x019c2003160075a7 */ /* 0x000e66000800017f */
[----:B-12---:R-:W-:Y:S05]  /*15d20*/  @!P0 BRA `(.L_x_509) ;  /* 0x0000003000f88947 */ /* 0x006fea0003800000 */
.L_x_614:
[----:B------:R-:W-:Y:S05]  /*15d30*/  BSYNC B0 ;  /* 0x0000000000007941 */ /* 0x000fea0003800000 */
.L_x_508:
[----:B------:R-:W2:Y:S02]  /*15d40*/  LDL.LU R0, [R1+0x30] ;  /* 0x0000300001007983 */ /* 0x000ea40000300800 */
[----:B--2---:R-:W-:-:S13]  /*15d50*/  ISETP.GE.AND P0, PT, R0, 0x81, PT ;  /* 0x000000810000780c */ /* 0x004fda0003f06270 */
[----:B------:R-:W-:Y:S05]  /*15d60*/  @!P0 BRA `(.L_x_510) ;  /* 0x00000010000c8947 */ /* 0x000fea0003800000 */
[----:B------:R-:W2:Y:S01]  /*15d70*/  LDL.LU R0, [R1+0x34] ;  /* 0x0000340001007983 */ /* 0x000ea20000300800 */
[----:B------:R-:W-:Y:S01]  /*15d80*/  IMAD.MOV.U32 R8, RZ, RZ, R26 ;  /* 0x000000ffff087224 */ /* 0x000fe200078e001a */
[----:B--2---:R-:W-:Y:S01]  /*15d90*/  LEA.HI.SX32 R2, R0, 0xfffffffe, 0x19 ;  /* 0xfffffffe00027811 */ /* 0x004fe200078fcaff */
[----:B------:R-:W-:-:S07]  /*15da0*/  IMAD.MOV.U32 R0, RZ, RZ, R24 ;  /* 0x000000ffff007224 */ /* 0x000fce00078e0018 */
.L_x_534:
[----:B------:R-:W-:Y:S01]  /*15db0*/  LOP3.LUT P1, RZ, R29, 0x1, RZ, 0xc0, !PT ;  /* 0x000000011dff7812 */ /* 0x000fe2000782c0ff */
[----:B------:R-:W-:Y:S01]  /*15dc0*/  VIADD R24, R0, 0x1 ;  /* 0x0000000100187836 */ /* 0x000fe20000000000 */
[----:B------:R-:W-:Y:S05]  /*15dd0*/  YIELD ;  /* 0x0000000000007946 */ /* 0x000fea0003800000 */
[----:B------:R-:W-:Y:S01]  /*15de0*/  ISETP.NE.AND P0, PT, R24, 0x2, PT ;  /* 0x000000021800780c */ /* 0x000fe20003f05270 */
[----:B------:R-:W-:Y:S03]  /*15df0*/  BSSY B0, `(.L_x_511) ;  /* 0x00000a5000007945 */ /* 0x000fe60003800000 */
[----:B-1----:R-:W-:-:S02]  /*15e00*/  SEL R3, RZ, 0x1, P0 ;  /* 0x00000001ff037807 */ /* 0x002fc40000000000 */
[----:B------:R-:W-:Y:S02]  /*15e10*/  SEL R24, R24, RZ, P0 ;  /* 0x000000ff18187207 */ /* 0x000fe40000000000 */
[----:B------:R-:W-:Y:S01]  /*15e20*/  LOP3.LUT R26, R8, R3, RZ, 0x3c, !PT ;  /* 0x00000003081a7212 */ /* 0x000fe200078e3cff */
[----:B------:R-:W-:Y:S06]  /*15e30*/  @!P1 BRA `(.L_x_512) ;  /* 0x0000000800809947 */ /* 0x000fec0003800000 */
[----:B------:R-:W-:Y:S01]  /*15e40*/  ULDC.64 UR4, c[0x0][0x418] ;  /* 0x0001060000047ab9 */ /* 0x000fe20000000a00 */
[----:B------:R-:W-:Y:S01]  /*15e50*/  IMAD.MOV.U32 R3, RZ, RZ, R2 ;  /* 0x000000ffff037224 */ /* 0x000fe200078e0002 */
[----:B------:R-:W-:-:S04]  /*15e60*/  ISETP.NE.U32.AND P0, PT, RZ, UR4, PT ;  /* 0x00000004ff007c0c */ /* 0x000fc8000bf05070 */
[----:B------:R-:W-:-:S13]  /*15e70*/  ISETP.NE.AND.EX P0, PT, RZ, UR5, PT, P0 ;  /* 0x00000005ff007c0c */ /* 0x000fda000bf05300 */
[----:B------:R-:W-:Y:S05]  /*15e80*/  @!P0 BRA `(.L_x_513) ;  /* 0x0000000000488947 */ /* 0x000fea0003800000 */
[----:B0-----:R-:W2:Y:S01]  /*15e90*/  LDL R7, [R1] ;  /* 0x0000000001077983 */ /* 0x001ea20000100800 */
[----:B------:R-:W0:Y:S01]  /*15ea0*/  LDC R3, c[0x0][0x43c] ;  /* 0x00010f00ff037b82 */ /* 0x000e220000000800 */
[----:B------:R-:W-:Y:S01]  /*15eb0*/  ULDC.64 UR6, c[0x0][0x428] ;  /* 0x00010a0000067ab9 */ /* 0x000fe20000000a00 */
        /* <DEDUP_REMOVED lines=9> */
[----:B--2---:R-:W-:-:S04]  /*15f50*/  IMAD R6, R7, UR6, RZ ;  /* 0x0000000607067c24 */ /* 0x004fc8000f8e02ff */
[----:B------:R-:W-:-:S04]  /*15f60*/  IMAD R6, R28, UR7, R6 ;  /* 0x000000071c067c24 */ /* 0x000fc8000f8e0206 */
[----:B------:R-:W-:Y:S01]  /*15f70*/  IMAD.IADD R5, R6, 0x1, R5 ;  /* 0x0000000106057824 */ /* 0x000fe200078e0205 */
[----:B------:R-:W-:-:S04]  /*15f80*/  LEA R6, P0, R4, UR4, 0x2 ;  /* 0x0000000404067c11 */ /* 0x000fc8000f8010ff */
[----:B------:R-:W-:-:S05]  /*15f90*/  LEA.HI.X R7, R4, UR5, R5, 0x2, P0 ;  /* 0x0000000504077c11 */ /* 0x000fca00080f1405 */
[----:B------:R1:W5:Y:S04]  /*15fa0*/  LDG.E R23, desc[UR42][R6.64] ;  /* 0x0000002a06177981 */ /* 0x000368000c1e1900 */
.L_x_513:
[----:B------:R-:W0:Y:S01]  /*15fb0*/  S2R R4, SR_TID.X ;  /* 0x0000000000047919 */ /* 0x000e220000002100 */
[----:B-1----:R-:W-:Y:S01]  /*15fc0*/  IMAD R6, R24, 0x8, R22 ;  /* 0x0000000818067824 */ /* 0x002fe200078e0216 */
[----:B------:R-:W-:Y:S01]  /*15fd0*/  BSSY B1, `(.L_x_514) ;  /* 0x0000006000017945 */ /* 0x000fe20003800000 */
[----:B0-----:R-:W-:Y:S02]  /*15fe0*/  LOP3.LUT R5, R4, 0x7f, RZ, 0xc0, !PT ;  /* 0x0000007f04057812 */ /* 0x001fe400078ec0ff */
[----:B------:R-:W-:Y:S02]  /*15ff0*/  SHF.L.U32 R4, R26, 0x1f, RZ ;  /* 0x0000001f1a047819 */ /* 0x000fe400000006ff */
[----:B------:R-:W-:Y:S02]  /*16000*/  ISETP.NE.AND P1, PT, R5, RZ, PT ;  /* 0x000000ff0500720c */ /* 0x000fe40003f25270 */
[----:B------:R-:W0:Y:S02]  /*16010*/  SYNCS.PHASECHK.TRANS64.TRYWAIT P0, [R6+URZ+0x19c80], R4 ;  /* 0x019c8004060075a7 */ /* 0x000e24000800017f */
[----:B0-----:R-:W-:Y:S09]  /*16020*/  @!P0 BRA `(.L_x_515) ;  /* 0x00000030004c8947 */ /* 0x001ff20003800000 */
.L_x_615:
[----:B------:R-:W-:Y:S05]  /*16030*/  BSYNC B1 ;  /* 0x0000000000017941 */ /* 0x000fea0003800000 */
.L_x_514:
[----:B------:R-:W-:Y:S04]  /*16040*/  BSSY B1, `(.L_x_516) ;  /* 0x0000009000017945 */ /* 0x000fe80003800000 */
[----:B------:R-:W-:Y:S05]  /*16050*/  @P1 BRA `(.L_x_517) ;  /* 0x00000000001c1947 */ /* 0x000fea0003800000 */
[----:B------:R-:W1:Y:S02]  /*16060*/  S2R R5, SR_TID.X ;  /* 0x0000000000057919 */ /* 0x000e640000002100 */
[----:B-1----:R-:W-:Y:S01]  /*16070*/  LOP3.LUT R7, R5, 0x1f, RZ, 0xc0, !PT ;  /* 0x0000001f05077812 */ /* 0x002fe200078ec0ff */
[----:B------:R-:W-:-:S03]  /*16080*/  IMAD.MOV.U32 R5, RZ, RZ, 0x3000 ;  /* 0x00003000ff057424 */ /* 0x000fc600078e00ff */
[----:B------:R-:W-:Y:S01]  /*16090*/  ISETP.NE.AND P0, PT, R7, RZ, PT ;  /* 0x000000ff0700720c */ /* 0x000fe20003f05270 */
[----:B------:R1:W-:-:S12]  /*160a0*/  SYNCS.ARRIVE.TRANS64 RZ, [R6+URZ+0x19c70], R5 ;  /* 0x019c700506ff79a7 */ /* 0x0003d8000800003f */
[----:B-1----:R-:W-:Y:S05]  /*160b0*/  @!P0 BRA `(.L_x_517) ;  /* 0x0000000000048947 */ /* 0x002fea0003800000 */
[----:B------:R-:W-:Y:S01]  /*160c0*/  BPT.TRAP 0x1 ;  /* 0x000000040000795c */ /* 0x000fe20000300000 */
.L_x_517:
[----:B------:R-:W-:Y:S05]  /*160d0*/  BSYNC B1 ;  /* 0x0000000000017941 */ /* 0x000fea0003800000 */
.L_x_516:
[----:B------:R-:W2:Y:S01]  /*160e0*/  LDL R5, [R1+0x4] ;  /* 0x0000040001057983 */ /* 0x000ea20000100800 */
[----:B------:R-:W-:Y:S01]  /*160f0*/  IMAD.MOV.U32 R11, RZ, RZ, RZ ;  /* 0x000000ffff0b7224 */ /* 0x000fe200078e00ff */
[----:B------:R-:W-:Y:S01]  /*16100*/  UIADD3 UR4, UP0, UR40, 0x470, URZ ;  /* 0x0000047028047890 */ /* 0x000fe2000ff1e03f */
[----:B------:R-:W-:Y:S01]  /*16110*/  IMAD R7, R24, 0x3000, R22 ;  /* 0x0000300018077824 */ /* 0x000fe200078e0216 */
[----:B------:R-:W-:Y:S01]  /*16120*/  PLOP3.LUT P0, PT, PT, PT, PT, 0x80, 0x0 ;  /* 0x000000000000781c */ /* 0x000fe20003f0f070 */
[----:B------:R-:W-:Y:S01]  /*16130*/  UMOV UR6, 0x0 ;  /* 0x0000000000067882 */ /* 0x000fe20000000000 */
[----:B------:R-:W-:Y:S01]  /*16140*/  R2UR UR10, R11 ;  /* 0x000000000b0a72ca */ /* 0x000fe200000e0000 */
[----:B------:R-:W-:Y:S01]  /*16150*/  VIADD R9, R7, 0x9000 ;  /* 0x0000900007097836 */ /* 0x000fe20000000000 */
[----:B------:R-:W-:Y:S01]  /*16160*/  UIADD3.X UR5, URZ, UR41, URZ, UP0, !UPT ;  /* 0x000000293f057290 */ /* 0x000fe200087fe43f */
[----:B------:R-:W-:Y:S01]  /*16170*/  UMOV UR7, 0x14f00000 ;  /* 0x14f0000000077882 */ /* 0x000fe20000000000 */
[----:B--2---:R-:W-:-:S02]  /*16180*/  IMAD R3, R3, 0x80, R5 ;  /* 0x0000008003037824 */ /* 0x004fc400078e0205 */
[----:B------:R-:W-:-:S09]  /*16190*/  VIADD R5, R6, 0x19c70 ;  /* 0x00019c7006057836 */ /* 0x000fd20000000000 */
.L_x_518:
[----:B------:R-:W-:-:S13]  /*161a0*/  @P0 ELECT P2, URZ, PT ;  /* 0x00000000003f082f */ /* 0x000fda0003840000 */
[----:B-----5:R-:W-:Y:S02]  /*161b0*/  @P2 R2UR UR13, R23 ;  /* 0x00000000170d22ca */ /* 0x020fe400000e0000 */
        /* <DEDUP_REMOVED lines=14> */
.L_x_519:
        /* <DEDUP_REMOVED lines=16> */
.L_x_520:
        /* <DEDUP_REMOVED lines=13> */
.L_x_616:
[----:B------:R-:W-:Y:S05]  /*16470*/  BSYNC B1 ;  /* 0x0000000000017941 */ /* 0x000fea0003800000 */
.L_x_521:
[----:B------:R-:W-:Y:S01]  /*16480*/  BSSY B1, `(.L_x_523) ;  /* 0x000000b000017945 */ /* 0x000fe20003800000 */
[----:B01----:R-:W-:Y:S02]  /*16490*/  IMAD.MOV.U32 R4, RZ, RZ, 0x0 ;  /* 0x00000000ff047424 */ /* 0x003fe400078e00ff */
        /* <DEDUP_REMOVED lines=9> */
.L_x_524:
[----:B------:R-:W-:Y:S05]  /*16530*/  BSYNC B1 ;  /* 0x0000000000017941 */ /* 0x000fea0003800000 */
.L_x_523:
        /* <DEDUP_REMOVED lines=8> */
.L_x_525:
        /* <DEDUP_REMOVED lines=15> */
.L_x_526:
        /* <DEDUP_REMOVED lines=15> */
.L_x_527:
        /* <DEDUP_REMOVED lines=10> */
.L_x_512:
[----:B------:R-:W-:Y:S05]  /*16840*/  BSYNC B0 ;  /* 0x0000000000007941 */ /* 0x000fea0003800000 */
.L_x_511:
[----:B------:R-:W-:-:S06]  /*16850*/  UISETP.NE.AND UP0, UPT, UR36, 0x3, UPT ;  /* 0x000000032400788c */ /* 0x000fcc000bf05270 */
[----:B------:R-:W-:-:S13]  /*16860*/  PLOP3.LUT P0, PT, PT, PT, UP0, 0x80, 0x0 ;  /* 0x000000000000781c */ /* 0x000fda0003f0f008 */
[----:B------:R-:W-:Y:S05]  /*16870*/  @!P0 BRA `(.L_x_528) ;  /* 0x0000000000048947 */ /* 0x000fea0003800000 */
[----:B------:R-:W-:Y:S01]  /*16880*/  BPT.TRAP 0x1 ;  /* 0x000000040000795c */ /* 0x000fe20000300000 */
.L_x_528:
[----:B------:R-:W-:Y:S01]  /*16890*/  IMAD.U32 R3, RZ, RZ, UR39 ;  /* 0x00000027ff037e24 */ /* 0x000fe2000f8e00ff */
[----:B------:R-:W-:Y:S01]  /*168a0*/  LOP3.LUT R4, R8, 0x1, RZ, 0x3c, !PT ;  /* 0x0000000108047812 */ /* 0x000fe200078e3cff */
[----:B------:R-:W-:Y:S03]  /*168b0*/  BSSY B0, `(.L_x_529) ;  /* 0x0000006000007945 */ /* 0x000fe60003800000 */
[----:B------:R-:W-:Y:S01]  /*168c0*/  ISETP.NE.AND P1, PT, R3, 0x3, PT ;  /* 0x000000030300780c */ /* 0x000fe20003f25270 */
[----:B------:R-:W-:Y:S01]  /*168d0*/  IMAD R3, R0, 0x8, R22 ;  /* 0x0000000800037824 */ /* 0x000fe200078e0216 */
[----:B------:R-:W-:-:S04]  /*168e0*/  SHF.L.U32 R4, R4, 0x1f, RZ ;  /* 0x0000001f04047819 */ /* 0x000fc800000006ff */
[----:B------:R-:W1:Y:S02]  /*168f0*/  SYNCS.PHASECHK.TRANS64.TRYWAIT P0, [R3+URZ+0x19c70], R4 ;  /* 0x019c7004030075a7 */ /* 0x000e64000800017f */
[----:B-1----:R-:W-:Y:S05]  /*16900*/  @!P0 BRA `(.L_x_530) ;  /* 0x00000028003c8947 */ /* 0x002fea0003800000 */
.L_x_617:
[----:B------:R-:W-:Y:S05]  /*16910*/  BSYNC B0 ;  /* 0x0000000000007941 */ /* 0x000fea0003800000 */
.L_x_529:
[----:B------:R-:W-:Y:S05]  /*16920*/  @!P1 BRA `(.L_x_531) ;  /* 0x0000000000049947 */ /* 0x000fea0003800000 */
[----:B------:R-:W-:Y:S01]  /*16930*/  BPT.TRAP 0x1 ;  /* 0x000000040000795c */ /* 0x000fe20000300000 */
.L_x_531:
[----:B-1----:R-:W-:Y:S01]  /*16940*/  SHF.L.U32 R4, R8, 0x1f, RZ ;  /* 0x0000001f08047819 */ /* 0x002fe200000006ff */
[----:B------:R-:W-:-:S03]  /*16950*/  IMAD R10, R0, 0x3000, RZ ;  /* 0x00003000000a7824 */ /* 0x000fc600078e02ff */
[----:B------:R-:W1:Y:S02]  /*16960*/  SYNCS.PHASECHK.TRANS64.TRYWAIT P0, [R3+URZ+0x19c60], R4 ;  /* 0x019c6004030075a7 */ /* 0x000e64000800017f */
[----:B-1----:R-:W-:Y:S05]  /*16970*/  @!P0 BRA `(.L_x_532) ;  /* 0x0000002800348947 */ /* 0x002fea0003800000 */
.L_x_618:
[----:B------:R-:W2:Y:S04]  /*16980*/  LDL R0, [R1+0x10] ;  /* 0x0000100001007983 */ /* 0x000ea80000100800 */
[----:B------:R-:W3:Y:S04]  /*16990*/  LDL R11, [R1+0x8] ;  /* 0x00000800010b7983 */ /* 0x000ee80000100800 */
[----:B------:R-:W4:Y:S01]  /*169a0*/  LDL R13, [R1+0xc] ;  /* 0x00000c00010d7983 */ /* 0x000f220000100800 */
[----:B------:R-:W-:Y:S05]  /*169b0*/  WARPSYNC.ALL ;  /* 0x0000000000007948 */ /* 0x000fea0003800000 */
[----:B--2---:R-:W-:-:S02]  /*169c0*/  LOP3.LUT R0, R10, R0, RZ, 0xfc, !PT ;  /* 0x000000000a007212 */ /* 0x004fc400078efcff */
[----:B---3--:R-:W-:-:S03]  /*169d0*/  LOP3.LUT R12, R10, R11, RZ, 0xfc, !PT ;  /* 0x0000000b0a0c7212 */ /* 0x008fc600078efcff */
[C---:B------:R-:W-:Y:S02]  /*169e0*/  IMAD.IADD R0, R22.reuse, 0x1, R0 ;  /* 0x0000000116007824 */ /* 0x040fe400078e0200 */
[----:B------:R-:W-:-:S03]  /*169f0*/  IMAD.IADD R12, R22, 0x1, R12 ;  /* 0x00000001160c7824 */ /* 0x000fc600078e020c */
[----:B01----:R-:W0:Y:S02]  /*16a00*/  LDSM.16.MT88.4 R4, [R0+0x9000] ;  /* 0x009000000004783b */ /* 0x003e240000004200 */
        /* <DEDUP_REMOVED lines=17> */
[----:B------:R-:W0:Y:S01]  /*16b20*/  LDSM.16.MT88.4 R4, [R0+0x9800] ;  /* 0x009800000004783b */ /* 0x000e220000004200 */
[----:B----4-:R-:W-:Y:S02]  /*16b30*/  IADD3 R12, R13, 0x3000, R12 ;  /* 0x000030000d0c7810 */ /* 0x010fe40007ffe00c */
[C-C-:B0-----:R-:W-:Y:S02]  /*16b40*/  PRMT R8, R4.reuse, 0x6420, R5.reuse ;  /* 0x0000642004087816 */ /* 0x141fe40000000005 */
        /* <DEDUP_REMOVED lines=24> */
.L_x_533:
[----:B------:R-:W2:Y:S01]  /*16cd0*/  S2R R0, SR_TID.X ;  /* 0x0000000000007919 */ /* 0x000ea20000002100 */
[----:B-1----:R1:W-:Y:S01]  /*16ce0*/  SYNCS.ARRIVE.TRANS64.A1T0 RZ, [R3+URZ+0x19c50], RZ ;  /* 0x019c50ff03ff79a7 */ /* 0x0023e2000810003f */
[----:B0-----:R-:W-:Y:S01]  /*16cf0*/  IMAD.MOV.U32 R8, RZ, RZ, R26 ;  /* 0x000000ffff087224 */ /* 0x001fe200078e001a */
[----:B--2---:R-:W-:Y:S01]  /*16d00*/  LOP3.LUT R0, R0, 0x7f, RZ, 0xc0, !PT ;  /* 0x0000007f00007812 */ /* 0x004fe200078ec0ff */
[----:B------:R-:W-:Y:S03]  /*16d10*/  BAR.SYNC.DEFER_BLOCKING 0x2, 0x80 ;  /* 0x0082000000007b1d */ /* 0x000fe60000010000 */
[----:B------:R-:W-:Y:S01]  /*16d20*/  ISETP.NE.AND P0, PT, R0, RZ, PT ;  /* 0x000000ff0000720c */ /* 0x000fe20003f05270 */
[----:B------:R-:W-:-:S12]  /*16d30*/  IMAD.MOV.U32 R0, RZ, RZ, R24 ;  /* 0x000000ffff007224 */ /* 0x000fd800078e0018 */
[----:B-1----:R-:W-:-:S05]  /*16d40*/  @!P0 VIADD R3, R3, 0x19c80 ;  /* 0x00019c8003038836 */ /* 0x002fca0000000000 */
[----:B------:R-:W-:-:S04]  /*16d50*/  @!P0 PRMT R3, RZ, 0x654, R3 ;  /* 0x00000654ff038816 */ /* 0x000fc80000000003 */
[----:B------:R2:W-:Y:S01]  /*16d60*/  @!P0 SYNCS.ARRIVE.TRANS64.RED.A1T0 RZ, [R3+URZ], RZ ;  /* 0x000000ff03ff89a7 */ /* 0x0005e2000810043f */
[C---:B------:R-:W-:Y:S01]  /*16d70*/  ISETP.GT.AND P0, PT, R2.reuse, RZ, PT ;  /* 0x000000ff0200720c */ /* 0x040fe20003f04270 */
[----:B------:R-:W-:-:S12]  /*16d80*/  VIADD R2, R2, 0xffffffff ;  /* 0xffffffff02027836 */ /* 0x000fd80000000000 */
[----:B--2---:R-:W-:Y:S05]  /*16d90*/  @P0 BRA `(.L_x_534) ;  /* 0xfffffff000040947 */ /* 0x004fea000383ffff */
.L_x_510:
[----:B-1----:R-:W1:Y:S01]  /*16da0*/  S2R R3, SR_TID.X ;  /* 0x0000000000037919 */ /* 0x002e620000002100 */
[----:B------:R-:W-:Y:S01]  /*16db0*/  BSSY B0, `(.L_x_535) ;  /* 0x0000010000007945 */ /* 0x000fe20003800000 */
[----:B-1----:R-:W-:-:S04]  /*16dc0*/  LOP3.LUT R3, R3, 0x7f, RZ, 0xc0, !PT ;  /* 0x0000007f03037812 */ /* 0x002fc800078ec0ff */
[----:B------:R-:W-:-:S13]  /*16dd0*/  ISETP.NE.AND P0, PT, R3, RZ, PT ;  /* 0x000000ff0300720c */ /* 0x000fda0003f05270 */
[----:B------:R-:W-:Y:S05]  /*16de0*/  @P0 BRA `(.L_x_536) ;  /* 0x0000000000300947 */ /* 0x000fea0003800000 */
[----:B0-----:R-:W0:Y:S01]  /*16df0*/  S2R R5, SR_LANEID ;  /* 0x0000000000057919 */ /* 0x001e220000000000 */
        /* <DEDUP_REMOVED lines=10> */
[----:B0-----:R-:W-:-:S07]  /*16ea0*/  IADD3 R16, R0, UR38, R7 ;  /* 0x0000002600107c10 */ /* 0x001fce000fffe007 */
.L_x_536:
[----:B------:R-:W-:Y:S05]  /*16eb0*/  BSYNC B0 ;  /* 0x0000000000007941 */ /* 0x000fea0003800000 */
.L_x_535:
[----:B------:R-:W-:-:S06]  /*16ec0*/  UISETP.NE.AND UP0, UPT, UR36, 0x3, UPT ;  /* 0x000000032400788c */ /* 0x000fcc000bf05270 */
[----:B------:R-:W-:-:S13]  /*16ed0*/  PLOP3.LUT P1, PT, PT, PT, UP0, 0x80, 0x0 ;  /* 0x000000000000781c */ /* 0x000fda0003f2f008 */
[----:B------:R-:W-:Y:S05]  /*16ee0*/  @!P1 BRA `(.L_x_537) ;  /* 0x0000000000049947 */ /* 0x000fea0003800000 */
[----:B------:R-:W-:Y:S01]  /*16ef0*/  BPT.TRAP 0x1 ;  /* 0x000000040000795c */ /* 0x000fe20000300000 */
.L_x_537:
[----:B------:R-:W-:Y:S01]  /*16f00*/  LOP3.LUT R0, R26, 0x1, RZ, 0x3c, !PT ;  /* 0x000000011a007812 */ /* 0x000fe200078e3cff */
[----:B------:R-:W-:Y:S01]  /*16f10*/  IMAD R3, R24, 0x8, R22 ;  /* 0x0000000818037824 */ /* 0x000fe200078e0216 */
[----:B------:R-:W-:Y:S01]  /*16f20*/  BSSY B0, `(.L_x_538) ;  /* 0x0000006000007945 */ /* 0x000fe20003800000 */
[----:B------:R-:W-:Y:S01]  /*16f30*/  IMAD.U32 R2, RZ, RZ, UR39 ;  /* 0x00000027ff027e24 */ /* 0x000fe2000f8e00ff */
[----:B------:R-:W-:-:S04]  /*16f40*/  SHF.L.U32 R0, R0, 0x1f, RZ ;  /* 0x0000001f00007819 */ /* 0x000fc800000006ff */
[----:B------:R-:W1:Y:S01]  /*16f50*/  SYNCS.PHASECHK.TRANS64.TRYWAIT P1, [R3+URZ+0x19c70], R0 ;  /* 0x019c7000030075a7 */ /* 0x000e62000802017f */
[----:B------:R-:W-:Y:S01]  /*16f60*/  ISETP.NE.AND P2, PT, R2, 0x3, PT ;  /* 0x000000030200780c */ /* 0x000fe20003f45270 */
[----:B-1----:R-:W-:-:S12]  /*16f70*/  @!P1 BRA `(.L_x_539) ;  /* 0x0000002000c89947 */ /* 0x002fd80003800000 */
.L_x_619:
[----:B------:R-:W-:Y:S05]  /*16f80*/  BSYNC B0 ;  /* 0x0000000000007941 */ /* 0x000fea0003800000 */
.L_x_538:
[----:B------:R-:W-:Y:S05]  /*16f90*/  @!P2 BRA `(.L_x_540) ;  /* 0x000000000004a947 */ /* 0x000fea0003800000 */
[----:B------:R-:W-:Y:S01]  /*16fa0*/  BPT.TRAP 0x1 ;  /* 0x000000040000795c */ /* 0x000fe20000300000 */
.L_x_540:
[----:B-1----:R-:W-:-:S04]  /*16fb0*/  SHF.L.U32 R0, R26, 0x1f, RZ ;  /* 0x0000001f1a007819 */ /* 0x002fc800000006ff */
[----:B------:R-:W1:Y:S02]  /*16fc0*/  SYNCS.PHASECHK.TRANS64.TRYWAIT P1, [R3+URZ+0x19c60], R0 ;  /* 0x019c6000030075a7 */ /* 0x000e64000802017f */
[----:B-1----:R-:W-:Y:S05]  /*16fd0*/  @!P1 BRA `(.L_x_541) ;  /* 0x0000002000c49947 */ /* 0x002fea0003800000 */
.L_x_620:
[----:B------:R-:W0:Y:S04]  /*16fe0*/  LDL R4, [R1+0x10] ;  /* 0x0000100001047983 */ /* 0x000e280000100800 */
[----:B------:R-:W2:Y:S04]  /*16ff0*/  LDL R10, [R1+0x8] ;  /* 0x00000800010a7983 */ /* 0x000ea80000100800 */
[----:B------:R-:W3:Y:S01]  /*17000*/  LDL R12, [R1+0xc] ;  /* 0x00000c00010c7983 */ /* 0x000ee20000100800 */
[----:B------:R-:W-:Y:S01]  /*17010*/  IMAD R2, R24, 0x3000, RZ ;  /* 0x0000300018027824 */ /* 0x000fe200078e02ff */
[----:B------:R-:W-:Y:S05]  /*17020*/  WARPSYNC.ALL ;  /* 0x0000000000007948 */ /* 0x000fea0003800000 */
[----:B0-----:R-:W-:-:S02]  /*17030*/  LOP3.LUT R5, R2, R4, RZ, 0xfc, !PT ;  /* 0x0000000402057212 */ /* 0x001fc400078efcff */
[----:B--2---:R-:W-:-:S03]  /*17040*/  LOP3.LUT R2, R2, R10, RZ, 0xfc, !PT ;  /* 0x0000000a02027212 */ /* 0x004fc600078efcff */
[C---:B-1----:R-:W-:Y:S02]  /*17050*/  IMAD.IADD R0, R22.reuse, 0x1, R5 ;  /* 0x0000000116007824 */ /* 0x042fe400078e0205 */
        /* <DEDUP_REMOVED lines=20> */
[----:B---3--:R-:W-:Y:S02]  /*171a0*/  IADD3 R2, R12, 0x3000, R2 ;  /* 0x000030000c027810 */ /* 0x008fe40007ffe002 */
        /* <DEDUP_REMOVED lines=25> */
.L_x_542:
[----:B-1----:R1:W-:Y:S01]  /*17340*/  SYNCS.ARRIVE.TRANS64.A1T0 RZ, [R3+URZ+0x19c50], RZ ;  /* 0x019c50ff03ff79a7 */ /* 0x0023e2000810003f */
[----:B------:R-:W-:Y:S02]  /*17350*/  @!P0 VIADD R0, R3, 0x19c80 ;  /* 0x00019c8003008836 */ /* 0x000fe40000000000 */
[----:B------:R-:W-:-:S03]  /*17360*/  VIADD R24, R24, 0x1 ;  /* 0x0000000118187836 */ /* 0x000fc60000000000 */
[----:B------:R-:W-:Y:S01]  /*17370*/  @!P0 PRMT R0, RZ, 0x654, R0 ;  /* 0x00000654ff008816 */ /* 0x000fe20000000000 */
[----:B------:R-:W-:Y:S06]  /*17380*/  BAR.SYNC.DEFER_BLOCKING 0x2, 0x80 ;  /* 0x0082000000007b1d */ /* 0x000fec0000010000 */
[----:B------:R2:W-:Y:S01]  /*17390*/  @!P0 SYNCS.ARRIVE.TRANS64.RED.A1T0 RZ, [R0+URZ], RZ ;  /* 0x000000ff00ff89a7 */ /* 0x0005e2000810043f */
[----:B------:R-:W-:-:S04]  /*173a0*/  ISETP.NE.AND P0, PT, R24, 0x2, PT ;  /* 0x000000021800780c */ /* 0x000fc80003f05270 */
[----:B-1----:R-:W-:Y:S02]  /*173b0*/  SEL R3, RZ, 0x1, P0 ;  /* 0x00000001ff037807 */ /* 0x002fe40000000000 */
[----:B------:R-:W-:Y:S02]  /*173c0*/  SEL R24, R24, RZ, P0 ;  /* 0x000000ff18187207 */ /* 0x000fe40000000000 */
[----:B--2---:R-:W-:-:S07]  /*173d0*/  LOP3.LUT R26, R26, R3, RZ, 0x3c, !PT ;  /* 0x000000031a1a7212 */ /* 0x004fce00078e3cff */
.L_x_485:
[----:B------:R-:W-:-:S13]  /*173e0*/  LOP3.LUT P0, RZ, R29, 0x2, RZ, 0xc0, !PT ;  /* 0x000000021dff7812 */ /* 0x000fda000780c0ff */
[----:B------:R-:W-:Y:S05]  /*173f0*/  @!P0 BRA `(.L_x_543) ;  /* 0x0000000000248947 */ /* 0x000fea0003800000 */
[----:B------:R-:W-:Y:S05]  /*17400*/  WARPSYNC.ALL ;  /* 0x0000000000007948 */ /* 0x000fea0003800000 */
[----:B------:R-:W2:Y:S08]  /*17410*/  S2UR UR5, SR_CgaCtaId ;  /* 0x00000000000579c3 */ /* 0x000eb00000008800 */
[----:B------:R-:W-:Y:S06]  /*17420*/  BAR.SYNC.DEFER_BLOCKING 0x5, 0x200 ;  /* 0x0148000000007b1d */ /* 0x000fec0000010000 */
[----:B------:R-:W-:-:S02]  /*17430*/  UMOV UR4, 0x400 ;  /* 0x0000040000047882 */ /* 0x000fc40000000000 */
[----:B--2---:R-:W-:-:S06]  /*17440*/  ULEA UR4, UR5, UR4, 0x18 ;  /* 0x0000000405047291 */ /* 0x004fcc000f8ec03f */
[----:B-1----:R-:W-:-:S05]  /*17450*/  IMAD.U32 R22, RZ, RZ, UR4 ;  /* 0x00000004ff167e24 */ /* 0x002fca000f8e00ff */
[----:B------:R1:W2:Y:S01]  /*17460*/  LDS.128 R16, [R22+0x19cd0] ;  /* 0x019cd00016107984 */ /* 0x0002a20000000c00 */
[----:B------:R-:W-:Y:S06]  /*17470*/  BAR.ARV 0x4, 0x200 ;  /* 0x0108000000007b1d */ /* 0x000fec0000002000 */
[----:B------:R-:W-:Y:S05]  /*17480*/  BRA `(.L_x_544) ;  /* 0x0000000800407947 */ /* 0x000fea0003800000 */
.L_x_543:
[----:B------:R-:W0:Y:S01]  /*17490*/  S2R R0, SR_TID.X ;  /* 0x0000000000007919 */ /* 0x000e220000002100 */
[----:B------:R-:W-:Y:S01]  /*174a0*/  UMOV UR4, 0xffffffff ;  /* 0xffffffff00047882 */ /* 0x000fe20000000000 */
[----:B0-----:R-:W-:-:S04]  /*174b0*/  LOP3.LUT R8, R0, 0x1f, RZ, 0xc0, !PT ;  /* 0x0000001f00087812 */ /* 0x001fc800078ec0ff */
[----:B------:R-:W-:Y:S01]  /*174c0*/  ISETP.NE.AND P0, PT, R8, 0x1f, PT ;  /* 0x0000001f0800780c */ /* 0x000fe20003f05270 */
[----:B------:R-:W-:-:S12]  /*174d0*/  BRA.DIV UR4, `(.L_x_545) ;  /* 0x0000001e04987947 */ /* 0x000fd8000b800000 */
[----:B-1----:R-:W-:Y:S01]  /*174e0*/  IMAD.IADD R5, R19, 0x1, R8 ;  /* 0x0000000113057824 */ /* 0x002fe200078e0208 */
[----:B------:R-:W-:-:S04]  /*174f0*/  ULDC UR4, c[0x0][0xc3c] ;  /* 0x00030f0000047ab9 */ /* 0x000fc80000000800 */
[----:B------:R-:W-:-:S13]  /*17500*/  ISETP.GE.OR P1, PT, R5, UR4, !P0 ;  /* 0x0000000405007c0c */ /* 0x000fda000c726670 */
[----:B------:R-:W0:Y:S02]  /*17510*/  @!P1 LDC.64 R2, c[0x0][0xc80] ;  /* 0x00032000ff029b82 */ /* 0x000e240000000a00 */
[----:B0-----:R-:W-:-:S06]  /*17520*/  @!P1 IMAD.WIDE R2, R5, 0x4, R2 ;  /* 0x0000000405029825 */ /* 0x001fcc00078e0202 */
[----:B------:R0:W2:Y:S01]  /*17530*/  @!P1 LDG.E R3, desc[UR42][R2.64] ;  /* 0x0000002a02039981 */ /* 0x0000a2000c1e1900 */
[C---:B------:R-:W-:Y:S02]  /*17540*/  ISETP.GE.U32.AND P2, PT, R8.reuse, 0x2, PT ;  /* 0x000000020800780c */ /* 0x040fe40003f46070 */
[C---:B------:R-:W-:Y:S01]  /*17550*/  ISETP.GE.U32.AND P3, PT, R8.reuse, 0x4, PT ;  /* 0x000000040800780c */ /* 0x040fe20003f66070 */
[----:B------:R-:W-:Y:S01]  /*17560*/  SHFL.IDX PT, R0, R16, RZ, 0x1f ;  /* 0x00001fff10007589 */ /* 0x000fe200000e0000 */
[C---:B------:R-:W-:Y:S02]  /*17570*/  ISETP.GE.U32.AND P4, PT, R8.reuse, 0x8, PT ;  /* 0x000000080800780c */ /* 0x040fe40003f86070 */
[C---:B------:R-:W-:Y:S01]  /*17580*/  ISETP.GE.U32.AND P5, PT, R8.reuse, 0x10, PT ;  /* 0x000000100800780c */ /* 0x040fe20003fa6070 */
[----:B------:R-:W-:Y:S01]  /*17590*/  SHFL.IDX PT, R4, R16, 0x1, 0x1f ;  /* 0x00201f0010047f89 */ /* 0x000fe200000e0000 */
[----:B0-----:R-:W-:Y:S02]  /*175a0*/  IMAD.MOV.U32 R2, RZ, RZ, RZ ;  /* 0x000000ffff027224 */ /* 0x001fe400078e00ff */
[----:B--2---:R-:W-:Y:S01]  /*175b0*/  @!P1 IMAD.MOV.U32 R2, RZ, RZ, R3 ;  /* 0x000000ffff029224 */ /* 0x004fe200078e0003 */
[----:B------:R-:W-:-:S04]  /*175c0*/  ISETP.NE.AND P1, PT, R8, RZ, PT ;  /* 0x000000ff0800720c */ /* 0x000fc80003f25270 */
        /* <DEDUP_REMOVED lines=15> */
[----:B------:R0:W1:Y:S02]  /*176c0*/  SHFL.IDX PT, R14, R3, 0x1f, 0x1f ;  /* 0x03e01f00030e7f89 */ /* 0x00006400000e0000 */
.L_x_630:
[----:B------:R-:W-:Y:S02]  /*176d0*/  ULDC UR4, c[0x0][0xc38] ;  /* 0x00030e0000047ab9 */ /* 0x000fe40000000800 */
[----:B------:R-:W-:-:S04]  /*176e0*/  IMAD.U32 R16, RZ, RZ, UR4 ;  /* 0x00000004ff107e24 */ /* 0x000fc8000f8e00ff */
[----:B-1----:R-:W-:-:S04]  /*176f0*/  IMAD R5, R14, R16, RZ ;  /* 0x000000100e057224 */ /* 0x002fc800078e02ff */
[----:B------:R-:W-:-:S05]  /*17700*/  IMAD.IADD R4, R4, 0x1, R5 ;  /* 0x0000000104047824 */ /* 0x000fca00078e0205 */
[----:B------:R-:W-:-:S13]  /*17710*/  ISETP.GT.AND P6, PT, R4, R0, PT ;  /* 0x000000000400720c */ /* 0x000fda0003fc4270 */
[----:B------:R-:W-:Y:S05]  /*17720*/  @P6 BRA `(.L_x_546) ;  /* 0x00000000009c6947 */ /* 0x000fea0003800000 */
.L_x_551:
[----:B------:R-:W1:Y:S01]  /*17730*/  LDC R6, c[0x0][0xc3c] ;  /* 0x00030f00ff067b82 */ /* 0x000e620000000800 */
[----:B------:R-:W-:-:S05]  /*17740*/  VIADD R19, R19, 0x1f ;  /* 0x0000001f13137836 */ /* 0x000fca0000000000 */
[----:B-1----:R-:W-:-:S13]  /*17750*/  ISETP.GE.AND P6, PT, R19, R6, PT ;  /* 0x000000061300720c */ /* 0x002fda0003fc6270 */
[----:B------:R-:W-:Y:S05]  /*17760*/  @P6 BRA `(.L_x_547) ;  /* 0x0000000400446947 */ /* 0x000fea0003800000 */
[----:B------:R-:W1:Y:S01]  /*17770*/  S2R R2, SR_TID.X ;  /* 0x0000000000027919 */ /* 0x000e620000002100 */
[----:B------:R-:W-:Y:S01]  /*17780*/  BSSY B0, `(.L_x_548) ;  /* 0x0000009000007945 */ /* 0x000fe20003800000 */
[----:B-1----:R-:W-:-:S05]  /*17790*/  LOP3.LUT R2, R2, 0x1f, RZ, 0xc0, !PT ;  /* 0x0000001f02027812 */ /* 0x002fca00078ec0ff */
[----:B------:R-:W-:Y:S02]  /*177a0*/  IMAD.IADD R5, R19, 0x1, R2 ;  /* 0x0000000113057824 */ /* 0x000fe400078e0202 */
[----:B------:R-:W-:-:S03]  /*177b0*/  IMAD.MOV.U32 R2, RZ, RZ, RZ ;  /* 0x000000ffff027224 */ /* 0x000fc600078e00ff */
[----:B------:R-:W-:-:S13]  /*177c0*/  ISETP.GE.OR P6, PT, R5, R6, !P0 ;  /* 0x000000060500720c */ /* 0x000fda00047c6670 */
[----:B------:R-:W-:Y:S05]  /*177d0*/  @P6 BRA `(.L_x_549) ;  /* 0x00000000000c6947 */ /* 0x000fea0003800000 */
[----:B0-----:R-:W0:Y:S02]  /*177e0*/  LDC.64 R2, c[0x0][0xc80] ;  /* 0x00032000ff027b82 */ /* 0x001e240000000a00 */
[----:B0-----:R-:W-:-:S06]  /*177f0*/  IMAD.WIDE R2, R5, 0x4, R2 ;  /* 0x0000000405027825 */ /* 0x001fcc00078e0202 */
[----:B------:R1:W5:Y:S02]  /*17800*/  LDG.E R2, desc[UR42][R2.64] ;  /* 0x0000002a02027981 */ /* 0x000364000c1e1900 */
.L_x_549:
[----:B------:R-:W-:Y:S05]  /*17810*/  BSYNC B0 ;  /* 0x0000000000007941 */ /* 0x000fea0003800000 */
.L_x_548:
[----:B------:R-:W-:-:S03]  /*17820*/  UMOV UR4, 0xffffffff ;  /* 0xffffffff00047882 */ /* 0x000fc60000000000 */
[----:B------:R-:W-:Y:S05]  /*17830*/  BRA.DIV UR4, `(.L_x_550) ;  /* 0x0000001e04e47947 */ /* 0x000fea000b800000 */
[----:B-----5:R-:W2:Y:S02]  /*17840*/  SHFL.UP PT, R14, R2, 0x1, RZ ;  /* 0x04200000020e7989 */ /* 0x020ea400000e00ff */
[----:B--2---:R-:W-:-:S05]  /*17850*/  SEL R13, R14, RZ, P1 ;  /* 0x000000ff0e0d7207 */ /* 0x004fca0000800000 */
[----:B------:R-:W-:-:S05]  /*17860*/  IMAD.IADD R13, R2, 0x1, R13 ;  /* 0x00000001020d7824 */ /* 0x000fca00078e020d */
[----:B------:R-:W2:Y:S02]  /*17870*/  SHFL.UP PT, R14, R13, 0x2, RZ ;  /* 0x044000000d0e7989 */ /* 0x000ea400000e00ff */
        /* <DEDUP_REMOVED lines=10> */
[----:B01----:R-:W-:-:S05]  /*17920*/  IMAD.IADD R3, R7, 0x1, R14 ;  /* 0x0000000107037824 */ /* 0x003fca00078e020e */
[----:B------:R0:W1:Y:S02]  /*17930*/  SHFL.IDX PT, R14, R3, 0x1f, 0x1f ;  /* 0x03e01f00030e7f89 */ /* 0x00006400000e0000 */
.L_x_638:
[----:B------:R-:W-:Y:S02]  /*17940*/  ULDC UR4, c[0x0][0xc38] ;  /* 0x00030e0000047ab9 */ /* 0x000fe40000000800 */
[----:B------:R-:W-:-:S04]  /*17950*/  IMAD.U32 R16, RZ, RZ, UR4 ;  /* 0x00000004ff107e24 */ /* 0x000fc8000f8e00ff */
[----:B-1----:R-:W-:-:S04]  /*17960*/  IMAD R5, R14, R16, RZ ;  /* 0x000000100e057224 */ /* 0x002fc800078e02ff */
[----:B------:R-:W-:-:S05]  /*17970*/  IMAD.IADD R4, R5, 0x1, R4 ;  /* 0x0000000105047824 */ /* 0x000fca00078e0204 */
[----:B------:R-:W-:-:S13]  /*17980*/  ISETP.GT.AND P6, PT, R4, R0, PT ;  /* 0x000000000400720c */ /* 0x000fda0003fc4270 */
[----:B------:R-:W-:Y:S05]  /*17990*/  @!P6 BRA `(.L_x_551) ;  /* 0xfffffffc0064e947 */ /* 0x000fea000383ffff */
.L_x_546:
[----:B------:R-:W-:Y:S01]  /*179a0*/  IMAD.IADD R6, R4, 0x1, -R5 ;  /* 0x0000000104067824 */ /* 0x000fe200078e0a05 */
[----:B------:R-:W-:-:S03]  /*179b0*/  UMOV UR4, 0xffffffff ;  /* 0xffffffff00047882 */ /* 0x000fc60000000000 */
[----:B------:R-:W-:-:S05]  /*179c0*/  IMAD R5, R3, R16, R6 ;  /* 0x0000001003057224 */ /* 0x000fca00078e0206 */
[----:B------:R-:W-:Y:S01]  /*179d0*/  ISETP.GT.AND P6, PT, R5, R0, PT ;  /* 0x000000000500720c */ /* 0x000fe20003fc4270 */
[----:B------:R-:W-:-:S12]  /*179e0*/  BRA.DIV UR4, `(.L_x_552) ;  /* 0x0000002204347947 */ /* 0x000fd8000b800000 */
[----:B------:R-:W-:-:S04]  /*179f0*/  VOTE.ANY R5, PT, !P6 ;  /* 0x0000000000057806 */ /* 0x000fc800070e0100 */
[----:B------:R-:W1:Y:S02]  /*17a00*/  POPC R4, R5 ;  /* 0x0000000500047309 */ /* 0x000e640000000000 */
[----:B-1----:R1:W2:Y:S02]  /*17a10*/  SHFL.IDX PT, R17, R2, R4, 0x1f ;  /* 0x00001f0402117589 */ /* 0x0022a400000e0000 */
.L_x_642:
[----:B------:R-:W-:Y:S01]  /*17a20*/  ISETP.NE.AND P0, PT, R5, RZ, PT ;  /* 0x000000ff0500720c */ /* 0x000fe20003f05270 */
[----:B------:R-:W-:-:S12]  /*17a30*/  IMAD.MOV.U32 R14, RZ, RZ, RZ ;  /* 0x000000ffff0e7224 */ /* 0x000fd800078e00ff */
[----:B------:R-:W-:Y:S05]  /*17a40*/  @!P0 BRA `(.L_x_553) ;  /* 0x0000000000108947 */ /* 0x000fea0003800000 */
[----:B------:R-:W-:Y:S01]  /*17a50*/  UMOV UR4, 0xffffffff ;  /* 0xffffffff00047882 */ /* 0x000fe20000000000 */
[----:B------:R-:W-:Y:S02]  /*17a60*/  VIADD R12, R4, 0xffffffff ;  /* 0xffffffff040c7836 */ /* 0x000fe40000000000 */
[----:B------:R-:W-:Y:S05]  /*17a70*/  BRA.DIV UR4, `(.L_x_554) ;  /* 0x0000002204587947 */ /* 0x000fea000b800000 */
[----:B------:R3:W4:Y:S02]  /*17a80*/  SHFL.IDX PT, R14, R3, R12, 0x1f ;  /* 0x00001f0c030e7589 */ /* 0x00072400000e0000 */
.L_x_553:
[-C--:B--2---:R-:W-:Y:S01]  /*17a90*/  IABS R5, R17.reuse ;  /* 0x0000001100057213 */ /* 0x084fe20000000000 */
[----:B----4-:R-:W-:Y:S01]  /*17aa0*/  IMAD R16, R14, R16, R6 ;  /* 0x000000100e107224 */ /* 0x010fe200078e0206 */
[----:B------:R-:W-:Y:S01]  /*17ab0*/  IABS R8, R17 ;  /* 0x0000001100087213 */ /* 0x000fe20000000000 */
[----:B------:R-:W-:Y:S01]  /*17ac0*/  IMAD.IADD R19, R4, 0x1, R19 ;  /* 0x0000000104137824 */ /* 0x000fe200078e0213 */
[----:B------:R-:W2:Y:S01]  /*17ad0*/  I2F.RP R6, R5 ;  /* 0x0000000500067306 */ /* 0x000ea20000209400 */
[----:B------:R-:W-:-:S07]  /*17ae0*/  IMAD.IADD R0, R0, 0x1, -R16 ;  /* 0x0000000100007824 */ /* 0x000fce00078e0a10 */
[----:B--2---:R-:W2:Y:S02]  /*17af0*/  MUFU.RCP R6, R6 ;  /* 0x0000000600067308 */ /* 0x004ea40000001000 */
[----:B--2---:R-:W-:Y:S02]  /*17b00*/  VIADD R7, R6, 0xffffffe ;  /* 0x0ffffffe06077836 */ /* 0x004fe40000000000 */
[----:B------:R-:W-:-:S04]  /*17b10*/  IMAD.MOV R6, RZ, RZ, -R8 ;  /* 0x000000ffff067224 */ /* 0x000fc800078e0a08 */
[----:B0--3--:R-:W1:Y:S02]  /*17b20*/  F2I.FTZ.U32.TRUNC.NTZ R3, R7 ;  /* 0x0000000700037305 */ /* 0x009e64000021f000 */
[----:B-1----:R-:W-:-:S04]  /*17b30*/  IMAD.MOV R2, RZ, RZ, -R3 ;  /* 0x000000ffff027224 */ /* 0x002fc800078e0a03 */
[----:B------:R-:W-:Y:S02]  /*17b40*/  IMAD R9, R2, R5, RZ ;  /* 0x0000000502097224 */ /* 0x000fe400078e02ff */
[----:B------:R-:W-:-:S04]  /*17b50*/  IMAD.MOV.U32 R2, RZ, RZ, RZ ;  /* 0x000000ffff027224 */ /* 0x000fc800078e00ff */
[----:B------:R-:W-:Y:S01]  /*17b60*/  IMAD.HI.U32 R2, R3, R9, R2 ;  /* 0x0000000903027227 */ /* 0x000fe200078e0002 */
[----:B------:R-:W-:-:S05]  /*17b70*/  IABS R3, R0 ;  /* 0x0000000000037213 */ /* 0x000fca0000000000 */
        /* <DEDUP_REMOVED lines=11> */
[----:B------:R-:W-:-:S05]  /*17c30*/  @!P1 LOP3.LUT R2, RZ, R17, RZ, 0x33, !PT ;  /* 0x00000011ff029212 */ /* 0x000fca00078e33ff */
[--C-:B------:R-:W-:Y:S02]  /*17c40*/  IMAD.MOV R3, RZ, RZ, -R2.reuse ;  /* 0x000000ffff037224 */ /* 0x100fe400078e0a02 */
[----:B------:R-:W-:Y:S02]  /*17c50*/  IMAD.MOV.U32 R18, RZ, RZ, R2 ;  /* 0x000000ffff127224 */ /* 0x000fe400078e0002 */
[----:B------:R-:W-:Y:S01]  /*17c60*/  IMAD R17, R17, R3, R0 ;  /* 0x0000000311117224 */ /* 0x000fe200078e0200 */
[----:B------:R-:W-:Y:S06]  /*17c70*/  BRA `(.L_x_555) ;  /* 0x00000000001c7947 */ /* 0x000fec0003800000 */
.L_x_547:
[----:B------:R-:W-:Y:S01]  /*17c80*/  UMOV UR4, URZ ;  /* 0x0000003f00047c82 */ /* 0x000fe20008000000 */
[----:B------:R-:W-:Y:S01]  /*17c90*/  UMOV UR5, URZ ;  /* 0x0000003f00057c82 */ /* 0x000fe20008000000 */
[----:B------:R-:W-:Y:S01]  /*17ca0*/  ULDC UR6, c[0x0][0xc3c] ;  /* 0x00030f0000067ab9 */ /* 0x000fe20000000800 */
[----:B------:R-:W-:Y:S02]  /*17cb0*/  IMAD.MOV.U32 R16, RZ, RZ, R0 ;  /* 0x000000ffff107224 */ /* 0x000fe400078e0000 */
[----:B------:R-:W-:Y:S02]  /*17cc0*/  IMAD.U32 R17, RZ, RZ, UR4 ;  /* 0x00000004ff117e24 */ /* 0x000fe4000f8e00ff */
[----:B------:R-:W-:Y:S02]  /*17cd0*/  IMAD.U32 R18, RZ, RZ, UR5 ;  /* 0x00000005ff127e24 */ /* 0x000fe4000f8e00ff */
[----:B------:R-:W-:-:S07]  /*17ce0*/  IMAD.U32 R19, RZ, RZ, UR6 ;  /* 0x00000006ff137e24 */ /* 0x000fce000f8e00ff */
.L_x_555:
[----:B------:R-:W1:Y:S01]  /*17cf0*/  S2R R0, SR_TID.X ;  /* 0x0000000000007919 */ /* 0x000e620000002100 */
[----:B------:R-:W-:Y:S05]  /*17d00*/  WARPSYNC.ALL ;  /* 0x0000000000007948 */ /* 0x000fea0003800000 */
[----:B------:R-:W-:Y:S01]  /*17d10*/  BAR.SYNC.DEFER_BLOCKING 0x4, 0x200 ;  /* 0x0108000000007b1d */ /* 0x000fe20000010000 */
[----:B-1----:R-:W-:-:S04]  /*17d20*/  LOP3.LUT R0, R0, 0x1f, RZ, 0xc0, !PT ;  /* 0x0000001f00007812 */ /* 0x002fc800078ec0ff */
[----:B------:R-:W-:-:S13]  /*17d30*/  ISETP.NE.AND P0, PT, R0, RZ, PT ;  /* 0x000000ff0000720c */ /* 0x000fda0003f05270 */
[----:B0-----:R-:W0:Y:S01]  /*17d40*/  @!P0 S2R R3, SR_CgaCtaId ;  /* 0x0000000000038919 */ /* 0x001e220000008800 */
[----:B------:R-:W-:-:S04]  /*17d50*/  @!P0 MOV R0, 0x400 ;  /* 0x0000040000008802 */ /* 0x000fc80000000f00 */
[----:B0-----:R-:W-:-:S05]  /*17d60*/  @!P0 LEA R22, R3, R0, 0x18 ;  /* 0x0000000003168211 */ /* 0x001fca00078ec0ff */
[----:B------:R0:W-:Y:S01]  /*17d70*/  @!P0 STS.128 [R22+0x19cd0], R16 ;  /* 0x019cd01016008388 */ /* 0x0001e20000000c00 */
[----:B------:R-:W-:Y:S06]  /*17d80*/  BAR.ARV 0x5, 0x200 ;  /* 0x0148000000007b1d */ /* 0x000fec0000002000 */
.L_x_544:
[----:B------:R-:W-:Y:S02]  /*17d90*/  ULDC UR4, c[0x0][0xc3c] ;  /* 0x00030f0000047ab9 */ /* 0x000fe40000000800 */
[----:B--2---:R-:W-:-:S13]  /*17da0*/  ISETP.GE.AND P0, PT, R19, UR4, PT ;  /* 0x0000000413007c0c */ /* 0x004fda000bf06270 */
[----:B------:R-:W-:Y:S05]  /*17db0*/  @!P0 BRA `(.L_x_556) ;  /* 0xffffffa800b08947 */ /* 0x000fea000383ffff */
[----:B------:R-:W-:Y:S05]  /*17dc0*/  BSYNC B7 ;  /* 0x0000000000077941 */ /* 0x000fea0003800000 */
.L_x_440:
[----:B------:R-:W2:Y:S01]  /*17dd0*/  LDL.LU R0, [R1+0x3c] ;  /* 0x00003c0001007983 */ /* 0x000ea20000300800 */
[----:B------:R-:W-:Y:S01]  /*17de0*/  BSSY B0, `(.L_x_557) ;  /* 0x000000b000007945 */ /* 0x000fe20003800000 */
[----:B------:R-:W3:Y:S01]  /*17df0*/  S2R R5, SR_CgaCtaId ;  /* 0x0000000000057919 */ /* 0x000ee20000008800 */
[----:B--2---:R-:W-:-:S05]  /*17e00*/  VIADD R0, R0, 0x1 ;  /* 0x0000000100007836 */ /* 0x004fca0000000000 */
[----:B01----:R-:W-:-:S04]  /*17e10*/  LEA.HI R2, R0, R0, RZ, 0x1 ;  /* 0x0000000000027211 */ /* 0x003fc800078f08ff */
[----:B------:R-:W-:Y:S02]  /*17e20*/  LOP3.LUT R3, R2, 0xfffffffe, RZ, 0xc0, !PT ;  /* 0xfffffffe02037812 */ /* 0x000fe400078ec0ff */
[----:B------:R-:W-:-:S03]  /*17e30*/  MOV R2, 0x400 ;  /* 0x0000040000027802 */ /* 0x000fc60000000f00 */
[----:B------:R-:W-:Y:S01]  /*17e40*/  IMAD.IADD R0, R0, 0x1, -R3 ;  /* 0x0000000100007824 */ /* 0x000fe200078e0a03 */
[----:B---3--:R-:W-:-:S04]  /*17e50*/  LEA R9, R5, R2, 0x18 ;  /* 0x0000000205097211 */ /* 0x008fc800078ec0ff */
[----:B------:R-:W-:-:S04]  /*17e60*/  SHF.L.U32 R0, R0, 0x1f, RZ ;  /* 0x0000001f00007819 */ /* 0x000fc800000006ff */
[----:B------:R-:W0:Y:S02]  /*17e70*/  SYNCS.PHASECHK.TRANS64.TRYWAIT P0, [R9+URZ+0x19c20], R0 ;  /* 0x019c2000090075a7 */ /* 0x000e24000800017f */
[----:B0-----:R-:W-:Y:S05]  /*17e80*/  @!P0 BRA `(.L_x_558) ;  /* 0x0000001c00788947 */ /* 0x001fea0003800000 */
.L_x_645:
[----:B------:R-:W-:Y:S05]  /*17e90*/  BSYNC B0 ;  /* 0x0000000000007941 */ /* 0x000fea0003800000 */
.L_x_557:
[----:B------:R-:W-:-:S03]  /*17ea0*/  UMOV UR4, 0xffffffff ;  /* 0xffffffff00047882 */ /* 0x000fc60000000000 */
[----:B------:R-:W-:Y:S05]  /*17eb0*/  BRA.DIV UR4, `(.L_x_559) ;  /* 0x0000001e04807947 */ /* 0x000fea000b800000 */
[----:B0-----:R-:W0:Y:S02]  /*17ec0*/  S2R R0, SR_TID.X ;  /* 0x0000000000007919 */ /* 0x001e240000002100 */
[----:B0-----:R-:W-:-:S04]  /*17ed0*/  SHF.R.U32.HI R0, RZ, 0x5, R0 ;  /* 0x00000005ff007819 */ /* 0x001fc80000011600 */
[----:B------:R-:W-:-:S05]  /*17ee0*/  LOP3.LUT R0, R0, 0x3, RZ, 0xc0, !PT ;  /* 0x0000000300007812 */ /* 0x000fca00078ec0ff */
[----:B------:R0:W1:Y:S02]  /*17ef0*/  SHFL.IDX PT, R14, R0, RZ, 0x1f ;  /* 0x00001fff000e7589 */ /* 0x00006400000e0000 */
.L_x_648:
[----:B-1----:R-:W-:-:S13]  /*17f00*/  ISETP.NE.AND P0, PT, R14, RZ, PT ;  /* 0x000000ff0e00720c */ /* 0x002fda0003f05270 */
[----:B------:R-:W-:Y:S05]  /*17f10*/  @P0 BRA `(.L_x_315) ;  /* 0x0000000000a40947 */ /* 0x000fea0003800000 */
[----:B------:R-:W-:-:S03]  /*17f20*/  UMOV UR4, 0xffffffff ;  /* 0xffffffff00047882 */ /* 0x000fc60000000000 */
[----:B------:R-:W-:Y:S05]  /*17f30*/  BRA.DIV UR4, `(.L_x_560) ;  /* 0x0000001e04947947 */ /* 0x000fea000b800000 */
[----:B------:R-:W-:-:S13]  /*17f40*/  ELECT P6, URZ, PT ;  /* 0x00000000003f782f */ /* 0x000fda00038c0000 */
.L_x_651:
[----:B------:R-:W-:Y:S05]  /*17f50*/  @!P6 BRA `(.L_x_315) ;  /* 0x000000000094e947 */ /* 0x000fea0003800000 */
[----:B------:R-:W-:-:S06]  /*17f60*/  ULOP3.LUT UR4, UR37, 0x2, URZ, 0xfc, !UPT ;  /* 0x0000000225047892 */ /* 0x000fcc000f8efc3f */
[----:B0-----:R-:W-:-:S05]  /*17f70*/  IMAD.U32 R0, RZ, RZ, UR4 ;  /* 0x00000004ff007e24 */ /* 0x001fca000f8e00ff */
[----:B------:R-:W-:-:S13]  /*17f80*/  ISETP.NE.AND P0, PT, R0, 0x3, PT ;  /* 0x000000030000780c */ /* 0x000fda0003f05270 */
[----:B------:R-:W-:Y:S05]  /*17f90*/  @!P0 BRA `(.L_x_561) ;  /* 0x0000000000048947 */ /* 0x000fea0003800000 */
[----:B------:R-:W-:Y:S01]  /*17fa0*/  BPT.TRAP 0x1 ;  /* 0x000000040000795c */ /* 0x000fe20000300000 */
.L_x_561:
        /* <DEDUP_REMOVED lines=12> */
.L_x_652:
[----:B------:R-:W1:Y:S02]  /*18070*/  SYNCS.PHASECHK.TRANS64.TRYWAIT P1, [R3+URZ], R0 ;  /* 0x00000000030075a7 */ /* 0x000e64000802017f */
[----:B-1----:R-:W-:Y:S05]  /*18080*/  @!P1 BRA `(.L_x_563) ;  /* 0x0000001c00749947 */ /* 0x002fea0003800000 */
.L_x_653:
[----:B------:R-:W-:Y:S05]  /*18090*/  @!P0 BRA `(.L_x_564) ;  /* 0x0000000000048947 */ /* 0x000fea0003800000 */
[----:B------:R-:W-:Y:S01]  /*180a0*/  BPT.TRAP 0x1 ;  /* 0x000000040000795c */ /* 0x000fe20000300000 */
.L_x_564:
[----:B-1----:R-:W-:-:S04]  /*180b0*/  IMAD R3, R24, 0x8, R9 ;  /* 0x0000000818037824 */ /* 0x002fc800078e0209 */
[----:B------:R-:W1:Y:S02]  /*180c0*/  SYNCS.PHASECHK.TRANS64.TRYWAIT P1, [R3+URZ+0x19c60], R2 ;  /* 0x019c6002030075a7 */ /* 0x000e64000802017f */
[----:B-1----:R-:W-:Y:S05]  /*180d0*/  @!P1 BRA `(.L_x_565) ;  /* 0x0000001c00749947 */ /* 0x002fea0003800000 */
.L_x_654:
[----:B------:R-:W-:Y:S05]  /*180e0*/  @!P0 BRA `(.L_x_566) ;  /* 0x0000000000048947 */ /* 0x000fea0003800000 */
[----:B------:R-:W-:Y:S01]  /*180f0*/  BPT.TRAP 0x1 ;  /* 0x000000040000795c */ /* 0x000fe20000300000 */
.L_x_566:
[----:B------:R-:W-:-:S04]  /*18100*/  IMAD R5, R4, 0x8, R9 ;  /* 0x0000000804057824 */ /* 0x000fc800078e0209 */
[----:B------:R-:W2:Y:S02]  /*18110*/  SYNCS.PHASECHK.TRANS64.TRYWAIT P1, [R5+URZ+0x19c60], R0 ;  /* 0x019c6000050075a7 */ /* 0x000ea4000802017f */
[----:B--2---:R-:W-:Y:S05]  /*18120*/  @!P1 BRA `(.L_x_567) ;  /* 0x0000001c00749947 */ /* 0x004fea0003800000 */
.L_x_655:
[----:B------:R-:W-:Y:S05]  /*18130*/  @!P0 BRA `(.L_x_568) ;  /* 0x0000000000048947 */ /* 0x000fea0003800000 */
[----:B------:R-:W-:Y:S01]  /*18140*/  BPT.TRAP 0x1 ;  /* 0x000000040000795c */ /* 0x000fe20000300000 */
.L_x_568:
[----:B------:R-:W3:Y:S02]  /*18150*/  SYNCS.PHASECHK.TRANS64.TRYWAIT P0, [R3+URZ+0x19c80], R2 ;  /* 0x019c8002030075a7 */ /* 0x000ee4000800017f */
[----:B---3--:R-:W-:Y:S05]  /*18160*/  @!P0 BRA `(.L_x_569) ;  /* 0x0000001c00788947 */ /* 0x008fea0003800000 */
.L_x_570:
[----:B----4-:R4:W0:Y:S02]  /*18170*/  SYNCS.PHASECHK.TRANS64.TRYWAIT P0, [R5+URZ+0x19c80], R0 ;  /* 0x019c8000050075a7 */ /* 0x010824000800017f */
[----:B0-----:R-:W-:Y:S05]  /*18180*/  @!P0 NANOSLEEP.SYNCS 0x989680 ;  /* 0x009896800000895d */ /* 0x001fea0003900000 */
[----:B------:R-:W0:Y:S02]  /*18190*/  @!P0 SYNCS.PHASECHK.TRANS64 P0, [R5+URZ+0x19c80], R0 ;  /* 0x019c8000050085a7 */ /* 0x000e24000800007f */
[----:B0-----:R-:W-:Y:S05]  /*181a0*/  @!P0 BRA `(.L_x_570) ;  /* 0xfffffffc00f08947 */ /* 0x001fea000383ffff */
.L_x_315:
[----:B------:R-:W-:Y:S05]  /*181b0*/  BSYNC B8 ;  /* 0x0000000000087941 */ /* 0x000fea0003800000 */
.L_x_312:
[----:B------:R-:W-:Y:S05]  /*181c0*/  EXIT ;  /* 0x000000000000794d */ /* 0x000fea0003800000 */
.L_x_331:
[----:B0-----:R0:W1:Y:S02]  /*181d0*/  SYNCS.PHASECHK.TRANS64.TRYWAIT P5, [R83+URZ+0x19c90], R86 ;  /* 0x019c9056530075a7 */ /* 0x00106400080a017f */
[----:B-1----:R-:W-:Y:S05]  /*181e0*/  @!P5 NANOSLEEP.SYNCS 0x989680 ;  /* 0x009896800000d95d */ /* 0x002fea0003900000 */
[----:B------:R-:W1:Y:S02]  /*181f0*/  @!P5 SYNCS.PHASECHK.TRANS64 P5, [R83+URZ+0x19c90], R86 ;  /* 0x019c90565300d5a7 */ /* 0x000e6400080a007f */
[----:B-1----:R-:W-:Y:S05]  /*18200*/  @!P5 BRA `(.L_x_331) ;  /* 0xfffffffc00f0d947 */ /* 0x002fea000383ffff */
[----:B------:R-:W-:Y:S05]  /*18210*/  BRA `(.L_x_571) ;  /* 0xfffffea400747947 */ /* 0x000fea000383ffff */
.L_x_347:
[----:B-1----:R1:W2:Y:S02]  /*18220*/  SYNCS.PHASECHK.TRANS64.TRYWAIT P5, [R83+URZ+0x19c90], R86 ;  /* 0x019c9056530075a7 */ /* 0x0022a400080a017f */
[----:B--2---:R-:W-:Y:S05]  /*18230*/  @!P5 NANOSLEEP.SYNCS 0x989680 ;  /* 0x009896800000d95d */ /* 0x004fea0003900000 */
[----:B------:R-:W2:Y:S02]  /*18240*/  @!P5 SYNCS.PHASECHK.TRANS64 P5, [R83+URZ+0x19c90], R86 ;  /* 0x019c90565300d5a7 */ /* 0x000ea400080a007f */
[----:B--2---:R-:W-:Y:S05]  /*18250*/  @!P5 BRA `(.L_x_347) ;  /* 0xfffffffc00f0d947 */ /* 0x004fea000383ffff */
[----:B------:R-:W-:Y:S05]  /*18260*/  BRA `(.L_x_572) ;  /* 0xfffffebc00687947 */ /* 0x000fea000383ffff */
.L_x_356:
[----:B0-----:R0:W1:Y:S02]  /*18270*/  SYNCS.PHASECHK.TRANS64.TRYWAIT P5, [R83+URZ+0x19c90], R86 ;  /* 0x019c9056530075a7 */ /* 0x00106400080a017f */
[----:B-1----:R-:W-:Y:S05]  /*18280*/  @!P5 NANOSLEEP.SYNCS 0x989680 ;  /* 0x009896800000d95d */ /* 0x002fea0003900000 */
[----:B------:R-:W1:Y:S02]  /*18290*/  @!P5 SYNCS.PHASECHK.TRANS64 P5, [R83+URZ+0x19c90], R86 ;  /* 0x019c90565300d5a7 */ /* 0x000e6400080a007f */
[----:B-1----:R-:W-:Y:S05]  /*182a0*/  @!P5 BRA `(.L_x_356) ;  /* 0xfffffffc00f0d947 */ /* 0x002fea000383ffff */
[----:B------:R-:W-:Y:S05]  /*182b0*/  BRA `(.L_x_573) ;  /* 0xfffffedc006c7947 */ /* 0x000fea000383ffff */
.L_x_360:
[----:B--2---:R2:W3:Y:S02]  /*182c0*/  SYNCS.PHASECHK.TRANS64.TRYWAIT P5, [R83+URZ+0x19cb0], R86 ;  /* 0x019cb056530075a7 */ /* 0x0044e400080a017f */
[----:B---3--:R-:W-:Y:S05]  /*182d0*/  @!P5 NANOSLEEP.SYNCS 0x989680 ;  /* 0x009896800000d95d */ /* 0x008fea0003900000 */
[----:B------:R-:W3:Y:S02]  /*182e0*/  @!P5 SYNCS.PHASECHK.TRANS64 P5, [R83+URZ+0x19cb0], R86 ;  /* 0x019cb0565300d5a7 */ /* 0x000ee400080a007f */
[----:B---3--:R-:W-:Y:S05]  /*182f0*/  @!P5 BRA `(.L_x_360) ;  /* 0xfffffffc00f0d947 */ /* 0x008fea000383ffff */
[----:B------:R-:W-:Y:S05]  /*18300*/  BRA `(.L_x_574) ;  /* 0xfffffedc00dc7947 */ /* 0x000fea000383ffff */
.L_x_378:
[----:B------:R-:W-:Y:S01]  /*18310*/  BSSY B1, `(.L_x_575) ;  /* 0x0000008000017945 */ /* 0x000fe20003800000 */
[----:B------:R-:W-:Y:S02]  /*18320*/  IMAD.MOV.U32 R13, RZ, RZ, R24 ;  /* 0x000000ffff0d7224 */ /* 0x000fe400078e0018 */
[----:B------:R-:W-:Y:S02]  /*18330*/  IMAD.MOV.U32 R12, RZ, RZ, RZ ;  /* 0x000000ffff0c7224 */ /* 0x000fe400078e00ff */
[----:B------:R-:W-:Y:S02]  /*18340*/  IMAD.MOV.U32 R11, RZ, RZ, 0x1e1f ;  /* 0x00001e1fff0b7424 */ /* 0x000fe400078e00ff */
[----:B------:R-:W-:-:S07]  /*18350*/  IMAD.MOV.U32 R15, RZ, RZ, -0x1 ;  /* 0xffffffffff0f7424 */ /* 0x000fce00078e00ff */
[----:B------:R-:W-:Y:S05]  /*18360*/  WARPSYNC.COLLECTIVE R15, `(.L_x_576) ;  /* 0x000000000f087348 */ /* 0x000fea0003c00000 */
[----:B------:R0:W1:Y:S02]  /*18370*/  SHFL.IDX P6, R14, R13, R12, R11 ;  /* 0x0000000c0d0e7389 */ /* 0x00006400000c000b */
[----:B01----:R-:W-:Y:S01]  /*18380*/  ENDCOLLECTIVE ;  /* 0x000000000000791b */ /* 0x003fe20003800000 */
.L_x_576:
[----:B------:R-:W-:Y:S05]  /*18390*/  BSYNC B1 ;  /* 0x0000000000017941 */ /* 0x000fea0003800000 */
.L_x_575:
[----:B------:R-:W-:Y:S02]  /*183a0*/  IMAD.MOV.U32 R13, RZ, RZ, R28 ;  /* 0x000000ffff0d7224 */ /* 0x000fe400078e001c */
[----:B------:R-:W-:Y:S02]  /*183b0*/  IMAD.MOV.U32 R12, RZ, RZ, RZ ;  /* 0x000000ffff0c7224 */ /* 0x000fe400078e00ff */
[----:B------:R-:W-:Y:S02]  /*183c0*/  IMAD.MOV.U32 R11, RZ, RZ, 0x1e1f ;  /* 0x00001e1fff0b7424 */ /* 0x000fe400078e00ff */
[----:B------:R-:W-:Y:S02]  /*183d0*/  IMAD.MOV.U32 R15, RZ, RZ, -0x1 ;  /* 0xffffffffff0f7424 */ /* 0x000fe400078e00ff */
[----:B------:R-:W-:-:S07]  /*183e0*/  IMAD.MOV.U32 R0, RZ, RZ, R14 ;  /* 0x000000ffff007224 */ /* 0x000fce00078e000e */
[----:B------:R-:W-:Y:S05]  /*183f0*/  WARPSYNC.COLLECTIVE R15, `(.L_x_577) ;  /* 0x000000000f087348 */ /* 0x000fea0003c00000 */
[----:B------:R0:W1:Y:S02]  /*18400*/  SHFL.IDX P6, R14, R13, R12, R11 ;  /* 0x0000000c0d0e7389 */ /* 0x00006400000c000b */
[----:B01----:R-:W-:Y:S01]  /*18410*/  ENDCOLLECTIVE ;  /* 0x000000000000791b */ /* 0x003fe20003800000 */
.L_x_577:
[----:B------:R-:W-:Y:S02]  /*18420*/  IMAD.MOV.U32 R13, RZ, RZ, R30 ;  /* 0x000000ffff0d7224 */ /* 0x000fe400078e001e */
[----:B------:R-:W-:-:S07]  /*18430*/  IMAD.MOV.U32 R28, RZ, RZ, R14 ;  /* 0x000000ffff1c7224 */ /* 0x000fce00078e000e */
[----:B------:R-:W-:Y:S05]  /*18440*/  WARPSYNC.COLLECTIVE R15, `(.L_x_578) ;  /* 0x000000000f087348 */ /* 0x000fea0003c00000 */
[----:B------:R0:W1:Y:S02]  /*18450*/  SHFL.IDX P6, R14, R13, R12, R11 ;  /* 0x0000000c0d0e7389 */ /* 0x00006400000c000b */
[----:B01----:R-:W-:Y:S01]  /*18460*/  ENDCOLLECTIVE ;  /* 0x000000000000791b */ /* 0x003fe20003800000 */
.L_x_578:
[----:B------:R-:W-:Y:S02]  /*18470*/  IMAD.MOV.U32 R13, RZ, RZ, R26 ;  /* 0x000000ffff0d7224 */ /* 0x000fe400078e001a */
[----:B------:R-:W-:-:S07]  /*18480*/  IMAD.MOV.U32 R3, RZ, RZ, R14 ;  /* 0x000000ffff037224 */ /* 0x000fce00078e000e */
[----:B------:R-:W-:Y:S05]  /*18490*/  WARPSYNC.COLLECTIVE R15, `(.L_x_579) ;  /* 0x000000000f087348 */ /* 0x000fea0003c00000 */
[----:B------:R0:W1:Y:S02]  /*184a0*/  SHFL.IDX P6, R14, R13, R12, R11 ;  /* 0x0000000c0d0e7389 */ /* 0x00006400000c000b */
[----:B01----:R-:W-:Y:S01]  /*184b0*/  ENDCOLLECTIVE ;  /* 0x000000000000791b */ /* 0x003fe20003800000 */
.L_x_579:
[----:B------:R-:W-:Y:S05]  /*184c0*/  BRA `(.L_x_580) ;  /* 0xfffffee800d07947 */ /* 0x000fea000383ffff */
.L_x_382:
[----:B0-----:R0:W3:Y:S02]  /*184d0*/  SYNCS.PHASECHK.TRANS64.TRYWAIT P0, [R16+URZ+0x19c00], R21 ;  /* 0x019c0015100075a7 */ /* 0x0010e4000800017f */
[----:B---3--:R-:W-:Y:S05]  /*184e0*/  @!P0 NANOSLEEP.SYNCS 0x989680 ;  /* 0x009896800000895d */ /* 0x008fea0003900000 */
[----:B------:R-:W3:Y:S02]  /*184f0*/  @!P0 SYNCS.PHASECHK.TRANS64 P0, [R16+URZ+0x19c00], R21 ;  /* 0x019c0015100085a7 */ /* 0x000ee4000800007f */
[----:B---3--:R-:W-:Y:S05]  /*18500*/  @!P0 BRA `(.L_x_382) ;  /* 0xfffffffc00f08947 */ /* 0x008fea000383ffff */
[----:B------:R-:W-:Y:S05]  /*18510*/  BRA `(.L_x_581) ;  /* 0xfffffeec00987947 */ /* 0x000fea000383ffff */
.L_x_388:
        /* <DEDUP_REMOVED lines=8> */
.L_x_583:
[----:B------:R-:W-:Y:S05]  /*185a0*/  BSYNC B1 ;  /* 0x0000000000017941 */ /* 0x000fea0003800000 */
.L_x_582:
        /* <DEDUP_REMOVED lines=8> */
.L_x_584:
[----:B------:R-:W-:Y:S02]  /*18630*/  IMAD.MOV.U32 R13, RZ, RZ, R30 ;  /* 0x000000ffff0d7224 */ /* 0x000fe400078e001e */
[----:B------:R-:W-:-:S07]  /*18640*/  IMAD.MOV.U32 R29, RZ, RZ, R14 ;  /* 0x000000ffff1d7224 */ /* 0x000fce00078e000e */
[----:B------:R-:W-:Y:S05]  /*18650*/  WARPSYNC.COLLECTIVE R15, `(.L_x_585) ;  /* 0x000000000f087348 */ /* 0x000fea0003c00000 */
[----:B------:R0:W1:Y:S02]  /*18660*/  SHFL.IDX P6, R14, R13, R12, R11 ;  /* 0x0000000c0d0e7389 */ /* 0x00006400000c000b */
[----:B01----:R-:W-:Y:S01]  /*18670*/  ENDCOLLECTIVE ;  /* 0x000000000000791b */ /* 0x003fe20003800000 */
.L_x_585:
[----:B------:R-:W-:Y:S02]  /*18680*/  IMAD.MOV.U32 R13, RZ, RZ, R26 ;  /* 0x000000ffff0d7224 */ /* 0x000fe400078e001a */
[----:B------:R-:W-:-:S07]  /*18690*/  IMAD.MOV.U32 R3, RZ, RZ, R14 ;  /* 0x000000ffff037224 */ /* 0x000fce00078e000e */
[----:B------:R-:W-:Y:S05]  /*186a0*/  WARPSYNC.COLLECTIVE R15, `(.L_x_586) ;  /* 0x000000000f087348 */ /* 0x000fea0003c00000 */
[----:B------:R0:W1:Y:S02]  /*186b0*/  SHFL.IDX P6, R14, R13, R12, R11 ;  /* 0x0000000c0d0e7389 */ /* 0x00006400000c000b */
[----:B01----:R-:W-:Y:S01]  /*186c0*/  ENDCOLLECTIVE ;  /* 0x000000000000791b */ /* 0x003fe20003800000 */
.L_x_586:
[----:B------:R-:W-:Y:S01]  /*186d0*/  IMAD.MOV.U32 R21, RZ, RZ, R14 ;  /* 0x000000ffff157224 */ /* 0x000fe200078e000e */
[----:B------:R-:W-:Y:S06]  /*186e0*/  BRA `(.L_x_587) ;  /* 0xffffff0400107947 */ /* 0x000fec000383ffff */
.L_x_392:
[----:B-1----:R1:W3:Y:S02]  /*186f0*/  SYNCS.PHASECHK.TRANS64.TRYWAIT P0, [R16+URZ+0x19c00], R37 ;  /* 0x019c0025100075a7 */ /* 0x0022e4000800017f */
[----:B---3--:R-:W-:Y:S05]  /*18700*/  @!P0 NANOSLEEP.SYNCS 0x989680 ;  /* 0x009896800000895d */ /* 0x008fea0003900000 */
[----:B------:R-:W3:Y:S02]  /*18710*/  @!P0 SYNCS.PHASECHK.TRANS64 P0, [R16+URZ+0x19c00], R37 ;  /* 0x019c0025100085a7 */ /* 0x000ee4000800007f */
[----:B---3--:R-:W-:Y:S05]  /*18720*/  @!P0 BRA `(.L_x_392) ;  /* 0xfffffffc00f08947 */ /* 0x008fea000383ffff */
[----:B------:R-:W-:Y:S05]  /*18730*/  BRA `(.L_x_588) ;  /* 0xffffff0400d47947 */ /* 0x000fea000383ffff */
.L_x_398:
[----:B-1----:R1:W4:Y:S02]  /*18740*/  SYNCS.PHASECHK.TRANS64.TRYWAIT P1, [R3+URZ+0x19c30], R6 ;  /* 0x019c3006030075a7 */ /* 0x002324000802017f */
[----:B----4-:R-:W-:Y:S05]  /*18750*/  @!P1 NANOSLEEP.SYNCS 0x989680 ;  /* 0x009896800000995d */ /* 0x010fea0003900000 */
[----:B------:R-:W4:Y:S02]  /*18760*/  @!P1 SYNCS.PHASECHK.TRANS64 P1, [R3+URZ+0x19c30], R6 ;  /* 0x019c3006030095a7 */ /* 0x000f24000802007f */
[----:B----4-:R-:W-:Y:S05]  /*18770*/  @!P1 BRA `(.L_x_398) ;  /* 0xfffffffc00f09947 */ /* 0x010fea000383ffff */
[----:B------:R-:W-:Y:S05]  /*18780*/  BRA `(.L_x_397) ;  /* 0xffffff28003c7947 */ /* 0x000fea000383ffff */
.L_x_405:
[----:B-1----:R1:W2:Y:S02]  /*18790*/  SYNCS.PHASECHK.TRANS64.TRYWAIT P1, [R14+URZ+0x19c30], R11 ;  /* 0x019c300b0e0075a7 */ /* 0x0022a4000802017f */
[----:B--2---:R-:W-:Y:S05]  /*187a0*/  @!P1 NANOSLEEP.SYNCS 0x989680 ;  /* 0x009896800000995d */ /* 0x004fea0003900000 */
[----:B------:R-:W2:Y:S02]  /*187b0*/  @!P1 SYNCS.PHASECHK.TRANS64 P1, [R14+URZ+0x19c30], R11 ;  /* 0x019c300b0e0095a7 */ /* 0x000ea4000802007f */
[----:B--2---:R-:W-:Y:S05]  /*187c0*/  @!P1 BRA `(.L_x_405) ;  /* 0xfffffffc00f09947 */ /* 0x004fea000383ffff */
[----:B------:R-:W-:Y:S05]  /*187d0*/  BRA `(.L_x_404) ;  /* 0xffffff4800c87947 */ /* 0x000fea000383ffff */
.L_x_410:
[----:B---3--:R3:W4:Y:S02]  /*187e0*/  SYNCS.PHASECHK.TRANS64.TRYWAIT P1, [R15+URZ+0x19c50], R0 ;  /* 0x019c50000f0075a7 */ /* 0x008724000802017f */
[----:B----4-:R-:W-:Y:S05]  /*187f0*/  @!P1 NANOSLEEP.SYNCS 0x989680 ;  /* 0x009896800000995d */ /* 0x010fea0003900000 */
[----:B------:R-:W4:Y:S02]  /*18800*/  @!P1 SYNCS.PHASECHK.TRANS64 P1, [R15+URZ+0x19c50], R0 ;  /* 0x019c50000f0095a7 */ /* 0x000f24000802007f */
[----:B----4-:R-:W-:Y:S05]  /*18810*/  @!P1 BRA `(.L_x_410) ;  /* 0xfffffffc00f09947 */ /* 0x010fea000383ffff */
[----:B------:R-:W-:Y:S05]  /*18820*/  BRA `(.L_x_409) ;  /* 0xffffff4c00547947 */ /* 0x000fea000383ffff */
.L_x_417:
[----:B--2---:R2:W3:Y:S02]  /*18830*/  SYNCS.PHASECHK.TRANS64.TRYWAIT P1, [R7+URZ+0x19c50], R4 ;  /* 0x019c5004070075a7 */ /* 0x0044e4000802017f */
[----:B---3--:R-:W-:Y:S05]  /*18840*/  @!P1 NANOSLEEP.SYNCS 0x989680 ;  /* 0x009896800000995d */ /* 0x008fea0003900000 */
[----:B------:R-:W3:Y:S02]  /*18850*/  @!P1 SYNCS.PHASECHK.TRANS64 P1, [R7+URZ+0x19c50], R4 ;  /* 0x019c5004070095a7 */ /* 0x000ee4000802007f */
[----:B---3--:R-:W-:Y:S05]  /*18860*/  @!P1 BRA `(.L_x_417) ;  /* 0xfffffffc00f09947 */ /* 0x008fea000383ffff */
[----:B------:R-:W-:Y:S05]  /*18870*/  BRA `(.L_x_416) ;  /* 0xffffff6400d47947 */ /* 0x000fea000383ffff */
.L_x_446:
[----:B------:R-:W1:Y:S01]  /*18880*/  S2R R6, SR_TID.X ;  /* 0x0000000000067919 */ /* 0x000e620000002100 */
[----:B------:R-:W-:Y:S01]  /*18890*/  BSSY B1, `(.L_x_589) ;  /* 0x000000a000017945 */ /* 0x000fe20003800000 */
[----:B------:R-:W-:Y:S02]  /*188a0*/  IMAD.MOV.U32 R12, RZ, RZ, RZ ;  /* 0x000000ffff0c7224 */ /* 0x000fe400078e00ff */
[----:B0-----:R-:W-:Y:S02]  /*188b0*/  IMAD.MOV.U32 R11, RZ, RZ, 0x1f ;  /* 0x0000001fff0b7424 */ /* 0x001fe400078e00ff */
[----:B------:R-:W-:Y:S01]  /*188c0*/  IMAD.MOV.U32 R15, RZ, RZ, -0x1 ;  /* 0xffffffffff0f7424 */ /* 0x000fe200078e00ff */
[----:B-1----:R-:W-:-:S04]  /*188d0*/  SHF.R.U32.HI R6, RZ, 0x5, R6 ;  /* 0x00000005ff067819 */ /* 0x002fc80000011606 */
[----:B------:R-:W-:-:S05]  /*188e0*/  LOP3.LUT R6, R6, 0x3, RZ, 0xc0, !PT ;  /* 0x0000000306067812 */ /* 0x000fca00078ec0ff */
[----:B------:R-:W-:-:S07]  /*188f0*/  IMAD.MOV.U32 R13, RZ, RZ, R6 ;  /* 0x000000ffff0d7224 */ /* 0x000fce00078e0006 */
[----:B------:R-:W-:Y:S05]  /*18900*/  WARPSYNC.COLLECTIVE R15, `(.L_x_590) ;  /* 0x000000000f087348 */ /* 0x000fea0003c00000 */
[----:B------:R0:W1:Y:S02]  /*18910*/  SHFL.IDX P6, R14, R13, R12, R11 ;  /* 0x0000000c0d0e7389 */ /* 0x00006400000c000b */
[----:B01----:R-:W-:Y:S01]  /*18920*/  ENDCOLLECTIVE ;  /* 0x000000000000791b */ /* 0x003fe20003800000 */
.L_x_590:
[----:B------:R-:W-:Y:S05]  /*18930*/  BSYNC B1 ;  /* 0x0000000000017941 */ /* 0x000fea0003800000 */
.L_x_589:
[----:B------:R-:W-:Y:S05]  /*18940*/  BRA `(.L_x_591) ;  /* 0xffffffa400847947 */ /* 0x000fea000383ffff */
.L_x_448:
[----:B------:R-:W-:Y:S01]  /*18950*/  BSSY B1, `(.L_x_592) ;  /* 0x0000006000017945 */ /* 0x000fe20003800000 */
[----:B------:R-:W-:-:S07]  /*18960*/  IMAD.MOV.U32 R15, RZ, RZ, -0x1 ;  /* 0xffffffffff0f7424 */ /* 0x000fce00078e00ff */
[----:B01----:R-:W-:Y:S05]  /*18970*/  WARPSYNC.COLLECTIVE R15, `(.L_x_593) ;  /* 0x000000000f0c7348 */ /* 0x003fea0003c00000 */
[----:B------:R-:W-:Y:S02]  /*18980*/  ELECT P6, UR62, PT ;  /* 0x00000000003e782f */ /* 0x000fe400038c0000 */
[----:B------:R-:W-:Y:S01]  /*18990*/  MOV R14, UR62 ;  /* 0x0000003e000e7c02 */ /* 0x000fe20008000f00 */
[----:B01----:R-:W-:Y:S10]  /*189a0*/  ENDCOLLECTIVE ;  /* 0x000000000000791b */ /* 0x003ff40003800000 */
.L_x_593:
[----:B------:R-:W-:Y:S05]  /*189b0*/  BSYNC B1 ;  /* 0x0000000000017941 */ /* 0x000fea0003800000 */
.L_x_592:
[----:B------:R-:W-:Y:S05]  /*189c0*/  BRA `(.L_x_447) ;  /* 0xffffffa4007c7947 */ /* 0x000fea000383ffff */
.L_x_450:
[----:B-1----:R1:W2:Y:S02]  /*189d0*/  SYNCS.PHASECHK.TRANS64.TRYWAIT P0, [R22+URZ+0x19c20], R5 ;  /* 0x019c2005160075a7 */ /* 0x0022a4000800017f */
[----:B--2---:R-:W-:Y:S05]  /*189e0*/  @!P0 NANOSLEEP.SYNCS 0x989680 ;  /* 0x009896800000895d */ /* 0x004fea0003900000 */
[----:B------:R-:W2:Y:S02]  /*189f0*/  @!P0 SYNCS.PHASECHK.TRANS64 P0, [R22+URZ+0x19c20], R5 ;  /* 0x019c2005160085a7 */ /* 0x000ea4000800007f */
[----:B--2---:R-:W-:Y:S05]  /*18a00*/  @!P0 BRA `(.L_x_450) ;  /* 0xfffffffc00f08947 */ /* 0x004fea000383ffff */
[----:B------:R-:W-:Y:S05]  /*18a10*/  BRA `(.L_x_594) ;  /* 0xffffffa4008c7947 */ /* 0x000fea000383ffff */
.L_x_454:
[----:B--2---:R2:W3:Y:S02]  /*18a20*/  SYNCS.PHASECHK.TRANS64.TRYWAIT P0, [R8+URZ+0x19ca0], R10 ;  /* 0x019ca00a080075a7 */ /* 0x0044e4000800017f */
[----:B---3--:R-:W-:Y:S05]  /*18a30*/  @!P0 NANOSLEEP.SYNCS 0x989680 ;  /* 0x009896800000895d */ /* 0x008fea0003900000 */
[----:B------:R-:W3:Y:S02]  /*18a40*/  @!P0 SYNCS.PHASECHK.TRANS64 P0, [R8+URZ+0x19ca0], R10 ;  /* 0x019ca00a080085a7 */ /* 0x000ee4000800007f */
[----:B---3--:R-:W-:Y:S05]  /*18a50*/  @!P0 BRA `(.L_x_454) ;  /* 0xfffffffc00f08947 */ /* 0x008fea000383ffff */
[----:B------:R-:W-:Y:S05]  /*18a60*/  BRA `(.L_x_595) ;  /* 0xffffffa400a47947 */ /* 0x000fea000383ffff */
.L_x_461:
[----:B-1----:R1:W3:Y:S02]  /*18a70*/  SYNCS.PHASECHK.TRANS64.TRYWAIT P0, [R8+URZ+0x19cc0], R10 ;  /* 0x019cc00a080075a7 */ /* 0x0022e4000800017f */
[----:B---3--:R-:W-:Y:S05]  /*18a80*/  @!P0 NANOSLEEP.SYNCS 0x989680 ;  /* 0x009896800000895d */ /* 0x008fea0003900000 */
[----:B------:R-:W3:Y:S02]  /*18a90*/  @!P0 SYNCS.PHASECHK.TRANS64 P0, [R8+URZ+0x19cc0], R10 ;  /* 0x019cc00a080085a7 */ /* 0x000ee4000800007f */
[----:B---3--:R-:W-:Y:S05]  /*18aa0*/  @!P0 BRA `(.L_x_461) ;  /* 0xfffffffc00f08947 */ /* 0x008fea000383ffff */
[----:B------:R-:W-:Y:S05]  /*18ab0*/  BRA `(.L_x_596) ;  /* 0xffffffa800a07947 */ /* 0x000fea000383ffff */
.L_x_470:
[----:B--2---:R2:W3:Y:S02]  /*18ac0*/  SYNCS.PHASECHK.TRANS64.TRYWAIT P1, [R8+URZ+0x19ca0], R7 ;  /* 0x019ca007080075a7 */ /* 0x0044e4000802017f */
[----:B---3--:R-:W-:Y:S05]  /*18ad0*/  @!P1 NANOSLEEP.SYNCS 0x989680 ;  /* 0x009896800000995d */ /* 0x008fea0003900000 */
[----:B------:R-:W3:Y:S02]  /*18ae0*/  @!P1 SYNCS.PHASECHK.TRANS64 P1, [R8+URZ+0x19ca0], R7 ;  /* 0x019ca007080095a7 */ /* 0x000ee4000802007f */
[----:B---3--:R-:W-:Y:S05]  /*18af0*/  @!P1 BRA `(.L_x_470) ;  /* 0xfffffffc00f09947 */ /* 0x008fea000383ffff */
[----:B------:R-:W-:Y:S05]  /*18b00*/  BRA `(.L_x_597) ;  /* 0xffffffac00d47947 */ /* 0x000fea000383ffff */
.L_x_477:
[----:B-1----:R1:W3:Y:S02]  /*18b10*/  SYNCS.PHASECHK.TRANS64.TRYWAIT P1, [R8+URZ+0x19cc0], R7 ;  /* 0x019cc007080075a7 */ /* 0x0022e4000802017f */
[----:B---3--:R-:W-:Y:S05]  /*18b20*/  @!P1 NANOSLEEP.SYNCS 0x989680 ;  /* 0x009896800000995d */ /* 0x008fea0003900000 */
[----:B------:R-:W3:Y:S02]  /*18b30*/  @!P1 SYNCS.PHASECHK.TRANS64 P1, [R8+URZ+0x19cc0], R7 ;  /* 0x019cc007080095a7 */ /* 0x000ee4000802007f */
[----:B---3--:R-:W-:Y:S05]  /*18b40*/  @!P1 BRA `(.L_x_477) ;  /* 0xfffffffc00f09947 */ /* 0x008fea000383ffff */
[----:B------:R-:W-:Y:S05]  /*18b50*/  BRA `(.L_x_598) ;  /* 0xffffffb000cc7947 */ /* 0x000fea000383ffff */
.L_x_494:
[----:B------:R-:W3:Y:S01]  /*18b60*/  S2R R20, SR_TID.X ;  /* 0x0000000000147919 */ /* 0x000ee20000002100 */
[----:B------:R-:W-:Y:S01]  /*18b70*/  BSSY B0, `(.L_x_599) ;  /* 0x000000a000007945 */ /* 0x000fe20003800000 */
[----:B------:R-:W-:Y:S02]  /*18b80*/  IMAD.MOV.U32 R12, RZ, RZ, RZ ;  /* 0x000000ffff0c7224 */ /* 0x000fe400078e00ff */
[----:B0-----:R-:W-:Y:S02]  /*18b90*/  IMAD.MOV.U32 R11, RZ, RZ, 0x1f ;  /* 0x0000001fff0b7424 */ /* 0x001fe400078e00ff */
[----:B------:R-:W-:Y:S01]  /*18ba0*/  IMAD.MOV.U32 R15, RZ, RZ, -0x1 ;  /* 0xffffffffff0f7424 */ /* 0x000fe200078e00ff */
[----:B---3--:R-:W-:-:S04]  /*18bb0*/  SHF.R.U32.HI R20, RZ, 0x5, R20 ;  /* 0x00000005ff147819 */ /* 0x008fc80000011614 */
[----:B------:R-:W-:-:S05]  /*18bc0*/  LOP3.LUT R20, R20, 0x3, RZ, 0xc0, !PT ;  /* 0x0000000314147812 */ /* 0x000fca00078ec0ff */
[----:B------:R-:W-:-:S07]  /*18bd0*/  IMAD.MOV.U32 R13, RZ, RZ, R20 ;  /* 0x000000ffff0d7224 */ /* 0x000fce00078e0014 */
[----:B-12---:R-:W-:Y:S05]  /*18be0*/  WARPSYNC.COLLECTIVE R15, `(.L_x_600) ;  /* 0x000000000f087348 */ /* 0x006fea0003c00000 */
[----:B------:R0:W3:Y:S02]  /*18bf0*/  SHFL.IDX P6, R14, R13, R12, R11 ;  /* 0x0000000c0d0e7389 */ /* 0x0000e400000c000b */
[----:B0123--:R-:W-:Y:S01]  /*18c00*/  ENDCOLLECTIVE ;  /* 0x000000000000791b */ /* 0x00ffe20003800000 */
.L_x_600:
[----:B------:R-:W-:Y:S05]  /*18c10*/  BSYNC B0 ;  /* 0x0000000000007941 */ /* 0x000fea0003800000 */
.L_x_599:
[----:B------:R-:W-:Y:S05]  /*18c20*/  BRA `(.L_x_601) ;  /* 0xffffffbc00b07947 */ /* 0x000fea000383ffff */
.L_x_496:
[----:B------:R-:W-:Y:S01]  /*18c30*/  BSSY B0, `(.L_x_602) ;  /* 0x0000006000007945 */ /* 0x000fe20003800000 */
[----:B------:R-:W-:-:S07]  /*18c40*/  IMAD.MOV.U32 R15, RZ, RZ, -0x1 ;  /* 0xffffffffff0f7424 */ /* 0x000fce00078e00ff */
[----:B0123--:R-:W-:Y:S05]  /*18c50*/  WARPSYNC.COLLECTIVE R15, `(.L_x_603) ;  /* 0x000000000f0c7348 */ /* 0x00ffea0003c00000 */
[----:B------:R-:W-:Y:S02]  /*18c60*/  ELECT P6, UR62, PT ;  /* 0x00000000003e782f */ /* 0x000fe400038c0000 */
[----:B------:R-:W-:Y:S01]  /*18c70*/  MOV R14, UR62 ;  /* 0x0000003e000e7c02 */ /* 0x000fe20008000f00 */
[----:B0123--:R-:W-:Y:S10]  /*18c80*/  ENDCOLLECTIVE ;  /* 0x000000000000791b */ /* 0x00fff40003800000 */
.L_x_603:
[----:B------:R-:W-:Y:S05]  /*18c90*/  BSYNC B0 ;  /* 0x0000000000007941 */ /* 0x000fea0003800000 */
.L_x_602:
[----:B------:R-:W-:Y:S05]  /*18ca0*/  BRA `(.L_x_604) ;  /* 0xffffffbc00b07947 */ /* 0x000fea000383ffff */
.L_x_498:
[----:B---3--:R3:W4:Y:S02]  /*18cb0*/  SYNCS.PHASECHK.TRANS64.TRYWAIT P0, [R4+URZ+0x19c80], R3 ;  /* 0x019c8003040075a7 */ /* 0x008724000800017f */
[----:B----4-:R-:W-:Y:S05]  /*18cc0*/  @!P0 NANOSLEEP.SYNCS 0x989680 ;  /* 0x009896800000895d */ /* 0x010fea0003900000 */
[----:B------:R-:W4:Y:S02]  /*18cd0*/  @!P0 SYNCS.PHASECHK.TRANS64 P0, [R4+URZ+0x19c80], R3 ;  /* 0x019c8003040085a7 */ /* 0x000f24000800007f */
[----:B----4-:R-:W-:Y:S05]  /*18ce0*/  @!P0 BRA `(.L_x_498) ;  /* 0xfffffffc00f08947 */ /* 0x010fea000383ffff */
[----:B------:R-:W-:Y:S05]  /*18cf0*/  BRA `(.L_x_605) ;  /* 0xffffffc000147947 */ /* 0x000fea000383ffff */
.L_x_500:
[----:B-1----:R1:W4:Y:S02]  /*18d00*/  SYNCS.PHASECHK.TRANS64.TRYWAIT P0, [R4+URZ+0x19c40], R3 ;  /* 0x019c4003040075a7 */ /* 0x002324000800017f */
[----:B----4-:R-:W-:Y:S05]  /*18d10*/  @!P0 NANOSLEEP.SYNCS 0x989680 ;  /* 0x009896800000895d */ /* 0x010fea0003900000 */
[----:B------:R-:W4:Y:S02]  /*18d20*/  @!P0 SYNCS.PHASECHK.TRANS64 P0, [R4+URZ+0x19c40], R3 ;  /* 0x019c4003040085a7 */ /* 0x000f24000800007f */
[----:B----4-:R-:W-:Y:S05]  /*18d30*/  @!P0 BRA `(.L_x_500) ;  /* 0xfffffffc00f08947 */ /* 0x010fea000383ffff */
[----:B------:R-:W-:Y:S05]  /*18d40*/  BRA `(.L_x_606) ;  /* 0xffffffc000907947 */ /* 0x000fea000383ffff */
.L_x_504:
[----:B------:R-:W-:Y:S02]  /*18d50*/  IMAD.MOV.U32 R13, RZ, RZ, R4 ;  /* 0x000000ffff0d7224 */ /* 0x000fe400078e0004 */
[----:B------:R-:W-:Y:S02]  /*18d60*/  IMAD.MOV.U32 R12, RZ, RZ, RZ ;  /* 0x000000ffff0c7224 */ /* 0x000fe400078e00ff */
[----:B------:R-:W-:Y:S02]  /*18d70*/  IMAD.MOV.U32 R11, RZ, RZ, 0x1e1f ;  /* 0x00001e1fff0b7424 */ /* 0x000fe400078e00ff */
[----:B------:R-:W-:Y:S02]  /*18d80*/  IMAD.MOV.U32 R15, RZ, RZ, -0x1 ;  /* 0xffffffffff0f7424 */ /* 0x000fe400078e00ff */
[----:B-----5:R-:W-:Y:S02]  /*18d90*/  IMAD R0, R21, R9, RZ ;  /* 0x0000000915007224 */ /* 0x020fe400078e02ff */
[----:B------:R-:W-:-:S07]  /*18da0*/  IMAD R17, R17, 0xc0, R20 ;  /* 0x000000c011117824 */ /* 0x000fce00078e0214 */
[----:B------:R-:W-:Y:S05]  /*18db0*/  WARPSYNC.COLLECTIVE R15, `(.L_x_607) ;  /* 0x000000000f087348 */ /* 0x000fea0003c00000 */
[----:B------:R0:W1:Y:S02]  /*18dc0*/  SHFL.IDX P6, R14, R13, R12, R11 ;  /* 0x0000000c0d0e7389 */ /* 0x00006400000c000b */
[----:B01----:R-:W-:Y:S01]  /*18dd0*/  ENDCOLLECTIVE ;  /* 0x000000000000791b */ /* 0x003fe20003800000 */
.L_x_607:
[----:B------:R-:W-:Y:S01]  /*18de0*/  ISETP.GE.AND P4, PT, R17, R0, PT ;  /* 0x000000001100720c */ /* 0x000fe20003f86270 */
[----:B------:R-:W-:Y:S02]  /*18df0*/  IMAD.MOV.U32 R13, RZ, RZ, R6 ;  /* 0x000000ffff0d7224 */ /* 0x000fe400078e0006 */
[----:B------:R-:W-:-:S10]  /*18e00*/  IMAD.MOV.U32 R2, RZ, RZ, R14 ;  /* 0x000000ffff027224 */ /* 0x000fd400078e000e */
[----:B------:R-:W-:Y:S05]  /*18e10*/  WARPSYNC.COLLECTIVE R15, `(.L_x_608) ;  /* 0x000000000f087348 */ /* 0x000fea0003c00000 */
[----:B------:R0:W1:Y:S02]  /*18e20*/  SHFL.IDX P6, R14, R13, R12, R11 ;  /* 0x0000000c0d0e7389 */ /* 0x00006400000c000b */
[----:B01----:R-:W-:Y:S01]  /*18e30*/  ENDCOLLECTIVE ;  /* 0x000000000000791b */ /* 0x003fe20003800000 */
.L_x_608:
[----:B------:R-:W-:Y:S02]  /*18e40*/  IMAD.MOV.U32 R13, RZ, RZ, R4 ;  /* 0x000000ffff0d7224 */ /* 0x000fe400078e0004 */
[----:B------:R-:W-:Y:S02]  /*18e50*/  IMAD.MOV.U32 R12, RZ, RZ, 0x1 ;  /* 0x00000001ff0c7424 */ /* 0x000fe400078e00ff */
[----:B------:R-:W-:-:S07]  /*18e60*/  IMAD.MOV.U32 R3, RZ, RZ, R14 ;  /* 0x000000ffff037224 */ /* 0x000fce00078e000e */
[----:B------:R-:W-:Y:S05]  /*18e70*/  WARPSYNC.COLLECTIVE R15, `(.L_x_609) ;  /* 0x000000000f087348 */ /* 0x000fea0003c00000 */
[----:B------:R0:W1:Y:S02]  /*18e80*/  SHFL.IDX P6, R14, R13, R12, R11 ;  /* 0x0000000c0d0e7389 */ /* 0x00006400000c000b */
[----:B01----:R-:W-:Y:S01]  /*18e90*/  ENDCOLLECTIVE ;  /* 0x000000000000791b */ /* 0x003fe20003800000 */
.L_x_609:
[----:B------:R-:W-:-:S05]  /*18ea0*/  @!P4 IADD3 R3, P3, R10, R3, RZ ;  /* 0x000000030a03c210 */ /* 0x000fca0007f7e0ff */
[----:B------:R-:W-:-:S05]  /*18eb0*/  @!P4 IMAD.X R2, RZ, RZ, R2, P3 ;  /* 0x000000ffff02c224 */ /* 0x000fca00018e0602 */
[----:B------:R-:W-:Y:S01]  /*18ec0*/  @!P4 LOP3.LUT R3, R3, R2, RZ, 0x3c, !PT ;  /* 0x000000020303c212 */ /* 0x000fe200078e3cff */
[----:B------:R-:W-:-:S03]  /*18ed0*/  IMAD.MOV.U32 R13, RZ, RZ, R6 ;  /* 0x000000ffff0d7224 */ /* 0x000fc600078e0006 */
[----:B------:R-:W-:-:S04]  /*18ee0*/  @!P4 LOP3.LUT R2, R3, R2, RZ, 0x3c, !PT ;  /* 0x000000020302c212 */ /* 0x000fc800078e3cff */
[----:B------:R-:W-:Y:S01]  /*18ef0*/  @!P4 LOP3.LUT R3, R3, R2, RZ, 0x3c, !PT ;  /* 0x000000020303c212 */ /* 0x000fe200078e3cff */
[----:B------:R-:W-:-:S07]  /*18f00*/  IMAD.MOV.U32 R4, RZ, RZ, R14 ;  /* 0x000000ffff047224 */ /* 0x000fce00078e000e */
[----:B------:R-:W-:Y:S05]  /*18f10*/  WARPSYNC.COLLECTIVE R15, `(.L_x_610) ;  /* 0x000000000f087348 */ /* 0x000fea0003c00000 */
[----:B------:R0:W1:Y:S02]  /*18f20*/  SHFL.IDX P6, R14, R13, R12, R11 ;  /* 0x0000000c0d0e7389 */ /* 0x00006400000c000b */
[----:B01----:R-:W-:Y:S01]  /*18f30*/  ENDCOLLECTIVE ;  /* 0x000000000000791b */ /* 0x003fe20003800000 */
.L_x_610:
[----:B------:R-:W-:Y:S01]  /*18f40*/  @!PT LDS RZ, [RZ] ;  /* 0x00000000fffff984 */ /* 0x000fe20000000800 */
[----:B------:R-:W-:Y:S01]  /*18f50*/  @!PT LDS RZ, [RZ] ;  /* 0x00000000fffff984 */ /* 0x000fe20000000800 */
[----:B------:R-:W-:Y:S01]  /*18f60*/  @!PT LDS RZ, [RZ] ;  /* 0x00000000fffff984 */ /* 0x000fe20000000800 */
[----:B------:R-:W-:Y:S04]  /*18f70*/  @!P4 LDGSTS.E.BYPASS.LTC128B.128 [R8+0xf000], desc[UR42][R2.64], !P2 ;  /* 0x0f0000000208cfae */ /* 0x000fe8000d101d6a */
[----:B------:R-:W-:Y:S04]  /*18f80*/  @!P4 LDGSTS.E.BYPASS.LTC128B.128 [R8+0x10800], desc[UR42][R2.64+0x20], !P1 ;  /* 0x108000200208cfae */ /* 0x000fe8000c901d6a */
[----:B------:R0:W-:Y:S01]  /*18f90*/  @!P4 LDGSTS.E.BYPASS.LTC128B.128 [R8+0x12000], desc[UR42][R2.64+0x40], !P0 ;  /* 0x120000400208cfae */ /* 0x0001e2000c101d6a */
[----:B------:R-:W-:Y:S02]  /*18fa0*/  IMAD.MOV.U32 R13, RZ, RZ, R5 ;  /* 0x000000ffff0d7224 */ /* 0x000fe400078e0005 */
[----:B------:R-:W-:-:S02]  /*18fb0*/  IMAD.MOV.U32 R12, RZ, RZ, RZ ;  /* 0x000000ffff0c7224 */ /* 0x000fc400078e00ff */
[----:B0-----:R-:W-:Y:S02]  /*18fc0*/  VIADD R3, R17, 0x40 ;  /* 0x0000004011037836 */ /* 0x001fe40000000000 */
[----:B------:R-:W-:-:S07]  /*18fd0*/  IMAD.MOV.U32 R6, RZ, RZ, R14 ;  /* 0x000000ffff067224 */ /* 0x000fce00078e000e */
[----:B------:R-:W-:Y:S05]  /*18fe0*/  WARPSYNC.COLLECTIVE R15, `(.L_x_611) ;  /* 0x000000000f087348 */ /* 0x000fea0003c00000 */
[----:B------:R0:W1:Y:S02]  /*18ff0*/  SHFL.IDX P6, R14, R13, R12, R11 ;  /* 0x0000000c0d0e7389 */ /* 0x00006400000c000b */
[----:B01----:R-:W-:Y:S01]  /*19000*/  ENDCOLLECTIVE ;  /* 0x000000000000791b */ /* 0x003fe20003800000 */
.L_x_611:
[----:B------:R-:W-:-:S13]  /*19010*/  ISETP.GE.AND P4, PT, R3, R0, PT ;  /* 0x000000000300720c */ /* 0x000fda0003f86270 */
[----:B------:R-:W-:Y:S01]  /*19020*/  @!P4 IADD3 R2, P3, R10, R6, RZ ;  /* 0x000000060a02c210 */ /* 0x000fe20007f7e0ff */
[----:B------:R-:W-:-:S04]  /*19030*/  IMAD.MOV.U32 R13, RZ, RZ, R7 ;  /* 0x000000ffff0d7224 */ /* 0x000fc800078e0007 */
[----:B------:R-:W-:-:S05]  /*19040*/  @!P4 IMAD.X R3, RZ, RZ, R4, P3 ;  /* 0x000000ffff03c224 */ /* 0x000fca00018e0604 */
[----:B------:R-:W-:Y:S01]  /*19050*/  @!PT LDS RZ, [RZ] ;  /* 0x00000000fffff984 */ /* 0x000fe20000000800 */
[----:B------:R-:W-:Y:S01]  /*19060*/  @!PT LDS RZ, [RZ] ;  /* 0x00000000fffff984 */ /* 0x000fe20000000800 */
[----:B------:R-:W-:Y:S01]  /*19070*/  @!PT LDS RZ, [RZ] ;  /* 0x00000000fffff984 */ /* 0x000fe20000000800 */
[----:B------:R-:W-:Y:S04]  /*19080*/  @!P4 LDGSTS.E.BYPASS.LTC128B.128 [R8+0xf800], desc[UR42][R2.64], !P2 ;  /* 0x0f8000000208cfae */ /* 0x000fe8000d101d6a */
[----:B------:R-:W-:Y:S04]  /*19090*/  @!P4 LDGSTS.E.BYPASS.LTC128B.128 [R8+0x11000], desc[UR42][R2.64+0x20], !P1 ;  /* 0x110000200208cfae */ /* 0x000fe8000c901d6a */
[----:B------:R0:W-:Y:S02]  /*190a0*/  @!P4 LDGSTS.E.BYPASS.LTC128B.128 [R8+0x12800], desc[UR42][R2.64+0x40], !P0 ;  /* 0x128000400208cfae */ /* 0x0001e4000c101d6a */
[----:B0-----:R-:W-:-:S07]  /*190b0*/  IMAD.MOV.U32 R3, RZ, RZ, R14 ;  /* 0x000000ffff037224 */ /* 0x001fce00078e000e */
[----:B------:R-:W-:Y:S05]  /*190c0*/  WARPSYNC.COLLECTIVE R15, `(.L_x_612) ;  /* 0x000000000f087348 */ /* 0x000fea0003c00000 */
[----:B------:R0:W1:Y:S02]  /*190d0*/  SHFL.IDX P6, R14, R13, R12, R11 ;  /* 0x0000000c0d0e7389 */ /* 0x00006400000c000b */
[----:B01----:R-:W-:Y:S01]  /*190e0*/  ENDCOLLECTIVE ;  /* 0x000000000000791b */ /* 0x003fe20003800000 */
.L_x_612:
[----:B------:R-:W-:Y:S01]  /*190f0*/  IMAD.MOV.U32 R2, RZ, RZ, R14 ;  /* 0x000000ffff027224 */ /* 0x000fe200078e000e */
[----:B------:R-:W-:Y:S06]  /*19100*/  BRA `(.L_x_613) ;  /* 0xffffffc800847947 */ /* 0x000fec000383ffff */
.L_x_509:
[----:B-1----:R1:W2:Y:S02]  /*19110*/  SYNCS.PHASECHK.TRANS64.TRYWAIT P0, [R22+URZ+0x19c20], R3 ;  /* 0x019c2003160075a7 */ /* 0x0022a4000800017f */
[----:B--2---:R-:W-:Y:S05]  /*19120*/  @!P0 NANOSLEEP.SYNCS 0x989680 ;  /* 0x009896800000895d */ /* 0x004fea0003900000 */
[----:B------:R-:W2:Y:S02]  /*19130*/  @!P0 SYNCS.PHASECHK.TRANS64 P0, [R22+URZ+0x19c20], R3 ;  /* 0x019c2003160085a7 */ /* 0x000ea4000800007f */
[----:B--2---:R-:W-:Y:S05]  /*19140*/  @!P0 BRA `(.L_x_509) ;  /* 0xfffffffc00f08947 */ /* 0x004fea000383ffff */
[----:B------:R-:W-:Y:S05]  /*19150*/  BRA `(.L_x_614) ;  /* 0xffffffc800f47947 */ /* 0x000fea000383ffff */
.L_x_515:
[----:B0-----:R0:W1:Y:S02]  /*19160*/  SYNCS.PHASECHK.TRANS64.TRYWAIT P0, [R6+URZ+0x19c80], R4 ;  /* 0x019c8004060075a7 */ /* 0x001064000800017f */
[----:B-1----:R-:W-:Y:S05]  /*19170*/  @!P0 NANOSLEEP.SYNCS 0x989680 ;  /* 0x009896800000895d */ /* 0x002fea0003900000 */
[----:B------:R-:W1:Y:S02]  /*19180*/  @!P0 SYNCS.PHASECHK.TRANS64 P0, [R6+URZ+0x19c80], R4 ;  /* 0x019c8004060085a7 */ /* 0x000e64000800007f */
[----:B-1----:R-:W-:Y:S05]  /*19190*/  @!P0 BRA `(.L_x_515) ;  /* 0xfffffffc00f08947 */ /* 0x002fea000383ffff */
[----:B------:R-:W-:Y:S05]  /*191a0*/  BRA `(.L_x_615) ;  /* 0xffffffcc00a07947 */ /* 0x000fea000383ffff */
.L_x_522:
[----:B-1----:R1:W2:Y:S02]  /*191b0*/  SYNCS.PHASECHK.TRANS64.TRYWAIT P0, [R6+URZ+0x19c40], R4 ;  /* 0x019c4004060075a7 */ /* 0x0022a4000800017f */
[----:B--2---:R-:W-:Y:S05]  /*191c0*/  @!P0 NANOSLEEP.SYNCS 0x989680 ;  /* 0x009896800000895d */ /* 0x004fea0003900000 */
[----:B------:R-:W2:Y:S02]  /*191d0*/  @!P0 SYNCS.PHASECHK.TRANS64 P0, [R6+URZ+0x19c40], R4 ;  /* 0x019c4004060085a7 */ /* 0x000ea4000800007f */
[----:B--2---:R-:W-:Y:S05]  /*191e0*/  @!P0 BRA `(.L_x_522) ;  /* 0xfffffffc00f08947 */ /* 0x004fea000383ffff */
[----:B------:R-:W-:Y:S05]  /*191f0*/  BRA `(.L_x_616) ;  /* 0xffffffd0009c7947 */ /* 0x000fea000383ffff */
.L_x_530:
[----:B-1----:R1:W2:Y:S02]  /*19200*/  SYNCS.PHASECHK.TRANS64.TRYWAIT P0, [R3+URZ+0x19c70], R4 ;  /* 0x019c7004030075a7 */ /* 0x0022a4000800017f */
[----:B--2---:R-:W-:Y:S05]  /*19210*/  @!P0 NANOSLEEP.SYNCS 0x989680 ;  /* 0x009896800000895d */ /* 0x004fea0003900000 */
[----:B------:R-:W2:Y:S02]  /*19220*/  @!P0 SYNCS.PHASECHK.TRANS64 P0, [R3+URZ+0x19c70], R4 ;  /* 0x019c7004030085a7 */ /* 0x000ea4000800007f */
[----:B--2---:R-:W-:Y:S05]  /*19230*/  @!P0 BRA `(.L_x_530) ;  /* 0xfffffffc00f08947 */ /* 0x004fea000383ffff */
[----:B------:R-:W-:Y:S05]  /*19240*/  BRA `(.L_x_617) ;  /* 0xffffffd400b07947 */ /* 0x000fea000383ffff */
.L_x_532:
[----:B-1----:R1:W2:Y:S02]  /*19250*/  SYNCS.PHASECHK.TRANS64.TRYWAIT P0, [R3+URZ+0x19c60], R4 ;  /* 0x019c6004030075a7 */ /* 0x0022a4000800017f */
[----:B--2---:R-:W-:Y:S05]  /*19260*/  @!P0 NANOSLEEP.SYNCS 0x989680 ;  /* 0x009896800000895d */ /* 0x004fea0003900000 */
[----:B------:R-:W2:Y:S02]  /*19270*/  @!P0 SYNCS.PHASECHK.TRANS64 P0, [R3+URZ+0x19c60], R4 ;  /* 0x019c6004030085a7 */ /* 0x000ea4000800007f */
[----:B--2---:R-:W-:Y:S05]  /*19280*/  @!P0 BRA `(.L_x_532) ;  /* 0xfffffffc00f08947 */ /* 0x004fea000383ffff */
[----:B------:R-:W-:Y:S05]  /*19290*/  BRA `(.L_x_618) ;  /* 0xffffffd400b87947 */ /* 0x000fea000383ffff */
.L_x_539:
[----:B-1----:R1:W2:Y:S02]  /*192a0*/  SYNCS.PHASECHK.TRANS64.TRYWAIT P1, [R3+URZ+0x19c70], R0 ;  /* 0x019c7000030075a7 */ /* 0x0022a4000802017f */
[----:B--2---:R-:W-:Y:S05]  /*192b0*/  @!P1 NANOSLEEP.SYNCS 0x989680 ;  /* 0x009896800000995d */ /* 0x004fea0003900000 */
[----:B------:R-:W2:Y:S02]  /*192c0*/  @!P1 SYNCS.PHASECHK.TRANS64 P1, [R3+URZ+0x19c70], R0 ;  /* 0x019c7000030095a7 */ /* 0x000ea4000802007f */
[----:B--2---:R-:W-:Y:S05]  /*192d0*/  @!P1 BRA `(.L_x_539) ;  /* 0xfffffffc00f09947 */ /* 0x004fea000383ffff */
[----:B------:R-:W-:Y:S05]  /*192e0*/  BRA `(.L_x_619) ;  /* 0xffffffdc00247947 */ /* 0x000fea000383ffff */
.L_x_541:
[----:B-1----:R1:W2:Y:S02]  /*192f0*/  SYNCS.PHASECHK.TRANS64.TRYWAIT P1, [R3+URZ+0x19c60], R0 ;  /* 0x019c6000030075a7 */ /* 0x0022a4000802017f */
[----:B--2---:R-:W-:Y:S05]  /*19300*/  @!P1 NANOSLEEP.SYNCS 0x989680 ;  /* 0x009896800000995d */ /* 0x004fea0003900000 */
[----:B------:R-:W2:Y:S02]  /*19310*/  @!P1 SYNCS.PHASECHK.TRANS64 P1, [R3+URZ+0x19c60], R0 ;  /* 0x019c6000030095a7 */ /* 0x000ea4000802007f */
[----:B--2---:R-:W-:Y:S05]  /*19320*/  @!P1 BRA `(.L_x_541) ;  /* 0xfffffffc00f09947 */ /* 0x004fea000383ffff */
[----:B------:R-:W-:Y:S05]  /*19330*/  BRA `(.L_x_620) ;  /* 0xffffffdc00287947 */ /* 0x000fea000383ffff */
.L_x_545:
[----:B------:R-:W-:Y:S01]  /*19340*/  BSSY B0, `(.L_x_621) ;  /* 0x0000008000007945 */ /* 0x000fe20003800000 */
[----:B------:R-:W-:Y:S02]  /*19350*/  IMAD.MOV.U32 R13, RZ, RZ, R16 ;  /* 0x000000ffff0d7224 */ /* 0x000fe400078e0010 */
[----:B------:R-:W-:Y:S02]  /*19360*/  IMAD.MOV.U32 R12, RZ, RZ, RZ ;  /* 0x000000ffff0c7224 */ /* 0x000fe400078e00ff */
[----:B------:R-:W-:Y:S02]  /*19370*/  IMAD.MOV.U32 R11, RZ, RZ, 0x1f ;  /* 0x0000001fff0b7424 */ /* 0x000fe400078e00ff */
[----:B------:R-:W-:-:S07]  /*19380*/  IMAD.MOV.U32 R15, RZ, RZ, -0x1 ;  /* 0xffffffffff0f7424 */ /* 0x000fce00078e00ff */
[----:B-1----:R-:W-:Y:S05]  /*19390*/  WARPSYNC.COLLECTIVE R15, `(.L_x_622) ;  /* 0x000000000f087348 */ /* 0x002fea0003c00000 */
[----:B------:R0:W2:Y:S02]  /*193a0*/  SHFL.IDX P6, R14, R13, R12, R11 ;  /* 0x0000000c0d0e7389 */ /* 0x0000a400000c000b */
[----:B012---:R-:W-:Y:S01]  /*193b0*/  ENDCOLLECTIVE ;  /* 0x000000000000791b */ /* 0x007fe20003800000 */
.L_x_622:
[----:B------:R-:W-:Y:S05]  /*193c0*/  BSYNC B0 ;  /* 0x0000000000007941 */ /* 0x000fea0003800000 */
.L_x_621:
[----:B------:R-:W-:Y:S02]  /*193d0*/  IMAD.MOV.U32 R13, RZ, RZ, R16 ;  /* 0x000000ffff0d7224 */ /* 0x000fe400078e0010 */
[----:B------:R-:W-:Y:S02]  /*193e0*/  IMAD.MOV.U32 R12, RZ, RZ, 0x1 ;  /* 0x00000001ff0c7424 */ /* 0x000fe400078e00ff */
[----:B------:R-:W-:Y:S02]  /*193f0*/  IMAD.MOV.U32 R11, RZ, RZ, 0x1f ;  /* 0x0000001fff0b7424 */ /* 0x000fe400078e00ff */
[----:B------:R-:W-:Y:S02]  /*19400*/  IMAD.MOV.U32 R15, RZ, RZ, -0x1 ;  /* 0xffffffffff0f7424 */ /* 0x000fe400078e00ff */
[----:B------:R-:W-:Y:S02]  /*19410*/  IMAD.IADD R5, R19, 0x1, R8 ;  /* 0x0000000113057824 */ /* 0x000fe400078e0208 */
[----:B------:R-:W-:-:S07]  /*19420*/  IMAD.MOV.U32 R0, RZ, RZ, R14 ;  /* 0x000000ffff007224 */ /* 0x000fce00078e000e */
[----:B------:R-:W-:Y:S05]  /*19430*/  WARPSYNC.COLLECTIVE R15, `(.L_x_623) ;  /* 0x000000000f087348 */ /* 0x000fea0003c00000 */
[----:B------:R0:W1:Y:S02]  /*19440*/  SHFL.IDX P6, R14, R13, R12, R11 ;  /* 0x0000000c0d0e7389 */ /* 0x00006400000c000b */
[----:B01----:R-:W-:Y:S01]  /*19450*/  ENDCOLLECTIVE ;  /* 0x000000000000791b */ /* 0x003fe20003800000 */
.L_x_623:
[----:B------:R-:W-:Y:S02]  /*19460*/  ULDC UR4, c[0x0][0xc3c] ;  /* 0x00030f0000047ab9 */ /* 0x000fe40000000800 */
[----:B------:R-:W-:-:S13]  /*19470*/  ISETP.GE.OR P1, PT, R5, UR4, !P0 ;  /* 0x0000000405007c0c */ /* 0x000fda000c726670 */
[----:B------:R-:W0:Y:S01]  /*19480*/  @!P1 LDC.64 R2, c[0x0][0xc80] ;  /* 0x00032000ff029b82 */ /* 0x000e220000000a00 */
[----:B------:R-:W-:Y:S02]  /*19490*/  IMAD.MOV.U32 R11, RZ, RZ, RZ ;  /* 0x000000ffff0b7224 */ /* 0x000fe400078e00ff */
[----:B------:R-:W-:Y:S02]  /*194a0*/  IMAD.MOV.U32 R4, RZ, RZ, R14 ;  /* 0x000000ffff047224 */ /* 0x000fe400078e000e */
[----:B0-----:R-:W-:-:S06]  /*194b0*/  @!P1 IMAD.WIDE R2, R5, 0x4, R2 ;  /* 0x0000000405029825 */ /* 0x001fcc00078e0202 */
[----:B------:R0:W2:Y:S01]  /*194c0*/  @!P1 LDG.E R3, desc[UR42][R2.64] ;  /* 0x0000002a02039981 */ /* 0x0000a2000c1e1900 */
[C---:B------:R-:W-:Y:S02]  /*194d0*/  ISETP.GE.U32.AND P2, PT, R8.reuse, 0x2, PT ;  /* 0x000000020800780c */ /* 0x040fe40003f46070 */
[C---:B------:R-:W-:Y:S02]  /*194e0*/  ISETP.GE.U32.AND P3, PT, R8.reuse, 0x4, PT ;  /* 0x000000040800780c */ /* 0x040fe40003f66070 */
[C---:B------:R-:W-:Y:S02]  /*194f0*/  ISETP.GE.U32.AND P4, PT, R8.reuse, 0x8, PT ;  /* 0x000000080800780c */ /* 0x040fe40003f86070 */
[C---:B------:R-:W-:Y:S01]  /*19500*/  ISETP.GE.U32.AND P5, PT, R8.reuse, 0x10, PT ;  /* 0x000000100800780c */ /* 0x040fe20003fa6070 */
[----:B0-----:R-:W-:Y:S02]  /*19510*/  IMAD.MOV.U32 R2, RZ, RZ, RZ ;  /* 0x000000ffff027224 */ /* 0x001fe400078e00ff */
[----:B--2---:R-:W-:Y:S01]  /*19520*/  @!P1 IMAD.MOV.U32 R2, RZ, RZ, R3 ;  /* 0x000000ffff029224 */ /* 0x004fe200078e0003 */
[----:B------:R-:W-:-:S03]  /*19530*/  ISETP.NE.AND P1, PT, R8, RZ, PT ;  /* 0x000000ff0800720c */ /* 0x000fc60003f25270 */
[----:B------:R-:W-:-:S10]  /*19540*/  IMAD.MOV.U32 R13, RZ, RZ, R2 ;  /* 0x000000ffff0d7224 */ /* 0x000fd400078e0002 */
[----:B------:R-:W-:Y:S05]  /*19550*/  WARPSYNC.COLLECTIVE R15, `(.L_x_624) ;  /* 0x000000000f087348 */ /* 0x000fea0003c00000 */
[----:B------:R0:W1:Y:S02]  /*19560*/  SHFL.UP P6, R14, R13, R12, R11 ;  /* 0x0400000c0d0e7389 */ /* 0x00006400000c000b */
[----:B01----:R-:W-:Y:S01]  /*19570*/  ENDCOLLECTIVE ;  /* 0x000000000000791b */ /* 0x003fe20003800000 */
.L_x_624:
[----:B------:R-:W-:Y:S01]  /*19580*/  IMAD.MOV.U32 R12, RZ, RZ, 0x2 ;  /* 0x00000002ff0c7424 */ /* 0x000fe200078e00ff */
[----:B------:R-:W-:-:S05]  /*19590*/  SEL R5, R14, RZ, P1 ;  /* 0x000000ff0e057207 */ /* 0x000fca0000800000 */
[----:B------:R-:W-:-:S04]  /*195a0*/  IMAD.IADD R5, R2, 0x1, R5 ;  /* 0x0000000102057824 */ /* 0x000fc800078e0205 */
[----:B------:R-:W-:-:S07]  /*195b0*/  IMAD.MOV.U32 R13, RZ, RZ, R5 ;  /* 0x000000ffff0d7224 */ /* 0x000fce00078e0005 */
[----:B------:R-:W-:Y:S05]  /*195c0*/  WARPSYNC.COLLECTIVE R15, `(.L_x_625) ;  /* 0x000000000f087348 */ /* 0x000fea0003c00000 */
[----:B------:R0:W1:Y:S02]  /*195d0*/  SHFL.UP P6, R14, R13, R12, R11 ;  /* 0x0400000c0d0e7389 */ /* 0x00006400000c000b */
[----:B01----:R-:W-:Y:S01]  /*195e0*/  ENDCOLLECTIVE ;  /* 0x000000000000791b */ /* 0x003fe20003800000 */
.L_x_625:
[----:B------:R-:W-:Y:S01]  /*195f0*/  IMAD.MOV.U32 R12, RZ, RZ, 0x4 ;  /* 0x00000004ff0c7424 */ /* 0x000fe200078e00ff */
[----:B------:R-:W-:-:S05]  /*19600*/  SEL R6, R14, RZ, P2 ;  /* 0x000000ff0e067207 */ /* 0x000fca0001000000 */
[----:B------:R-:W-:-:S04]  /*19610*/  IMAD.IADD R6, R5, 0x1, R6 ;  /* 0x0000000105067824 */ /* 0x000fc800078e0206 */
[----:B------:R-:W-:-:S07]  /*19620*/  IMAD.MOV.U32 R13, RZ, RZ, R6 ;  /* 0x000000ffff0d7224 */ /* 0x000fce00078e0006 */
[----:B------:R-:W-:Y:S05]  /*19630*/  WARPSYNC.COLLECTIVE R15, `(.L_x_626) ;  /* 0x000000000f087348 */ /* 0x000fea0003c00000 */
[----:B------:R0:W1:Y:S02]  /*19640*/  SHFL.UP P6, R14, R13, R12, R11 ;  /* 0x0400000c0d0e7389 */ /* 0x00006400000c000b */
[----:B01----:R-:W-:Y:S01]  /*19650*/  ENDCOLLECTIVE ;  /* 0x000000000000791b */ /* 0x003fe20003800000 */
.L_x_626:
[----:B------:R-:W-:Y:S01]  /*19660*/  IMAD.MOV.U32 R12, RZ, RZ, 0x8 ;  /* 0x00000008ff0c7424 */ /* 0x000fe200078e00ff */
[----:B------:R-:W-:-:S05]  /*19670*/  SEL R7, R14, RZ, P3 ;  /* 0x000000ff0e077207 */ /* 0x000fca0001800000 */
[----:B------:R-:W-:-:S04]  /*19680*/  IMAD.IADD R7, R6, 0x1, R7 ;  /* 0x0000000106077824 */ /* 0x000fc800078e0207 */
[----:B------:R-:W-:-:S07]  /*19690*/  IMAD.MOV.U32 R13, RZ, RZ, R7 ;  /* 0x000000ffff0d7224 */ /* 0x000fce00078e0007 */
[----:B------:R-:W-:Y:S05]  /*196a0*/  WARPSYNC.COLLECTIVE R15, `(.L_x_627) ;  /* 0x000000000f087348 */ /* 0x000fea0003c00000 */
[----:B------:R0:W1:Y:S02]  /*196b0*/  SHFL.UP P6, R14, R13, R12, R11 ;  /* 0x0400000c0d0e7389 */ /* 0x00006400000c000b */
[----:B01----:R-:W-:Y:S01]  /*196c0*/  ENDCOLLECTIVE ;  /* 0x000000000000791b */ /* 0x003fe20003800000 */
.L_x_627:
[----:B------:R-:W-:Y:S01]  /*196d0*/  IMAD.MOV.U32 R12, RZ, RZ, 0x10 ;  /* 0x00000010ff0c7424 */ /* 0x000fe200078e00ff */
[----:B------:R-:W-:-:S05]  /*196e0*/  SEL R14, R14, RZ, P4 ;  /* 0x000000ff0e0e7207 */ /* 0x000fca0002000000 */
[----:B------:R-:W-:-:S04]  /*196f0*/  IMAD.IADD R5, R7, 0x1, R14 ;  /* 0x0000000107057824 */ /* 0x000fc800078e020e */
[----:B------:R-:W-:-:S07]  /*19700*/  IMAD.MOV.U32 R13, RZ, RZ, R5 ;  /* 0x000000ffff0d7224 */ /* 0x000fce00078e0005 */
[----:B------:R-:W-:Y:S05]  /*19710*/  WARPSYNC.COLLECTIVE R15, `(.L_x_628) ;  /* 0x000000000f087348 */ /* 0x000fea0003c00000 */
[----:B------:R0:W1:Y:S02]  /*19720*/  SHFL.UP P6, R14, R13, R12, R11 ;  /* 0x0400000c0d0e7389 */ /* 0x00006400000c000b */
[----:B01----:R-:W-:Y:S01]  /*19730*/  ENDCOLLECTIVE ;  /* 0x000000000000791b */ /* 0x003fe20003800000 */
.L_x_628:
[----:B------:R-:W-:Y:S02]  /*19740*/  IMAD.MOV.U32 R12, RZ, RZ, 0x1f ;  /* 0x0000001fff0c7424 */ /* 0x000fe400078e00ff */
[----:B------:R-:W-:Y:S01]  /*19750*/  IMAD.MOV.U32 R11, RZ, RZ, 0x1f ;  /* 0x0000001fff0b7424 */ /* 0x000fe200078e00ff */
[----:B------:R-:W-:-:S05]  /*19760*/  SEL R14, R14, RZ, P5 ;  /* 0x000000ff0e0e7207 */ /* 0x000fca0002800000 */
[----:B------:R-:W-:-:S04]  /*19770*/  IMAD.IADD R3, R5, 0x1, R14 ;  /* 0x0000000105037824 */ /* 0x000fc800078e020e */
[----:B------:R-:W-:-:S07]  /*19780*/  IMAD.MOV.U32 R13, RZ, RZ, R3 ;  /* 0x000000ffff0d7224 */ /* 0x000fce00078e0003 */
[----:B------:R-:W-:Y:S05]  /*19790*/  WARPSYNC.COLLECTIVE R15, `(.L_x_629) ;  /* 0x000000000f087348 */ /* 0x000fea0003c00000 */
[----:B------:R0:W1:Y:S02]  /*197a0*/  SHFL.IDX P6, R14, R13, R12, R11 ;  /* 0x0000000c0d0e7389 */ /* 0x00006400000c000b */
[----:B01----:R-:W-:Y:S01]  /*197b0*/  ENDCOLLECTIVE ;  /* 0x000000000000791b */ /* 0x003fe20003800000 */
.L_x_629:
[----:B------:R-:W-:Y:S05]  /*197c0*/  BRA `(.L_x_630) ;  /* 0xffffffdc00c07947 */ /* 0x000fea000383ffff */
.L_x_550:
[----:B------:R-:W-:Y:S01]  /*197d0*/  BSSY B0, `(.L_x_631) ;  /* 0x0000008000007945 */ /* 0x000fe20003800000 */
[----:B-----5:R-:W-:Y:S02]  /*197e0*/  IMAD.MOV.U32 R13, RZ, RZ, R2 ;  /* 0x000000ffff0d7224 */ /* 0x020fe400078e0002 */
[----:B------:R-:W-:Y:S02]  /*197f0*/  IMAD.MOV.U32 R12, RZ, RZ, 0x1 ;  /* 0x00000001ff0c7424 */ /* 0x000fe400078e00ff */
[----:B------:R-:W-:Y:S02]  /*19800*/  IMAD.MOV.U32 R11, RZ, RZ, RZ ;  /* 0x000000ffff0b7224 */ /* 0x000fe400078e00ff */
[----:B------:R-:W-:-:S07]  /*19810*/  IMAD.MOV.U32 R15, RZ, RZ, -0x1 ;  /* 0xffffffffff0f7424 */ /* 0x000fce00078e00ff */
[----:B01----:R-:W-:Y:S05]  /*19820*/  WARPSYNC.COLLECTIVE R15, `(.L_x_632) ;  /* 0x000000000f087348 */ /* 0x003fea0003c00000 */
[----:B------:R2:W3:Y:S02]  /*19830*/  SHFL.UP P6, R14, R13, R12, R11 ;  /* 0x0400000c0d0e7389 */ /* 0x0004e400000c000b */
[----:B0123--:R-:W-:Y:S01]  /*19840*/  ENDCOLLECTIVE ;  /* 0x000000000000791b */ /* 0x00ffe20003800000 */
.L_x_632:
[----:B------:R-:W-:Y:S05]  /*19850*/  BSYNC B0 ;  /* 0x0000000000007941 */ /* 0x000fea0003800000 */
.L_x_631:
[----:B------:R-:W-:Y:S01]  /*19860*/  SEL R13, R14, RZ, P1 ;  /* 0x000000ff0e0d7207 */ /* 0x000fe20000800000 */
[----:B------:R-:W-:Y:S02]  /*19870*/  IMAD.MOV.U32 R12, RZ, RZ, 0x2 ;  /* 0x00000002ff0c7424 */ /* 0x000fe400078e00ff */
[----:B------:R-:W-:Y:S02]  /*19880*/  IMAD.MOV.U32 R11, RZ, RZ, RZ ;  /* 0x000000ffff0b7224 */ /* 0x000fe400078e00ff */
[----:B------:R-:W-:Y:S02]  /*19890*/  IMAD.IADD R13, R2, 0x1, R13 ;  /* 0x00000001020d7824 */ /* 0x000fe400078e020d */
[----:B------:R-:W-:-:S07]  /*198a0*/  IMAD.MOV.U32 R15, RZ, RZ, -0x1 ;  /* 0xffffffffff0f7424 */ /* 0x000fce00078e00ff */
[----:B------:R-:W-:Y:S05]  /*198b0*/  WARPSYNC.COLLECTIVE R15, `(.L_x_633) ;  /* 0x000000000f087348 */ /* 0x000fea0003c00000 */
[----:B------:R0:W1:Y:S02]  /*198c0*/  SHFL.UP P6, R14, R13, R12, R11 ;  /* 0x0400000c0d0e7389 */ /* 0x00006400000c000b */
[----:B01----:R-:W-:Y:S01]  /*198d0*/  ENDCOLLECTIVE ;  /* 0x000000000000791b */ /* 0x003fe20003800000 */
.L_x_633:
[----:B------:R-:W-:Y:S01]  /*198e0*/  IMAD.MOV.U32 R12, RZ, RZ, 0x4 ;  /* 0x00000004ff0c7424 */ /* 0x000fe200078e00ff */
[----:B------:R-:W-:-:S05]  /*198f0*/  SEL R14, R14, RZ, P2 ;  /* 0x000000ff0e0e7207 */ /* 0x000fca0001000000 */
[----:B------:R-:W-:-:S04]  /*19900*/  IMAD.IADD R5, R13, 0x1, R14 ;  /* 0x000000010d057824 */ /* 0x000fc800078e020e */
[----:B------:R-:W-:-:S07]  /*19910*/  IMAD.MOV.U32 R13, RZ, RZ, R5 ;  /* 0x000000ffff0d7224 */ /* 0x000fce00078e0005 */
[----:B------:R-:W-:Y:S05]  /*19920*/  WARPSYNC.COLLECTIVE R15, `(.L_x_634) ;  /* 0x000000000f087348 */ /* 0x000fea0003c00000 */
[----:B------:R0:W1:Y:S02]  /*19930*/  SHFL.UP P6, R14, R13, R12, R11 ;  /* 0x0400000c0d0e7389 */ /* 0x00006400000c000b */
[----:B01----:R-:W-:Y:S01]  /*19940*/  ENDCOLLECTIVE ;  /* 0x000000000000791b */ /* 0x003fe20003800000 */
.L_x_634:
[----:B------:R-:W-:Y:S01]  /*19950*/  IMAD.MOV.U32 R12, RZ, RZ, 0x8 ;  /* 0x00000008ff0c7424 */ /* 0x000fe200078e00ff */
[----:B------:R-:W-:-:S05]  /*19960*/  SEL R6, R14, RZ, P3 ;  /* 0x000000ff0e067207 */ /* 0x000fca0001800000 */
[----:B------:R-:W-:-:S04]  /*19970*/  IMAD.IADD R6, R5, 0x1, R6 ;  /* 0x0000000105067824 */ /* 0x000fc800078e0206 */
[----:B------:R-:W-:-:S07]  /*19980*/  IMAD.MOV.U32 R13, RZ, RZ, R6 ;  /* 0x000000ffff0d7224 */ /* 0x000fce00078e0006 */
[----:B------:R-:W-:Y:S05]  /*19990*/  WARPSYNC.COLLECTIVE R15, `(.L_x_635) ;  /* 0x000000000f087348 */ /* 0x000fea0003c00000 */
[----:B------:R0:W1:Y:S02]  /*199a0*/  SHFL.UP P6, R14, R13, R12, R11 ;  /* 0x0400000c0d0e7389 */ /* 0x00006400000c000b */
[----:B01----:R-:W-:Y:S01]  /*199b0*/  ENDCOLLECTIVE ;  /* 0x000000000000791b */ /* 0x003fe20003800000 */
.L_x_635:
[----:B------:R-:W-:Y:S01]  /*199c0*/  IMAD.MOV.U32 R12, RZ, RZ, 0x10 ;  /* 0x00000010ff0c7424 */ /* 0x000fe200078e00ff */
[----:B------:R-:W-:-:S05]  /*199d0*/  SEL R7, R14, RZ, P4 ;  /* 0x000000ff0e077207 */ /* 0x000fca0002000000 */
[----:B------:R-:W-:-:S04]  /*199e0*/  IMAD.IADD R7, R6, 0x1, R7 ;  /* 0x0000000106077824 */ /* 0x000fc800078e0207 */
[----:B------:R-:W-:-:S07]  /*199f0*/  IMAD.MOV.U32 R13, RZ, RZ, R7 ;  /* 0x000000ffff0d7224 */ /* 0x000fce00078e0007 */
[----:B------:R-:W-:Y:S05]  /*19a00*/  WARPSYNC.COLLECTIVE R15, `(.L_x_636) ;  /* 0x000000000f087348 */ /* 0x000fea0003c00000 */
[----:B------:R0:W1:Y:S02]  /*19a10*/  SHFL.UP P6, R14, R13, R12, R11 ;  /* 0x0400000c0d0e7389 */ /* 0x00006400000c000b */
[----:B01----:R-:W-:Y:S01]  /*19a20*/  ENDCOLLECTIVE ;  /* 0x000000000000791b */ /* 0x003fe20003800000 */
.L_x_636:
        /* <DEDUP_REMOVED lines=8> */
.L_x_637:
[----:B------:R-:W-:Y:S05]  /*19ab0*/  BRA `(.L_x_638) ;  /* 0xffffffdc00a07947 */ /* 0x000fea000383ffff */
.L_x_552:
[----:B------:R-:W-:Y:S01]  /*19ac0*/  BSSY B0, `(.L_x_639) ;  /* 0x0000006000007945 */ /* 0x000fe20003800000 */
[----:B------:R-:W-:Y:S01]  /*19ad0*/  PLOP3.LUT P6, PT, P6, PT, PT, 0x8, 0x0 ;  /* 0x000000000000781c */ /* 0x000fe200037ce170 */
[----:B------:R-:W-:-:S12]  /*19ae0*/  IMAD.MOV.U32 R15, RZ, RZ, -0x1 ;  /* 0xffffffffff0f7424 */ /* 0x000fd800078e00ff */
[----:B0-----:R-:W-:Y:S05]  /*19af0*/  WARPSYNC.COLLECTIVE R15, `(.L_x_640) ;  /* 0x000000000f087348 */ /* 0x001fea0003c00000 */
[----:B------:R-:W-:Y:S01]  /*19b00*/  VOTE.ANY R14, PT, P6 ;  /* 0x00000000000e7806 */ /* 0x000fe200030e0100 */
[----:B0-----:R-:W-:Y:S06]  /*19b10*/  ENDCOLLECTIVE ;  /* 0x000000000000791b */ /* 0x001fec0003800000 */
.L_x_640:
[----:B------:R-:W-:Y:S05]  /*19b20*/  BSYNC B0 ;  /* 0x0000000000007941 */ /* 0x000fea0003800000 */
.L_x_639:
[----:B------:R-:W-:Y:S02]  /*19b30*/  IMAD.MOV.U32 R5, RZ, RZ, R14 ;  /* 0x000000ffff057224 */ /* 0x000fe400078e000e */
[----:B------:R-:W-:Y:S02]  /*19b40*/  IMAD.MOV.U32 R13, RZ, RZ, R2 ;  /* 0x000000ffff0d7224 */ /* 0x000fe400078e0002 */
[----:B------:R-:W0:Y:S01]  /*19b50*/  POPC R4, R5 ;  /* 0x0000000500047309 */ /* 0x000e220000000000 */
[----:B------:R-:W-:Y:S02]  /*19b60*/  IMAD.MOV.U32 R11, RZ, RZ, 0x1f ;  /* 0x0000001fff0b7424 */ /* 0x000fe400078e00ff */
[----:B------:R-:W-:Y:S02]  /*19b70*/  IMAD.MOV.U32 R15, RZ, RZ, -0x1 ;  /* 0xffffffffff0f7424 */ /* 0x000fe400078e00ff */
[----:B0-----:R-:W-:-:S07]  /*19b80*/  IMAD.MOV.U32 R12, RZ, RZ, R4 ;  /* 0x000000ffff0c7224 */ /* 0x001fce00078e0004 */
[----:B------:R-:W-:Y:S05]  /*19b90*/  WARPSYNC.COLLECTIVE R15, `(.L_x_641) ;  /* 0x000000000f087348 */ /* 0x000fea0003c00000 */
[----:B------:R0:W1:Y:S02]  /*19ba0*/  SHFL.IDX P6, R14, R13, R12, R11 ;  /* 0x0000000c0d0e7389 */ /* 0x00006400000c000b */
[----:B01----:R-:W-:Y:S01]  /*19bb0*/  ENDCOLLECTIVE ;  /* 0x000000000000791b */ /* 0x003fe20003800000 */
.L_x_641:
[----:B------:R-:W-:Y:S01]  /*19bc0*/  IMAD.MOV.U32 R17, RZ, RZ, R14 ;  /* 0x000000ffff117224 */ /* 0x000fe200078e000e */
[----:B------:R-:W-:Y:S06]  /*19bd0*/  BRA `(.L_x_642) ;  /* 0xffffffdc00907947 */ /* 0x000fec000383ffff */
.L_x_554:
[----:B------:R-:W-:Y:S01]  /*19be0*/  BSSY B0, `(.L_x_643) ;  /* 0x0000007000007945 */ /* 0x000fe20003800000 */
[----:B------:R-:W-:Y:S02]  /*19bf0*/  IMAD.MOV.U32 R13, RZ, RZ, R3 ;  /* 0x000000ffff0d7224 */ /* 0x000fe400078e0003 */
[----:B------:R-:W-:Y:S02]  /*19c00*/  IMAD.MOV.U32 R11, RZ, RZ, 0x1f ;  /* 0x0000001fff0b7424 */ /* 0x000fe400078e00ff */
[----:B------:R-:W-:-:S07]  /*19c10*/  IMAD.MOV.U32 R15, RZ, RZ, -0x1 ;  /* 0xffffffffff0f7424 */ /* 0x000fce00078e00ff */
[----:B012---:R-:W-:Y:S05]  /*19c20*/  WARPSYNC.COLLECTIVE R15, `(.L_x_644) ;  /* 0x000000000f087348 */ /* 0x007fea0003c00000 */
[----:B------:R3:W4:Y:S02]  /*19c30*/  SHFL.IDX P6, R14, R13, R12, R11 ;  /* 0x0000000c0d0e7389 */ /* 0x00072400000c000b */
[----:B01234-:R-:W-:Y:S01]  /*19c40*/  ENDCOLLECTIVE ;  /* 0x000000000000791b */ /* 0x01ffe20003800000 */
.L_x_644:
[----:B------:R-:W-:Y:S05]  /*19c50*/  BSYNC B0 ;  /* 0x0000000000007941 */ /* 0x000fea0003800000 */
.L_x_643:
[----:B------:R-:W-:Y:S05]  /*19c60*/  BRA `(.L_x_553) ;  /* 0xffffffdc00887947 */ /* 0x000fea000383ffff */
.L_x_558:
[----:B0-----:R0:W1:Y:S02]  /*19c70*/  SYNCS.PHASECHK.TRANS64.TRYWAIT P0, [R9+URZ+0x19c20], R0 ;  /* 0x019c2000090075a7 */ /* 0x001064000800017f */
[----:B-1----:R-:W-:Y:S05]  /*19c80*/  @!P0 NANOSLEEP.SYNCS 0x989680 ;  /* 0x009896800000895d */ /* 0x002fea0003900000 */
[----:B------:R-:W1:Y:S02]  /*19c90*/  @!P0 SYNCS.PHASECHK.TRANS64 P0, [R9+URZ+0x19c20], R0 ;  /* 0x019c2000090085a7 */ /* 0x000e64000800007f */
[----:B-1----:R-:W-:Y:S05]  /*19ca0*/  @!P0 BRA `(.L_x_558) ;  /* 0xfffffffc00f08947 */ /* 0x002fea000383ffff */
[----:B------:R-:W-:Y:S05]  /*19cb0*/  BRA `(.L_x_645) ;  /* 0xffffffe000747947 */ /* 0x000fea000383ffff */
.L_x_559:
        /* <DEDUP_REMOVED lines=11> */
.L_x_647:
[----:B------:R-:W-:Y:S05]  /*19d70*/  BSYNC B0 ;  /* 0x0000000000007941 */ /* 0x000fea0003800000 */
.L_x_646:
[----:B------:R-:W-:Y:S05]  /*19d80*/  BRA `(.L_x_648) ;  /* 0xffffffe0005c7947 */ /* 0x000fea000383ffff */
.L_x_560:
[----:B------:R-:W-:Y:S01]  /*19d90*/  BSSY B0, `(.L_x_649) ;  /* 0x0000006000007945 */ /* 0x000fe20003800000 */
[----:B------:R-:W-:-:S07]  /*19da0*/  IMAD.MOV.U32 R15, RZ, RZ, -0x1 ;  /* 0xffffffffff0f7424 */ /* 0x000fce00078e00ff */
[----:B0-----:R-:W-:Y:S05]  /*19db0*/  WARPSYNC.COLLECTIVE R15, `(.L_x_650) ;  /* 0x000000000f0c7348 */ /* 0x001fea0003c00000 */
[----:B------:R-:W-:Y:S02]  /*19dc0*/  ELECT P6, UR62, PT ;  /* 0x00000000003e782f */ /* 0x000fe400038c0000 */
[----:B------:R-:W-:Y:S01]  /*19dd0*/  MOV R14, UR62 ;  /* 0x0000003e000e7c02 */ /* 0x000fe20008000f00 */
[----:B0-----:R-:W-:Y:S10]  /*19de0*/  ENDCOLLECTIVE ;  /* 0x000000000000791b */ /* 0x001ff40003800000 */
.L_x_650:
[----:B------:R-:W-:Y:S05]  /*19df0*/  BSYNC B0 ;  /* 0x0000000000007941 */ /* 0x000fea0003800000 */
.L_x_649:
[----:B------:R-:W-:Y:S05]  /*19e00*/  BRA `(.L_x_651) ;  /* 0xffffffe000507947 */ /* 0x000fea000383ffff */
.L_x_562:
[----:B0-----:R0:W1:Y:S02]  /*19e10*/  SYNCS.PHASECHK.TRANS64.TRYWAIT P1, [R7+URZ], R2 ;  /* 0x00000002070075a7 */ /* 0x001064000802017f */
[----:B-1----:R-:W-:Y:S05]  /*19e20*/  @!P1 NANOSLEEP.SYNCS 0x989680 ;  /* 0x009896800000995d */ /* 0x002fea0003900000 */
[----:B------:R-:W1:Y:S02]  /*19e30*/  @!P1 SYNCS.PHASECHK.TRANS64 P1, [R7+URZ], R2 ;  /* 0x00000002070095a7 */ /* 0x000e64000802007f */
[----:B-1----:R-:W-:Y:S05]  /*19e40*/  @!P1 BRA `(.L_x_562) ;  /* 0xfffffffc00f09947 */ /* 0x002fea000383ffff */
[----:B------:R-:W-:Y:S05]  /*19e50*/  BRA `(.L_x_652) ;  /* 0xffffffe000847947 */ /* 0x000fea000383ffff */
.L_x_563:
[----:B-1----:R1:W2:Y:S02]  /*19e60*/  SYNCS.PHASECHK.TRANS64.TRYWAIT P1, [R3+URZ], R0 ;  /* 0x00000000030075a7 */ /* 0x0022a4000802017f */
[----:B--2---:R-:W-:Y:S05]  /*19e70*/  @!P1 NANOSLEEP.SYNCS 0x989680 ;  /* 0x009896800000995d */ /* 0x004fea0003900000 */
[----:B------:R-:W2:Y:S02]  /*19e80*/  @!P1 SYNCS.PHASECHK.TRANS64 P1, [R3+URZ], R0 ;  /* 0x00000000030095a7 */ /* 0x000ea4000802007f */
[----:B--2---:R-:W-:Y:S05]  /*19e90*/  @!P1 BRA `(.L_x_563) ;  /* 0xfffffffc00f09947 */ /* 0x004fea000383ffff */
[----:B------:R-:W-:Y:S05]  /*19ea0*/  BRA `(.L_x_653) ;  /* 0xffffffe000787947 */ /* 0x000fea000383ffff */
.L_x_565:
[----:B-1----:R1:W2:Y:S02]  /*19eb0*/  SYNCS.PHASECHK.TRANS64.TRYWAIT P1, [R3+URZ+0x19c60], R2 ;  /* 0x019c6002030075a7 */ /* 0x0022a4000802017f */
[----:B--2---:R-:W-:Y:S05]  /*19ec0*/  @!P1 NANOSLEEP.SYNCS 0x989680 ;  /* 0x009896800000995d */ /* 0x004fea0003900000 */
[----:B------:R-:W2:Y:S02]  /*19ed0*/  @!P1 SYNCS.PHASECHK.TRANS64 P1, [R3+URZ+0x19c60], R2 ;  /* 0x019c6002030095a7 */ /* 0x000ea4000802007f */
[----:B--2---:R-:W-:Y:S05]  /*19ee0*/  @!P1 BRA `(.L_x_565) ;  /* 0xfffffffc00f09947 */ /* 0x004fea000383ffff */
[----:B------:R-:W-:Y:S05]  /*19ef0*/  BRA `(.L_x_654) ;  /* 0xffffffe000787947 */ /* 0x000fea000383ffff */
.L_x_567:
[----:B--2---:R2:W3:Y:S02]  /*19f00*/  SYNCS.PHASECHK.TRANS64.TRYWAIT P1, [R5+URZ+0x19c60], R0 ;  /* 0x019c6000050075a7 */ /* 0x0044e4000802017f */
[----:B---3--:R-:W-:Y:S05]  /*19f10*/  @!P1 NANOSLEEP.SYNCS 0x989680 ;  /* 0x009896800000995d */ /* 0x008fea0003900000 */
[----:B------:R-:W3:Y:S02]  /*19f20*/  @!P1 SYNCS.PHASECHK.TRANS64 P1, [R5+URZ+0x19c60], R0 ;  /* 0x019c6000050095a7 */ /* 0x000ee4000802007f */
[----:B---3--:R-:W-:Y:S05]  /*19f30*/  @!P1 BRA `(.L_x_567) ;  /* 0xfffffffc00f09947 */ /* 0x008fea000383ffff */
[----:B------:R-:W-:Y:S05]  /*19f40*/  BRA `(.L_x_655) ;  /* 0xffffffe000787947 */ /* 0x000fea000383ffff */
.L_x_569:
[----:B---3--:R3:W4:Y:S02]  /*19f50*/  SYNCS.PHASECHK.TRANS64.TRYWAIT P0, [R3+URZ+0x19c80], R2 ;  /* 0x019c8002030075a7 */ /* 0x008724000800017f */
[----:B----4-:R-:W-:Y:S05]  /*19f60*/  @!P0 NANOSLEEP.SYNCS 0x989680 ;  /* 0x009896800000895d */ /* 0x010fea0003900000 */
[----:B------:R-:W4:Y:S02]  /*19f70*/  @!P0 SYNCS.PHASECHK.TRANS64 P0, [R3+URZ+0x19c80], R2 ;  /* 0x019c8002030085a7 */ /* 0x000f24000800007f */
[----:B----4-:R-:W-:Y:S05]  /*19f80*/  @!P0 BRA `(.L_x_569) ;  /* 0xfffffffc00f08947 */ /* 0x010fea000383ffff */
[----:B------:R-:W-:Y:S05]  /*19f90*/  BRA `(.L_x_570) ;  /* 0xffffffe000747947 */ /* 0x000fea000383ffff */
.L_x_656:
        /* <DEDUP_REMOVED lines=14> */
.L_x_2300:


//--------------------- .text._ZN7cutlass13device_kernelIN5flash11enable_sm90INS1_16FlashAttnFwdSm90INS1_25CollectiveMainloopFwdSm90ILi2EN4cute5tupleIJNS5_1CILi1EEES8_S8_EEENS6_IJNS7_ILi192EEENS7_ILi128EEENS7_ILi96EEEEEELi96ENS_12float_e4m3_tEfNS_4arch4Sm90ELb0ELb1ELb0ELb0ELb0ELb0ELb0ELb1ELb1ELb1ELb0ELb0EEENS1_21CollectiveEpilogueFwdINS6_IJSA_SC_SB_EEES9_NS_10bfloat16_tESG_Li384ELb0ELb1ELb0ELb1EEENS1_30DynamicPersistentTileSchedulerILi384ELi128ELb0ELb1ELb1EEEEEEEEEvNT_6ParamsE --------------------------
	.section	.text._ZN7cutlass13device_kernelIN5flash11enable_sm90INS1_16FlashAttnFwdSm90INS1_25CollectiveMainloopFwdSm90ILi2EN4cute5tupleIJNS5_1CILi1EEES8_S8_EEENS6_IJNS7_ILi192EEENS7_ILi128EEENS7_ILi96EEEEEELi96ENS_12float_e4m3_tEfNS_4arch4Sm90ELb0ELb1ELb0ELb0ELb0ELb0ELb0ELb1ELb1ELb1ELb0ELb0EEENS1_21CollectiveEpilogueFwdINS6_IJSA_SC_SB_EEES9_NS_10bfloat16_tESG_Li384ELb0ELb1ELb0ELb1EEENS1_30DynamicPersistentTileSchedulerILi384ELi128ELb0ELb1ELb1EEEEEEEEEvNT_6ParamsE,"ax",@progbits
	.align	128
.text._ZN7cutlass13device_kernelIN5flash11enable_sm90INS1_16FlashAttnFwdSm90INS1_25CollectiveMainloopFwdSm90ILi2EN4cute5tupleIJNS5_1CILi1EEES8_S8_EEENS6_IJNS7_ILi192EEENS7_ILi128EEENS7_ILi96EEEEEELi96ENS_12float_e4m3_tEfNS_4arch4Sm90ELb0ELb1ELb0ELb0ELb0ELb0ELb0ELb1ELb1ELb1ELb0ELb0EEENS1_21CollectiveEpilogueFwdINS6_IJSA_SC_SB_EEES9_NS_10bfloat16_tESG_Li384ELb0ELb1ELb0ELb1EEENS1_30DynamicPersistentTileSchedulerILi384ELi128ELb0ELb1ELb1EEEEEEEEEvNT_6ParamsE:
        .type           _ZN7cutlass13device_kernelIN5flash11enable_sm90INS1_16FlashAttnFwdSm90INS1_25CollectiveMainloopFwdSm90ILi2EN4cute5tupleIJNS5_1CILi1EEES8_S8_EEENS6_IJNS7_ILi192EEENS7_ILi128EEENS7_ILi96EEEEEELi96ENS_12float_e4m3_tEfNS_4arch4Sm90ELb0ELb1ELb0ELb0ELb0ELb0ELb0ELb1ELb1ELb1ELb0ELb0EEENS1_21CollectiveEpilogueFwdINS6_IJSA_SC_SB_EEES9_NS_10bfloat16_tESG_Li384ELb0ELb1ELb0ELb1EEENS1_30DynamicPersistentTileSchedulerILi384ELi128ELb0ELb1ELb1EEEEEEEEEvNT_6ParamsE,@function
        .size           _ZN7cutlass13device_kernelIN5flash11enable_sm90INS1_16FlashAttnFwdSm90INS1_25CollectiveMainloopFwdSm90ILi2EN4cute5tupleIJNS5_1CILi1EEES8_S8_EEENS6_IJNS7_ILi192EEENS7_ILi128EEENS7_ILi96EEEEEELi96ENS_12float_e4m3_tEfNS_4arch4Sm90ELb0ELb1ELb0ELb0ELb0ELb0ELb0ELb1ELb1ELb1ELb0ELb0EEENS1_21CollectiveEpilogueFwdINS6_IJSA_SC_SB_EEES9_NS_10bfloat16_tESG_Li384ELb0ELb1ELb0ELb1EEENS1_30DynamicPersistentTileSchedulerILi384ELi128ELb0ELb1ELb1EEEEEEEEEvNT_6ParamsE,(.L_x_2301 - _ZN7cutlass13device_kernelIN5flash11enable_sm90INS1_16FlashAttnFwdSm90INS1_25CollectiveMainloopFwdSm90ILi2EN4cute5tupleIJNS5_1CILi1EEES8_S8_EEENS6_IJNS7_ILi192EEENS7_ILi128EEENS7_ILi96EEEEEELi96ENS_12float_e4m3_tEfNS_4arch4Sm90ELb0ELb1ELb0ELb0ELb0ELb0ELb0ELb1ELb1ELb1ELb0ELb0EEENS1_21CollectiveEpilogueFwdINS6_IJSA_SC_SB_EEES9_NS_10bfloat16_tESG_Li384ELb0ELb1ELb0ELb1EEENS1_30DynamicPersistentTileSchedulerILi384ELi128ELb0ELb1ELb1EEEEEEEEEvNT_6ParamsE)
        .other          _ZN7cutlass13device_kernelIN5flash11enable_sm90INS1_16FlashAttnFwdSm90INS1_25CollectiveMainloopFwdSm90ILi2EN4cute5tupleIJNS5_1CILi1EEES8_S8_EEENS6_IJNS7_ILi192EEENS7_ILi128EEENS7_ILi96EEEEEELi96ENS_12float_e4m3_tEfNS_4arch4Sm90ELb0ELb1ELb0ELb0ELb0ELb0ELb0ELb1ELb1ELb1ELb0ELb0EEENS1_21CollectiveEpilogueFwdINS6_IJSA_SC_SB_EEES9_NS_10bfloat16_tESG_Li384ELb0ELb1ELb0ELb1EEENS1_30DynamicPersistentTileSchedulerILi384ELi128ELb0ELb1ELb1EEEEEEEEEvNT_6ParamsE,@"STO_CUDA_ENTRY STV_DEFAULT"
_ZN7cutlass13device_kernelIN5flash11enable_sm90INS1_16FlashAttnFwdSm90INS1_25CollectiveMainloopFwdSm90ILi2EN4cute5tupleIJNS5_1CILi1EEES8_S8_EEENS6_IJNS7_ILi192EEENS7_ILi128EEENS7_ILi96EEEEEELi96ENS_12float_e4m3_tEfNS_4arch4Sm90ELb0ELb1ELb0ELb0ELb0ELb0ELb0ELb1ELb1ELb1ELb0ELb0EEENS1_21CollectiveEpilogueFwdINS6_IJSA_SC_SB_EEES9_NS_10bfloat16_tESG_Li384ELb0ELb1ELb0ELb1EEENS1_30DynamicPersistentTileSchedulerILi384ELi128ELb0ELb1ELb1EEEEEEEEEvNT_6ParamsE:
        /* <DEDUP_REMOVED lines=18> */
.L_x_658:
[----:B------:R-:W-:Y:S05]  /*0120*/  BSYNC B0 ;  /* 0x0000000000007941 */ /* 0x000fea0003800000 */
.L_x_657:
        /* <DEDUP_REMOVED lines=41> */
.L_x_659:
        /* <DEDUP_REMOVED lines=22> */
.L_x_660:
        /* <DEDUP_REMOVED lines=18> */
.L_x_661:
        /* <DEDUP_REMOVED lines=22> */
.L_x_662:
        /* <DEDUP_REMOVED lines=22> */
.L_x_663:
[----:B------:R-:W-:Y:S01]  /*0900*/  PLOP3.LUT P0, PT, PT, PT, UP0, 0x80, 0x0 ;  /* 0x000000000000781c */ /* 0x000fe20003f0f008 */
[----:B------:R-:W-:Y:S01]  /*0910*/  UMOV UR42, 0x1 ;  /* 0x00000001002a7882 */ /* 0x000fe20000000000 */
[----:B------:R-:W-:Y:S01]  /*0920*/  NOP ;  /* 0x0000000000007918 */ /* 0x000fe20000000000 */
[----:B------:R-:W-:Y:S01]  /*0930*/  USEL UR42, UR42, 0x2, !UP0 ;  /* 0x000000022a2a7887 */ /* 0x000fe2000c000000 */
[----:B------:R-:W-:Y:S01]  /*0940*/  ULDC.64 UR46, c[0x0][0x208] ;  /* 0x00008200002e7ab9 */ /* 0x000fe20000000a00 */
[----:B012-4-:R-:W-:Y:S08]  /*0950*/  BAR.SYNC.DEFER_BLOCKING 0x0 ;  /* 0x0000000000007b1d */ /* 0x017ff00000010000 */
[----:B------:R-:W-:Y:S05]  /*0960*/  @!P0 BRA `(.L_x_664) ;  /* 0x000000e000a08947 */ /* 0x000fea0003800000 */
.L_x_665:
[----:B------:R-:W-:-:S08]  /*0970*/  NOP ;  /* 0x0000000000007918 */ /* 0x000fd00000000000 */
[----:B------:R-:W0:Y:S02]  /*0980*/  USETMAXREG.TRY_ALLOC.CTAPOOL UP0, 0xa0 ;  /* 0x000000a0000079c8 */ /* 0x000e240008000600 */
[----:B0-----:R-:W-:-:S13]  /*0990*/  PLOP3.LUT P0, PT, PT, PT, UP0, 0x80, 0x0 ;  /* 0x000000000000781c */ /* 0x001fda0003f0f008 */
[----:B------:R-:W-:Y:S05]  /*09a0*/  @!P0 BRA `(.L_x_665) ;  /* 0xfffffffc00f08947 */ /* 0x000fea000383ffff */
[----:B------:R-:W0:Y:S08]  /*09b0*/  S2UR UR4, SR_CTAID.X ;  /* 0x00000000000479c3 */ /* 0x000e300000002500 */
[----:B------:R-:W-:Y:S08]  /*09c0*/  BAR.ARV 0x4, 0x200 ;  /* 0x0108000000007b1d */ /* 0x000ff00000002000 */
[----:B------:R-:W0:Y:S08]  /*09d0*/  LDC R0, c[0x0][0xc38] ;  /* 0x00030e00ff007b82 */ /* 0x000e300000000800 */
[----:B------:R-:W-:Y:S06]  /*09e0*/  BAR.ARV 0x8, 0x200 ;  /* 0x0208000000007b1d */ /* 0x000fec0000002000 */
[----:B0-----:R-:W-:-:S13]  /*09f0*/  ISETP.LE.AND P0, PT, R0, UR4, PT ;  /* 0x0000000400007c0c */ /* 0x001fda000bf03270 */
[----:B------:R-:W-:Y:S05]  /*0a00*/  @P0 EXIT ;  /* 0x000000000000094d */ /* 0x000fea0003800000 */
[----:B------:R-:W0:Y:S01]  /*0a10*/  S2R R2, SR_TID.X ;  /* 0x0000000000027919 */ /* 0x000e220000002100 */
        /* <DEDUP_REMOVED lines=45> */
[----:B------:R-:W-:Y:S01]  /*0cf0*/  IMAD R156, R4, 0x40, R7 ;  /* 0x00000040049c7824 */ /* 0x000fe200078e0207 */
[----:B------:R-:W-:Y:S01]  /*0d00*/  SHF.R.S32.HI R2, RZ, 0x1f, R22 ;  /* 0x0000001fff027819 */ /* 0x000fe20000011416 */
[----:B------:R-:W-:Y:S01]  /*0d10*/  IMAD.IADD R3, R152, 0x1, -R3 ;  /* 0x0000000198037824 */ /* 0x000fe200078e0a03 */
[----:B------:R-:W-:Y:S01]  /*0d20*/  SHF.R.S32.HI R0, RZ, 0x1f, R23 ;  /* 0x0000001fff007819 */ /* 0x000fe20000011417 */
[----:B------:R-:W-:Y:S02]  /*0d30*/  IMAD.IADD R16, R154, 0x1, -R5 ;  /* 0x000000019a107824 */ /* 0x000fe400078e0a05 */
[----:B------:R-:W-:-:S07]  /*0d40*/  IMAD R17, R3, 0x8, R156 ;  /* 0x0000000803117824 */ /* 0x000fce00078e029c */
.L_x_758:
[----:B------:R-:W-:Y:S01]  /*0d50*/  ULDC UR5, c[0x0][0xc60] ;  /* 0x0003180000057ab9 */ /* 0x000fe20000000800 */
[----:B------:R-:W-:Y:S01]  /*0d60*/  UMOV UR9, UR4 ;  /* 0x0000000400097c82 */ /* 0x000fe20008000000 */
[----:B------:R-:W-:-:S11]  /*0d70*/  UISETP.NE.AND UP0, UPT, UR5, 0x1, UPT ;  /* 0x000000010500788c */ /* 0x000fd6000bf05270 */
[----:B------:R-:W-:Y:S01]  /*0d80*/  @UP0 ULDC UR6, c[0x0][0xc64] ;  /* 0x0003190000060ab9 */ /* 0x000fe20000000800 */
[----:B------:R-:W-:Y:S01]  /*0d90*/  @UP0 ULDC UR8, c[0x0][0xc68] ;  /* 0x00031a0000080ab9 */ /* 0x000fe20000000800 */
[----:B------:R-:W-:-:S04]  /*0da0*/  UIMAD.WIDE.U32 UR6, UR4, UR6, URZ ;  /* 0x00000006040672a5 */ /* 0x000fc8000f8e003f */
[----:B------:R-:W-:-:S03]  /*0db0*/  @UP0 USHF.R.U32.HI UR9, URZ, UR8, UR7 ;  /* 0x000000083f090299 */ /* 0x000fc60008011607 */
[----:B------:R-:W-:Y:S02]  /*0dc0*/  ULDC UR6, c[0x0][0xc78] ;  /* 0x00031e0000067ab9 */ /* 0x000fe40000000800 */
[----:B------:R-:W-:Y:S02]  /*0dd0*/  UISETP.GE.AND UP0, UPT, UR9, UR6, UPT ;  /* 0x000000060900728c */ /* 0x000fe4000bf06270 */
[----:B------:R-:W-:-:S04]  /*0de0*/  UIADD3 UR6, -UR9, URZ, URZ ;  /* 0x0000003f09067290 */ /* 0x000fc8000fffe13f */
[----:B------:R-:W-:Y:S01]  /*0df0*/  PLOP3.LUT P0, PT, PT, PT, UP0, 0x80, 0x0 ;  /* 0x000000000000781c */ /* 0x000fe20003f0f008 */
[----:B------:R-:W-:-:S12]  /*0e00*/  UIMAD UR7, UR5, UR6, UR4 ;  /* 0x00000006050772a4 */ /* 0x000fd8000f8e0204 */
[----:B01234-:R-:W-:Y:S05]  /*0e10*/  @!P0 BRA `(.L_x_666) ;  /* 0x0000000000208947 */ /* 0x01ffea0003800000 */
[----:B------:R-:W-:Y:S01]  /*0e20*/  ULDC UR6, c[0x0][0xc6c] ;  /* 0x00031b0000067ab9 */ /* 0x000fe20000000800 */
[----:B------:R-:W-:Y:S01]  /*0e30*/  UMOV UR8, UR7 ;  /* 0x0000000700087c82 */ /* 0x000fe20008000000 */
[----:B------:R-:W-:-:S11]  /*0e40*/  UISETP.NE.AND UP0, UPT, UR6, 0x1, UPT ;  /* 0x000000010600788c */ /* 0x000fd6000bf05270 */
[----:B------:R-:W-:Y:S02]  /*0e50*/  @UP0 ULDC.64 UR10, c[0x0][0xc70] ;  /* 0x00031c00000a0ab9 */ /* 0x000fe40000000a00 */
[----:B------:R-:W-:-:S04]  /*0e60*/  UIMAD.WIDE.U32 UR4, UR7, UR10, URZ ;  /* 0x0000000a070472a5 */ /* 0x000fc8000f8e003f */
[----:B------:R-:W-:-:S04]  /*0e70*/  @UP0 USHF.R.U32.HI UR8, URZ, UR11, UR5 ;  /* 0x0000000b3f080299 */ /* 0x000fc80008011605 */
[----:B------:R-:W-:Y:S01]  /*0e80*/  UIMAD UR4, UR8, UR6, URZ ;  /* 0x00000006080472a4 */ /* 0x000fe2000f8e023f */
[----:B------:R-:W-:Y:S11]  /*0e90*/  BRA `(.L_x_667) ;  /* 0x00000000001c7947 */ /* 0x000ff60003800000 */
.L_x_666:
[----:B------:R-:W-:Y:S01]  /*0ea0*/  ULDC UR6, c[0x0][0xc54] ;  /* 0x0003150000067ab9 */ /* 0x000fe20000000800 */
[----:B------:R-:W-:Y:S01]  /*0eb0*/  UMOV UR8, UR7 ;  /* 0x0000000700087c82 */ /* 0x000fe20008000000 */
[----:B------:R-:W-:-:S11]  /*0ec0*/  UISETP.NE.AND UP0, UPT, UR6, 0x1, UPT ;  /* 0x000000010600788c */ /* 0x000fd6000bf05270 */
[----:B------:R-:W-:Y:S02]  /*0ed0*/  @UP0 ULDC.64 UR10, c[0x0][0xc58] ;  /* 0x00031600000a0ab9 */ /* 0x000fe40000000a00 */
[----:B------:R-:W-:-:S04]  /*0ee0*/  UIMAD.WIDE.U32 UR4, UR7, UR10, URZ ;  /* 0x0000000a070472a5 */ /* 0x000fc8000f8e003f */
[----:B------:R-:W-:-:S04]  /*0ef0*/  @UP0 USHF.R.U32.HI UR8, URZ, UR11, UR5 ;  /* 0x0000000b3f080299 */ /* 0x000fc80008011605 */
[----:B------:R-:W-:-:S12]  /*0f00*/  UIMAD UR4, UR8, UR6, URZ ;  /* 0x00000006080472a4 */ /* 0x000fd8000f8e023f */
.L_x_667:
[----:B------:R-:W-:Y:S01]  /*0f10*/  ULDC UR38, c[0x0][0xc48] ;  /* 0x0003120000267ab9 */ /* 0x000fe20000000800 */
[----:B------:R-:W-:Y:S01]  /*0f20*/  UIADD3 UR6, UR7, -UR4, URZ ;  /* 0x8000000407067290 */ /* 0x000fe2000fffe03f */
[----:B------:R-:W-:Y:S01]  /*0f30*/  IMAD.MOV.U32 R5, RZ, RZ, 0x3f800000 ;  /* 0x3f800000ff057424 */ /* 0x000fe200078e00ff */
[----:B------:R-:W-:Y:S01]  /*0f40*/  UISETP.NE.AND UP2, UPT, UR38, 0x1, UPT ;  /* 0x000000012600788c */ /* 0x000fe2000bf45270 */
[----:B------:R-:W-:Y:S01]  /*0f50*/  IMAD.MOV.U32 R0, RZ, RZ, 0x3f800000 ;  /* 0x3f800000ff007424 */ /* 0x000fe200078e00ff */
[----:B------:R-:W-:Y:S01]  /*0f60*/  ULDC.64 UR4, c[0x0][0x990] ;  /* 0x0002640000047ab9 */ /* 0x000fe20000000a00 */
[----:B------:R-:W-:Y:S01]  /*0f70*/  ULDC UR18, c[0x0][0xc54] ;  /* 0x0003150000127ab9 */ /* 0x000fe20000000800 */
[----:B------:R-:W-:Y:S02]  /*0f80*/  UISETP.NE.U32.AND UP0, UPT, UR4, URZ, UPT ;  /* 0x0000003f0400728c */ /* 0x000fe4000bf05070 */
[----:B------:R-:W-:Y:S02]  /*0f90*/  UIMAD UR18, UR9, UR18, UR6 ;  /* 0x00000012091272a4 */ /* 0x000fe4000f8e0206 */
[----:B------:R-:W-:Y:S01]  /*0fa0*/  UISETP.NE.AND.EX UP0, UPT, UR5, URZ, UPT, UP0 ;  /* 0x0000003f0500728c */ /* 0x000fe2000bf05300 */
[----:B------:R-:W-:-:S02]  /*0fb0*/  ULDC.64 UR6, c[0x0][0x998] ;  /* 0x0002660000067ab9 */ /* 0x000fc40000000a00 */
[----:B------:R-:W-:Y:S01]  /*0fc0*/  @UP2 ULDC UR10, c[0x0][0xc4c] ;  /* 0x00031300000a2ab9 */ /* 0x000fe20000000800 */
[----:B------:R-:W-:Y:S02]  /*0fd0*/  UISETP.NE.U32.AND UP1, UPT, UR6, URZ, UPT ;  /* 0x0000003f0600728c */ /* 0x000fe4000bf25070 */
[----:B------:R-:W-:Y:S01]  /*0fe0*/  UIMAD.WIDE.U32 UR10, UR18, UR10, URZ ;  /* 0x0000000a120a72a5 */ /* 0x000fe2000f8e003f */
[----:B------:R-:W-:Y:S01]  /*0ff0*/  PLOP3.LUT P0, PT, PT, PT, UP0, 0x80, 0x0 ;  /* 0x000000000000781c */ /* 0x000fe20003f0f008 */
[----:B------:R-:W-:Y:S01]  /*1000*/  @UP2 ULDC UR9, c[0x0][0xc50] ;  /* 0x0003140000092ab9 */ /* 0x000fe20000000800 */
[----:B------:R-:W-:Y:S01]  /*1010*/  UISETP.NE.AND.EX UP1, UPT, UR7, URZ, UPT, UP1 ;  /* 0x0000003f0700728c */ /* 0x000fe2000bf25310 */
[----:B------:R-:W-:Y:S01]  /*1020*/  UMOV UR37, UR18 ;  /* 0x0000001200257c82 */ /* 0x000fe20008000000 */
[----:B------:R-:W-:Y:S02]  /*1030*/  @UP2 USHF.R.U32.HI UR37, URZ, UR9, UR11 ;  /* 0x000000093f252299 */ /* 0x000fe4000801160b */
[----:B------:R-:W-:-:S02]  /*1040*/  ULOP3.LUT UR8, URZ, UR8, URZ, 0x33, !UPT ;  /* 0x000000083f087292 */ /* 0x000fc4000f8e333f */
[----:B------:R-:W-:Y:S01]  /*1050*/  PLOP3.LUT P1, PT, PT, PT, UP1, 0x80, 0x0 ;  /* 0x000000000000781c */ /* 0x000fe20003f2f018 */
[----:B------:R-:W-:Y:S01]  /*1060*/  @UP0 USHF.R.S32.HI UR9, URZ, 0x1f, UR37 ;  /* 0x0000001f3f090899 */ /* 0x000fe20008011425 */
[----:B------:R-:W-:Y:S01]  /*1070*/  @UP0 ULDC.64 UR10, c[0x0][0x9a8] ;  /* 0x00026a00000a0ab9 */ /* 0x000fe20000000a00 */
[----:B------:R-:W-:Y:S02]  /*1080*/  UIADD3 UR15, -UR37, URZ, URZ ;  /* 0x0000003f250f7290 */ /* 0x000fe4000fffe13f */
[----:B------:R-:W-:Y:S02]  /*1090*/  @UP0 UIMAD UR9, UR9, UR10, URZ ;  /* 0x0000000a090902a4 */ /* 0x000fe4000f8e023f */
[----:B------:R-:W-:Y:S02]  /*10a0*/  @UP0 UIMAD.WIDE.U32 UR12, UR37, UR10, URZ ;  /* 0x0000000a250c02a5 */ /* 0x000fe4000f8e003f */
[----:B------:R-:W-:Y:S01]  /*10b0*/  @UP1 USHF.R.S32.HI UR10, URZ, 0x1f, UR37 ;  /* 0x0000001f3f0a1899 */ /* 0x000fe20008011425 */
[----:B------:R-:W-:Y:S01]  /*10c0*/  @UP1 ULDC.64 UR16, c[0x0][0x9b8] ;  /* 0x00026e0000101ab9 */ /* 0x000fe20000000a00 */
[----:B------:R-:W-:-:S02]  /*10d0*/  @UP0 UIMAD UR14, UR37, UR11, UR9 ;  /* 0x0000000b250e02a4 */ /* 0x000fc4000f8e0209 */
[----:B------:R-:W-:Y:S02]  /*10e0*/  @UP1 UIMAD UR9, UR10, UR16, URZ ;  /* 0x000000100a0912a4 */ /* 0x000fe4000f8e023f */
[----:B------:R-:W-:Y:S02]  /*10f0*/  UIMAD UR38, UR38, UR15, UR18 ;  /* 0x0000000f262672a4 */ /* 0x000fe4000f8e0212 */
[----:B------:R-:W-:Y:S02]  /*1100*/  @UP1 UIMAD UR15, UR37, UR17, UR9 ;  /* 0x00000011250f12a4 */ /* 0x000fe4000f8e0209 */
[----:B------:R-:W-:Y:S02]  /*1110*/  @UP0 USHF.R.S32.HI UR9, URZ, 0x1f, UR38 ;  /* 0x0000001f3f090899 */ /* 0x000fe40008011426 */
[----:B------:R-:W-:Y:S02]  /*1120*/  @UP1 UIMAD.WIDE.U32 UR10, UR37, UR16, URZ ;  /* 0x00000010250a12a5 */ /* 0x000fe4000f8e003f */
[----:B------:R-:W-:Y:S01]  /*1130*/  @UP1 USHF.R.S32.HI UR20, URZ, 0x1f, UR38 ;  /* 0x0000001f3f141899 */ /* 0x000fe20008011426 */
[----:B------:R-:W-:Y:S01]  /*1140*/  @UP0 ULDC.64 UR16, c[0x0][0x9b0] ;  /* 0x00026c0000100ab9 */ /* 0x000fe20000000a00 */
[----:B------:R-:W-:Y:S01]  /*1150*/  @UP1 ULDC.64 UR18, c[0x0][0x9c0] ;  /* 0x0002700000121ab9 */ /* 0x000fe20000000a00 */
[----:B------:R-:W-:-:S02]  /*1160*/  @UP0 UIADD3 UR13, UR13, UR14, URZ ;  /* 0x0000000e0d0d0290 */ /* 0x000fc4000fffe03f */
[----:B------:R-:W-:Y:S02]  /*1170*/  @UP0 UIMAD UR9, UR9, UR16, URZ ;  /* 0x00000010090902a4 */ /* 0x000fe4000f8e023f */
[----:B------:R-:W-:Y:S02]  /*1180*/  @UP1 UIADD3 UR11, UR11, UR15, URZ ;  /* 0x0000000f0b0b1290 */ /* 0x000fe4000fffe03f */
[----:B------:R-:W-:Y:S02]  /*1190*/  @UP1 UIMAD UR14, UR20, UR18, URZ ;  /* 0x00000012140e12a4 */ /* 0x000fe4000f8e023f */
[----:B------:R-:W-:Y:S02]  /*11a0*/  @UP0 UIMAD UR9, UR38, UR17, UR9 ;  /* 0x00000011260902a4 */ /* 0x000fe4000f8e0209 */
[----:B------:R-:W-:Y:S02]  /*11b0*/  @UP0 UIMAD.WIDE.U32 UR12, UR38, UR16, UR12 ;  /* 0x00000010260c02a5 */ /* 0x000fe4000f8e000c */
[----:B------:R-:W-:-:S02]  /*11c0*/  @UP1 UIMAD UR14, UR38, UR19, UR14 ;  /* 0x00000013260e12a4 */ /* 0x000fc4000f8e020e */
[----:B------:R-:W-:Y:S02]  /*11d0*/  @UP1 UIMAD.WIDE.U32 UR10, UR38, UR18, UR10 ;  /* 0x00000012260a12a5 */ /* 0x000fe4000f8e000a */
[----:B------:R-:W-:Y:S02]  /*11e0*/  @UP0 UIADD3 UR13, UR13, UR9, URZ ;  /* 0x000000090d0d0290 */ /* 0x000fe4000fffe03f */
[----:B------:R-:W-:Y:S02]  /*11f0*/  @UP0 ULEA UR4, UP2, UR12, UR4, 0x2 ;  /* 0x000000040c040291 */ /* 0x000fe4000f84103f */
[----:B------:R-:W-:Y:S02]  /*1200*/  @UP1 UIADD3 UR9, UR11, UR14, URZ ;  /* 0x0000000e0b091290 */ /* 0x000fe4000fffe03f */
[----:B------:R-:W-:Y:S02]  /*1210*/  @UP1 ULEA UR6, UP3, UR10, UR6, 0x2 ;  /* 0x000000060a061291 */ /* 0x000fe4000f86103f */
[----:B------:R-:W-:Y:S01]  /*1220*/  @UP0 ULEA.HI.X UR5, UR12, UR5, UR13, 0x2, UP2 ;  /* 0x000000050c050291 */ /* 0x000fe200090f140d */
[----:B------:R-:W-:Y:S01]  /*1230*/  IMAD.U32 R2, RZ, RZ, UR4 ;  /* 0x00000004ff027e24 */ /* 0x000fe2000f8e00ff */
[----:B------:R-:W-:-:S02]  /*1240*/  @UP1 ULEA.HI.X UR7, UR10, UR7, UR9, 0x2, UP3 ;  /* 0x000000070a071291 */ /* 0x000fc400098f1409 */
[----:B------:R-:W-:Y:S01]  /*1250*/  IMAD.U32 R6, RZ, RZ, UR6 ;  /* 0x00000006ff067e24 */ /* 0x000fe2000f8e00ff */
[----:B------:R-:W-:Y:S01]  /*1260*/  ULDC UR40, c[0x0][0x424] ;  /* 0x0001090000287ab9 */ /* 0x000fe20000000800 */
[----:B------:R-:W-:Y:S01]  /*1270*/  IMAD.U32 R3, RZ, RZ, UR5 ;  /* 0x00000005ff037e24 */ /* 0x000fe2000f8e00ff */
[----:B------:R-:W-:Y:S01]  /*1280*/  ULDC.64 UR4, c[0x0][0x418] ;  /* 0x0001060000047ab9 */ /* 0x000fe20000000a00 */
[----:B------:R-:W-:Y:S01]  /*1290*/  IMAD.U32 R7, RZ, RZ, UR7 ;  /* 0x00000007ff077e24 */ /* 0x000fe2000f8e00ff */
[----:B------:R-:W-:Y:S01]  /*12a0*/  ULDC UR51, c[0x0][0x288] ;  /* 0x0000a20000337ab9 */ /* 0x000fe20000000800 */
[----:B------:R-:W-:Y:S01]  /*12b0*/  ULDC UR10, c[0x0][0x2f0] ;  /* 0x0000bc00000a7ab9 */ /* 0x000fe20000000800 */
[----:B------:R-:W2:Y:S01]  /*12c0*/  @P0 LDG.E R5, desc[UR46][R2.64] ;  /* 0x0000002e02050981 */ /* 0x000ea2000c1e1900 */
[----:B------:R-:W-:-:S03]  /*12d0*/  ULDC UR11, c[0x0][0x988] ;  /* 0x00026200000b7ab9 */ /* 0x000fc60000000800 */
[----:B------:R-:W2:Y:S01]  /*12e0*/  @P1 LDG.E R0, desc[UR46][R6.64] ;  /* 0x0000002e06001981 */ /* 0x000ea2000c1e1900 */
[----:B------:R-:W-:Y:S02]  /*12f0*/  UISETP.NE.U32.AND UP0, UPT, UR4, URZ, UPT ;  /* 0x0000003f0400728c */ /* 0x000fe4000bf05070 */
[----:B------:R-:W-:Y:S02]  /*1300*/  UIADD3 UR9, -UR51, 0x1, URZ ;  /* 0x0000000133097890 */ /* 0x000fe4000fffe13f */
[----:B------:R-:W-:Y:S01]  /*1310*/  UISETP.NE.AND.EX UP0, UPT, UR5, URZ, UPT, UP0 ;  /* 0x0000003f0500728c */ /* 0x000fe2000bf05300 */
[----:B------:R-:W-:Y:S02]  /*1320*/  ULDC UR4, c[0x0][0xc3c] ;  /* 0x00030f0000047ab9 */ /* 0x000fe40000000800 */
[----:B------:R-:W-:Y:S01]  /*1330*/  ULDC UR5, c[0x0][0x448] ;  /* 0x0001120000057ab9 */ /* 0x000fe20000000800 */
[----:B------:R-:W-:Y:S02]  /*1340*/  UIADD3 UR4, UR8, UR4, URZ ;  /* 0x0000000408047290 */ /* 0x000fe4000fffe03f */
[----:B------:R-:W-:-:S02]  /*1350*/  UISETP.NE.AND UP1, UPT, UR5, 0x1, UPT ;  /* 0x000000010500788c */ /* 0x000fc4000bf25270 */
[----:B------:R-:W-:Y:S02]  /*1360*/  UIMAD UR39, UR4, 0xc0, URZ ;  /* 0x000000c0042778a4 */ /* 0x000fe4000f8e023f */
[----:B------:R-:W-:Y:S02]  /*1370*/  USEL UR40, UR40, 0x1, UP0 ;  /* 0x0000000128287887 */ /* 0x000fe40008000000 */
[----:B------:R-:W-:Y:S01]  /*1380*/  UIADD3 UR8, UR39, 0xbf, URZ ;  /* 0x000000bf27087890 */ /* 0x000fe2000fffe03f */
[----:B------:R-:W-:Y:S01]  /*1390*/  ULDC.64 UR4, c[0x0][0x9e0] ;  /* 0x0002780000047ab9 */ /* 0x000fe20000000a00 */
[----:B------:R-:W-:-:S03]  /*13a0*/  UIMAD UR9, UR40, UR10, UR9 ;  /* 0x0000000a280972a4 */ /* 0x000fc6000f8e0209 */
[----:B------:R-:W-:Y:S01]  /*13b0*/  @UP1 ULDC UR6, c[0x0][0x44c] ;  /* 0x0001130000061ab9 */ /* 0x000fe20000000800 */
[----:B------:R-:W-:Y:S02]  /*13c0*/  UISETP.GE.AND UP2, UPT, UR5, 0x1, UPT ;  /* 0x000000010500788c */ /* 0x000fe4000bf46270 */
[----:B------:R-:W-:Y:S01]  /*13d0*/  UIMAD.WIDE.U32 UR6, UR8, UR6, URZ ;  /* 0x00000006080672a5 */ /* 0x000fe2000f8e003f */
[----:B------:R-:W-:-:S03]  /*13e0*/  @UP1 ULDC UR12, c[0x0][0x450] ;  /* 0x00011400000c1ab9 */ /* 0x000fc60000000800 */
[----:B------:R-:W-:Y:S01]  /*13f0*/  @UP1 USHF.R.U32.HI UR8, URZ, UR12, UR7 ;  /* 0x0000000c3f081299 */ /* 0x000fe20008011607 */
[----:B------:R-:W-:-:S03]  /*1400*/  PLOP3.LUT P1, PT, PT, PT, UP2, 0x80, 0x0 ;  /* 0x000000000000781c */ /* 0x000fc60003f2f028 */
[----:B------:R-:W-:-:S04]  /*1410*/  UIADD3 UR8, UR9, UR8, URZ ;  /* 0x0000000809087290 */ /* 0x000fc8000fffe03f */
[----:B------:R-:W-:Y:S01]  /*1420*/  UIADD3 UR4, UR8, UR4, URZ ;  /* 0x0000000408047290 */ /* 0x000fe2000fffe03f */
[----:B--2---:R-:W-:-:S04]  /*1430*/  FMUL.FTZ R0, R5, R0 ;  /* 0x0000000005007220 */ /* 0x004fc80000410000 */
[----:B------:R-:W-:-:S05]  /*1440*/  FMUL.FTZ R0, R0, UR11 ;  /* 0x0000000b00007c20 */ /* 0x000fca0008410000 */
[----:B------:R-:W-:Y:S01]  /*1450*/  R2UR UR41, R0 ;  /* 0x00000000002972ca */ /* 0x000fe200000e0000 */
[----:B------:R-:W-:Y:S01]  /*1460*/  IMAD.U32 R0, RZ, RZ, UR4 ;  /* 0x00000004ff007e24 */ /* 0x000fe2000f8e00ff */
[----:B------:R-:W-:-:S13]  /*1470*/  @!P1 BRA `(.L_x_668) ;  /* 0x0000000000409947 */ /* 0x000fda0003800000 */
[----:B------:R-:W-:Y:S01]  /*1480*/  ISETP.LT.AND P0, PT, RZ, UR8, PT ;  /* 0x00000008ff007c0c */ /* 0x000fe2000bf01270 */
[----:B------:R-:W-:-:S12]  /*1490*/  UIADD3 UR4, UR8, -0x1, URZ ;  /* 0xffffffff08047890 */ /* 0x000fd8000fffe03f */
[----:B------:R-:W-:Y:S05]  /*14a0*/  @P0 BRA `(.L_x_669) ;  /* 0x00000000001c0947 */ /* 0x000fea0003800000 */
[----:B------:R-:W-:Y:S02]  /*14b0*/  UISETP.NE.AND UP0, UPT, UR5, 0x1, UPT ;  /* 0x000000010500788c */ /* 0x000fe4000bf05270 */
[----:B------:R-:W-:-:S09]  /*14c0*/  UIADD3 UR4, -UR8, URZ, URZ ;  /* 0x0000003f08047290 */ /* 0x000fd2000fffe13f */
[----:B------:R-:W-:Y:S02]  /*14d0*/  @UP0 ULDC.64 UR8, c[0x0][0x9e8] ;  /* 0x00027a0000080ab9 */ /* 0x000fe40000000a00 */
[----:B------:R-:W-:-:S04]  /*14e0*/  UIMAD.WIDE.U32 UR6, UR4, UR8, URZ ;  /* 0x00000008040672a5 */ /* 0x000fc8000f8e003f */
[----:B------:R-:W-:-:S04]  /*14f0*/  @UP0 USHF.R.U32.HI UR4, URZ, UR9, UR7 ;  /* 0x000000093f040299 */ /* 0x000fc80008011607 */
[----:B------:R-:W-:Y:S01]  /*1500*/  ULOP3.LUT UR4, URZ, UR4, URZ, 0x33, !UPT ;  /* 0x000000043f047292 */ /* 0x000fe2000f8e333f */
[----:B------:R-:W-:Y:S11]  /*1510*/  BRA `(.L_x_670) ;  /* 0x0000000000107947 */ /* 0x000ff60003800000 */
.L_x_669:
[----:B------:R-:W-:-:S11]  /*1520*/  UISETP.NE.AND UP0, UPT, UR5, 0x1, UPT ;  /* 0x000000010500788c */ /* 0x000fd6000bf05270 */
[----:B------:R-:W-:Y:S02]  /*1530*/  @UP0 ULDC.64 UR8, c[0x0][0x9e8] ;  /* 0x00027a0000080ab9 */ /* 0x000fe40000000a00 */
[----:B------:R-:W-:-:S04]  /*1540*/  UIMAD.WIDE.U32 UR6, UR4, UR8, URZ ;  /* 0x00000008040672a5 */ /* 0x000fc8000f8e003f */
[----:B------:R-:W-:-:S12]  /*1550*/  @UP0 USHF.R.U32.HI UR4, URZ, UR9, UR7 ;  /* 0x000000093f040299 */ /* 0x000fd80008011607 */
.L_x_670:
[----:B------:R-:W-:-:S06]  /*1560*/  UIMAD UR4, UR4, UR5, UR5 ;  /* 0x00000005040472a4 */ /* 0x000fcc000f8e0205 */
[----:B------:R-:W-:-:S07]  /*1570*/  VIMNMX R0, R0, UR4, PT ;  /* 0x0000000400007c48 */ /* 0x000fce000bfe0100 */
.L_x_668:
[----:B------:R-:W-:Y:S01]  /*1580*/  UIMAD UR4, UR40, UR10, 0x7f ;  /* 0x0000007f280474a4 */ /* 0x000fe2000f8e020a */
[----:B------:R-:W-:Y:S01]  /*1590*/  VIADD R0, R0, 0x7f ;  /* 0x0000007f00007836 */ /* 0x000fe20000000000 */
[----:B------:R-:W-:Y:S01]  /*15a0*/  @UP1 ULDC UR6, c[0x0][0x44c] ;  /* 0x0001130000061ab9 */ /* 0x000fe20000000800 */
[----:B------:R-:W-:Y:S01]  /*15b0*/  @UP1 ULDC UR11, c[0x0][0x450] ;  /* 0x00011400000b1ab9 */ /* 0x000fe20000000800 */
[----:B------:R-:W-:Y:S02]  /*15c0*/  USHF.R.S32.HI UR8, URZ, 0x1f, UR4 ;  /* 0x0000001f3f087899 */ /* 0x000fe40008011404 */
[----:B------:R-:W-:Y:S01]  /*15d0*/  UIMAD.WIDE.U32 UR6, UR39, UR6, URZ ;  /* 0x00000006270672a5 */ /* 0x000fe2000f8e003f */
[----:B------:R-:W-:Y:S01]  /*15e0*/  SHF.R.S32.HI R3, RZ, 0x1f, R0 ;  /* 0x0000001fff037819 */ /* 0x000fe20000011400 */
[----:B------:R-:W-:Y:S01]  /*15f0*/  UMOV UR9, UR39 ;  /* 0x0000002700097c82 */ /* 0x000fe20008000000 */
[----:B------:R-:W-:Y:S02]  /*1600*/  ULEA.HI UR8, UR8, UR4, URZ, 0x7 ;  /* 0x0000000408087291 */ /* 0x000fe4000f8f383f */
[----:B------:R-:W-:Y:S01]  /*1610*/  @UP1 USHF.R.U32.HI UR9, URZ, UR11, UR7 ;  /* 0x0000000b3f091299 */ /* 0x000fe20008011607 */
[----:B------:R-:W-:Y:S01]  /*1620*/  LEA.HI R3, R3, R0, RZ, 0x7 ;  /* 0x0000000003037211 */ /* 0x000fe200078f38ff */
[----:B------:R-:W-:-:S02]  /*1630*/  UIMAD UR51, UR40, UR10, -UR51 ;  /* 0x0000000a283372a4 */ /* 0x000fc4000f8e0a33 */
[----:B------:R-:W-:Y:S01]  /*1640*/  USHF.R.S32.HI UR8, URZ, 0x7, UR8 ;  /* 0x000000073f087899 */ /* 0x000fe20008011408 */
[----:B------:R-:W-:Y:S01]  /*1650*/  SHF.R.S32.HI R3, RZ, 0x7, R3 ;  /* 0x00000007ff037819 */ /* 0x000fe20000011403 */
[----:B------:R-:W-:-:S03]  /*1660*/  UIADD3 UR4, UR51, UR9, URZ ;  /* 0x0000000933047290 */ /* 0x000fc6000fffe03f */
[----:B------:R-:W-:Y:S01]  /*1670*/  ULDC UR9, c[0x0][0x9dc] ;  /* 0x0002770000097ab9 */ /* 0x000fe20000000800 */
[----:B------:R-:W-:Y:S01]  /*1680*/  VIMNMX R88, R3, UR8, PT ;  /* 0x0000000803587c48 */ /* 0x000fe2000bfe0100 */
[----:B------:R-:W-:Y:S01]  /*1690*/  UIADD3 UR9, UR4, -UR9, URZ ;  /* 0x8000000904097290 */ /* 0x000fe2000fffe03f */
[----:B------:R-:W-:Y:S11]  /*16a0*/  @!P1 BRA `(.L_x_671) ;  /* 0x0000000000449947 */ /* 0x000ff60003800000 */
[----:B------:R-:W-:-:S06]  /*16b0*/  UISETP.GT.AND UP0, UPT, UR4, -0x1, UPT ;  /* 0xffffffff0400788c */ /* 0x000fcc000bf04270 */
[----:B------:R-:W-:-:S13]  /*16c0*/  PLOP3.LUT P0, PT, PT, PT, UP0, 0x80, 0x0 ;  /* 0x000000000000781c */ /* 0x000fda0003f0f008 */
[----:B------:R-:W-:Y:S05]  /*16d0*/  @P0 BRA `(.L_x_672) ;  /* 0x00000000001c0947 */ /* 0x000fea0003800000 */
[----:B------:R-:W-:Y:S02]  /*16e0*/  UISETP.NE.AND UP0, UPT, UR5, 0x1, UPT ;  /* 0x000000010500788c */ /* 0x000fe4000bf05270 */
[----:B------:R-:W-:-:S09]  /*16f0*/  ULOP3.LUT UR4, URZ, UR4, URZ, 0x33, !UPT ;  /* 0x000000043f047292 */ /* 0x000fd2000f8e333f */
[----:B------:R-:W-:Y:S02]  /*1700*/  @UP0 ULDC.64 UR10, c[0x0][0x9e8] ;  /* 0x00027a00000a0ab9 */ /* 0x000fe40000000a00 */
[----:B------:R-:W-:-:S04]  /*1710*/  UIMAD.WIDE.U32 UR6, UR4, UR10, URZ ;  /* 0x0000000a040672a5 */ /* 0x000fc8000f8e003f */
[----:B------:R-:W-:-:S04]  /*1720*/  @UP0 USHF.R.U32.HI UR4, URZ, UR11, UR7 ;  /* 0x0000000b3f040299 */ /* 0x000fc80008011607 */
[----:B------:R-:W-:Y:S01]  /*1730*/  ULOP3.LUT UR4, URZ, UR4, URZ, 0x33, !UPT ;  /* 0x000000043f047292 */ /* 0x000fe2000f8e333f */
[----:B------:R-:W-:Y:S11]  /*1740*/  BRA `(.L_x_673) ;  /* 0x0000000000107947 */ /* 0x000ff60003800000 */
.L_x_672:
[----:B------:R-:W-:-:S11]  /*1750*/  UISETP.NE.AND UP0, UPT, UR5, 0x1, UPT ;  /* 0x000000010500788c */ /* 0x000fd6000bf05270 */
[----:B------:R-:W-:Y:S02]  /*1760*/  @UP0 ULDC.64 UR10, c[0x0][0x9e8] ;  /* 0x00027a00000a0ab9 */ /* 0x000fe40000000a00 */
[----:B------:R-:W-:-:S04]  /*1770*/  UIMAD.WIDE.U32 UR6, UR4, UR10, URZ ;  /* 0x0000000a040672a5 */ /* 0x000fc8000f8e003f */
[----:B------:R-:W-:-:S12]  /*1780*/  @UP0 USHF.R.U32.HI UR4, URZ, UR11, UR7 ;  /* 0x0000000b3f040299 */ /* 0x000fd80008011607 */
.L_x_673:
[----:B------:R-:W-:-:S04]  /*1790*/  UIMAD UR4, UR4, UR5, URZ ;  /* 0x00000005040472a4 */ /* 0x000fc8000f8e023f */
[----:B------:R-:W-:-:S04]  /*17a0*/  UISETP.LT.AND UP0, UPT, UR9, UR4, UPT ;  /* 0x000000040900728c */ /* 0x000fc8000bf01270 */
[----:B------:R-:W-:-:S12]  /*17b0*/  USEL UR9, UR9, UR4, !UP0 ;  /* 0x0000000409097287 */ /* 0x000fd8000c000000 */
.L_x_671:
[----:B------:R-:W-:Y:S01]  /*17c0*/  USHF.R.S32.HI UR4, URZ, 0x1f, UR9 ;  /* 0x0000001f3f047899 */ /* 0x000fe20008011409 */
[----:B------:R-:W-:Y:S02]  /*17d0*/  PLOP3.LUT P0, PT, PT, PT, PT, 0x80, 0x0 ;  /* 0x000000000000781c */ /* 0x000fe40003f0f070 */
[----:B------:R-:W-:Y:S01]  /*17e0*/  CS2R R20, SRZ ;  /* 0x0000000000147805 */ /* 0x000fe2000001ff00 */
[----:B------:R-:W-:Y:S01]  /*17f0*/  IMAD.MOV.U32 R3, RZ, RZ, RZ ;  /* 0x000000ffff037224 */ /* 0x000fe200078e00ff */
[----:B------:R-:W-:Y:S01]  /*1800*/  ULEA.HI UR4, UR4, UR9, URZ, 0x7 ;  /* 0x0000000904047291 */ /* 0x000fe2000f8f383f */
[----:B------:R-:W-:Y:S02]  /*1810*/  CS2R R134, SRZ ;  /* 0x0000000000867805 */ /* 0x000fe4000001ff00 */
[----:B------:R-:W-:Y:S02]  /*1820*/  CS2R R6, SRZ ;  /* 0x0000000000067805 */ /* 0x000fe4000001ff00 */
[----:B------:R-:W-:Y:S01]  /*1830*/  CS2R R132, SRZ ;  /* 0x0000000000847805 */ /* 0x000fe2000001ff00 */
[----:B------:R-:W-:Y:S01]  /*1840*/  USHF.R.S32.HI UR4, URZ, 0x7, UR4 ;  /* 0x000000073f047899 */ /* 0x000fe20008011404 */
[----:B------:R-:W-:-:S02]  /*1850*/  CS2R R8, SRZ ;  /* 0x0000000000087805 */ /* 0x000fc4000001ff00 */
[----:B------:R-:W-:Y:S02]  /*1860*/  CS2R R126, SRZ ;  /* 0x00000000007e7805 */ /* 0x000fe4000001ff00 */
[----:B------:R-:W-:Y:S01]  /*1870*/  CS2R R10, SRZ ;  /* 0x00000000000a7805 */ /* 0x000fe2000001ff00 */
[----:B------:R-:W-:Y:S01]  /*1880*/  UISETP.LT.AND UP0, UPT, URZ, UR4, UPT ;  /* 0x000000043f00728c */ /* 0x000fe2000bf01270 */
[----:B------:R-:W-:Y:S02]  /*1890*/  CS2R R124, SRZ ;  /* 0x00000000007c7805 */ /* 0x000fe4000001ff00 */
[----:B------:R-:W-:Y:S02]  /*18a0*/  CS2R R12, SRZ ;  /* 0x00000000000c7805 */ /* 0x000fe4000001ff00 */
[----:B------:R-:W-:Y:S01]  /*18b0*/  CS2R R118, SRZ ;  /* 0x0000000000767805 */ /* 0x000fe2000001ff00 */
[----:B------:R-:W-:Y:S01]  /*18c0*/  USEL UR43, URZ, UR4, !UP0 ;  /* 0x000000043f2b7287 */ /* 0x000fe2000c000000 */
[----:B------:R-:W-:-:S02]  /*18d0*/  CS2R R14, SRZ ;  /* 0x00000000000e7805 */ /* 0x000fc4000001ff00 */
[----:B------:R-:W-:Y:S02]  /*18e0*/  CS2R R116, SRZ ;  /* 0x0000000000747805 */ /* 0x000fe4000001ff00 */
[----:B------:R-:W-:Y:S02]  /*18f0*/  CS2R R24, SRZ ;  /* 0x0000000000187805 */ /* 0x000fe4000001ff00 */
[----:B------:R-:W-:Y:S02]  /*1900*/  CS2R R110, SRZ ;  /* 0x00000000006e7805 */ /* 0x000fe4000001ff00 */
[----:B------:R-:W-:Y:S02]  /*1910*/  CS2R R26, SRZ ;  /* 0x00000000001a7805 */ /* 0x000fe4000001ff00 */
[----:B------:R-:W-:Y:S02]  /*1920*/  ISETP.GT.AND P1, PT, R88, UR43, PT ;  /* 0x0000002b58007c0c */ /* 0x000fe4000bf24270 */
        /* <DEDUP_REMOVED lines=9> */
[----:B------:R-:W-:Y:S01]  /*19c0*/  IMAD.MOV.U32 R36, RZ, RZ, RZ ;  /* 0x000000ffff247224 */ /* 0x000fe200078e00ff */
[----:B------:R-:W-:Y:S06]  /*19d0*/  @!P1 BRA `(.L_x_674) ;  /* 0x000000b400489947 */ /* 0x000fec0003800000 */
[----:B------:R-:W0:Y:S01]  /*19e0*/  SHFL.IDX PT, R0, R155, RZ, 0x1f ;  /* 0x00001fff9b007589 */ /* 0x000e2200000e0000 */
[----:B------:R-:W1:Y:S01]  /*19f0*/  S2UR UR44, SR_CgaCtaId ;  /* 0x00000000002c79c3 */ /* 0x000e620000008800 */
[----:B------:R-:W-:Y:S01]  /*1a00*/  UMOV UR45, 0x400 ;  /* 0x00000400002d7882 */ /* 0x000fe20000000000 */
        /* <DEDUP_REMOVED lines=28> */
.L_x_675:
[----:B------:R-:W-:Y:S01]  /*1bd0*/  ULEA.HI UR4, UR49, UR49, URZ, 0x1 ;  /* 0x0000003131047291 */ /* 0x000fe2000f8f083f */
[----:B------:R-:W-:-:S03]  /*1be0*/  IMAD.U32 R2, RZ, RZ, UR50 ;  /* 0x00000032ff027e24 */ /* 0x000fc6000f8e00ff */
[----:B------:R-:W-:Y:S02]  /*1bf0*/  ULOP3.LUT UR4, UR4, 0xfffffffe, URZ, 0xc0, !UPT ;  /* 0xfffffffe04047892 */ /* 0x000fe4000f8ec03f */
[----:B------:R-:W-:Y:S02]  /*1c00*/  ISETP.NE.AND P0, PT, R2, 0x3, PT ;  /* 0x000000030200780c */ /* 0x000fe40003f05270 */
[----:B------:R-:W-:-:S06]  /*1c10*/  UIADD3 UR4, UR49, -UR4, URZ ;  /* 0x8000000431047290 */ /* 0x000fcc000fffe03f */
[----:B------:R-:W-:-:S05]  /*1c20*/  IMAD.U32 R0, RZ, RZ, UR4 ;  /* 0x00000004ff007e24 */ /* 0x000fca000f8e00ff */
[----:B------:R-:W-:-:S04]  /*1c30*/  SHF.L.U32 R0, R0, 0x1f, RZ ;  /* 0x0000001f00007819 */ /* 0x000fc800000006ff */
[----:B------:R-:W0:Y:S02]  /*1c40*/  SYNCS.PHASECHK.TRANS64.TRYWAIT P1, [UR45+0x19c00], R0 ;  /* 0x019c0000ff0075a7 */ /* 0x000e24000802016d */
[----:B0-----:R-:W-:Y:S05]  /*1c50*/  @!P1 BRA `(.L_x_676) ;  /* 0x0000011000189947 */ /* 0x001fea0003800000 */
.L_x_847:
[----:B------:R-:W-:Y:S05]  /*1c60*/  @!P0 BRA `(.L_x_677) ;  /* 0x0000000000048947 */ /* 0x000fea0003800000 */
[----:B------:R-:W-:Y:S01]  /*1c70*/  BPT.TRAP 0x1 ;  /* 0x000000040000795c */ /* 0x000fe20000300000 */
.L_x_677:
[----:B------:R-:W-:Y:S02]  /*1c80*/  IMAD.U32 R5, RZ, RZ, UR36 ;  /* 0x00000024ff057e24 */ /* 0x000fe4000f8e00ff */
[----:B0-----:R-:W-:-:S03]  /*1c90*/  IMAD.U32 R0, RZ, RZ, UR48 ;  /* 0x00000030ff007e24 */ /* 0x001fc6000f8e00ff */
[----:B------:R-:W-:Y:S02]  /*1ca0*/  LEA R5, R5, UR45, 0x3 ;  /* 0x0000002d05057c11 */ /* 0x000fe4000f8e18ff */
[----:B------:R-:W-:-:S04]  /*1cb0*/  SHF.L.U32 R0, R0, 0x1f, RZ ;  /* 0x0000001f00007819 */ /* 0x000fc800000006ff */
[----:B------:R0:W1:Y:S01]  /*1cc0*/  SYNCS.PHASECHK.TRANS64.TRYWAIT P2, [R5+URZ+0x19c30], R0 ;  /* 0x019c3000050075a7 */ /* 0x000062000804017f */
[----:B------:R-:W-:Y:S05]  /*1cd0*/  @!P0 BRA `(.L_x_678) ;  /* 0x0000000000048947 */ /* 0x000fea0003800000 */
[----:B------:R-:W-:Y:S01]  /*1ce0*/  BPT.TRAP 0x1 ;  /* 0x000000040000795c */ /* 0x000fe20000300000 */
.L_x_678:
[----:B------:R-:W2:Y:S02]  /*1cf0*/  S2R R2, SR_TID.X ;  /* 0x0000000000027919 */ /* 0x000ea40000002100 */
[----:B--2---:R-:W-:Y:S01]  /*1d00*/  LOP3.LUT P1, RZ, R2, 0x7f, RZ, 0xc0, !PT ;  /* 0x0000007f02ff7812 */ /* 0x004fe2000782c0ff */
[----:B-1----:R-:W-:-:S12]  /*1d10*/  @P2 BRA `(.L_x_679) ;  /* 0x0000000000082947 */ /* 0x002fd80003800000 */
[----:B------:R-:W1:Y:S02]  /*1d20*/  SYNCS.PHASECHK.TRANS64.TRYWAIT P2, [R5+URZ+0x19c30], R0 ;  /* 0x019c3000050075a7 */ /* 0x000e64000804017f */
[----:B-1----:R-:W-:Y:S05]  /*1d30*/  @!P2 BRA `(.L_x_680) ;  /* 0x0000010c00f8a947 */ /* 0x002fea0003800000 */
.L_x_679:
[----:B------:R-:W-:Y:S05]  /*1d40*/  WARPSYNC.ALL ;  /* 0x0000000000007948 */ /* 0x000fea0003800000 */
[----:B------:R-:W-:Y:S01]  /*1d50*/  UIADD3 UR4, UR45, 0x13800, URZ ;  /* 0x000138002d047890 */ /* 0x000fe2000fffe03f */
[----:B------:R-:W-:Y:S01]  /*1d60*/  WARPGROUP.ARRIVE ;  /* 0x00000000000079c5 */ /* 0x000fe20000000000 */
[----:B------:R-:W-:Y:S01]  /*1d70*/  ULOP3.LUT UR12, UR52, 0x10000, URZ, 0xfc, !UPT ;  /* 0x00010000340c7892 */ /* 0x000fe2000f8efc3f */
[----:B01----:R-:W-:Y:S01]  /*1d80*/  VIADD R0, R17, UR39 ;  /* 0x0000002711007c36 */ /* 0x003fe20008000000 */
[----:B------:R-:W-:Y:S01]  /*1d90*/  USHF.R.U32.HI UR4, URZ, 0x4, UR4 ;  /* 0x000000043f047899 */ /* 0x000fe20008011604 */
[----:B------:R-:W0:Y:S01]  /*1da0*/  LDC R6, c[0x0][0x2f0] ;  /* 0x0000bc00ff067b82 */ /* 0x000e220000000800 */
[----:B------:R-:W-:Y:S01]  /*1db0*/  UMOV UR13, 0xc0000010 ;  /* 0xc0000010000d7882 */ /* 0x000fe20000000000 */
[----:B------:R-:W-:Y:S01]  /*1dc0*/  UMOV UR15, 0xc0000010 ;  /* 0xc0000010000f7882 */ /* 0x000fe20000000000 */
[----:B------:R-:W-:Y:S01]  /*1dd0*/  ULOP3.LUT UR4, UR4, 0x3fff, URZ, 0xc0, !UPT ;  /* 0x00003fff04047892 */ /* 0x000fe2000f8ec03f */
[----:B------:R-:W-:Y:S01]  /*1de0*/  IMAD.MOV.U32 R2, RZ, RZ, R0 ;  /* 0x000000ffff027224 */ /* 0x000fe200078e0000 */
[----:B------:R-:W-:Y:S01]  /*1df0*/  UMOV UR5, 0xc0000010 ;  /* 0xc000001000057882 */ /* 0x000fe20000000000 */
[----:B------:R-:W-:Y:S01]  /*1e00*/  UMOV UR7, 0xc0000010 ;  /* 0xc000001000077882 */ /* 0x000fe20000000000 */
[----:B------:R-:W-:Y:S01]  /*1e10*/  ULOP3.LUT UR16, UR4, 0x10000, URZ, 0xfc, !UPT ;  /* 0x0001000004107892 */ /* 0x000fe2000f8efc3f */
[----:B------:R-:W1:Y:S01]  /*1e20*/  LDC R7, c[0x0][0x288] ;  /* 0x0000a200ff077b82 */ /* 0x000e620000000800 */
[----:B------:R-:W-:Y:S01]  /*1e30*/  UIADD3 UR4, UR12, 0x180, URZ ;  /* 0x000001800c047890 */ /* 0x000fe2000fffe03f */
[----:B------:R-:W-:Y:S01]  /*1e40*/  IMAD.MOV.U32 R3, RZ, RZ, -0x80 ;  /* 0xffffff80ff037424 */ /* 0x000fe200078e00ff */
[----:B------:R-:W-:-:S02]  /*1e50*/  UIMAD UR14, UR36, 0x300, UR16 ;  /* 0x00000300240e78a4 */ /* 0x000fc4000f8e0210 */
[----:B------:R-:W-:Y:S01]  /*1e60*/  UIADD3 UR8, UR12, 0x300, URZ ;  /* 0x000003000c087890 */ /* 0x000fe2000fffe03f */
[----:B------:R-:W-:Y:S01]  /*1e70*/  IMAD R9, R88, R3, 0x80 ;  /* 0x0000008058097424 */ /* 0x000fe200078e0203 */
[----:B------:R-:W-:Y:S02]  /*1e80*/  UIADD3 UR6, UR14, 0x100, URZ ;  /* 0x000001000e067890 */ /* 0x000fe4000fffe03f */
[----:B------:R-:W-:Y:S01]  /*1e90*/  UIADD3 UR10, UR14, 0x200, URZ ;  /* 0x000002000e0a7890 */ /* 0x000fe2000fffe03f */
[----:B------:R-:W-:Y:S01]  /*1ea0*/  VIADD R3, R9, 0x1 ;  /* 0x0000000109037836 */ /* 0x000fe20000000000 */
[----:B------:R-:W-:Y:S01]  /*1eb0*/  UMOV UR9, 0xc0000010 ;  /* 0xc000001000097882 */ /* 0x000fe20000000000 */
[----:B------:R-:W-:Y:S01]  /*1ec0*/  QGMMA.64x128x32.F32.E4M3.E4M3 R24, gdesc[UR12], RZ, !UPT, gsb0 ;  /* 0x01e000000c1879f3 */ /* 0x000fe2000c0008ff */
[----:B------:R-:W-:Y:S01]  /*1ed0*/  UMOV UR11, 0xc0000010 ;  /* 0xc0000010000b7882 */ /* 0x000fe20000000000 */
[----:B------:R-:W-:Y:S01]  /*1ee0*/  IMAD R3, R16, -0x2, R3 ;  /* 0xfffffffe10037824 */ /* 0x000fe200078e0203 */
[----:B------:R-:W-:Y:S01]  /*1ef0*/  ULDC UR18, c[0x0][0x9dc] ;  /* 0x0002770000127ab9 */ /* 0x000fe20000000800 */
[----:B------:R-:W-:-:S02]  /*1f00*/  WARPGROUP.DEPBAR.LE gsb0, 0x0 ;  /* 0x00008000000079c5 */ /* 0x000fc40000010000 */
[----:B------:R-:W-:-:S06]  /*1f10*/  WARPGROUP.ARRIVE ;  /* 0x00000000000079c5 */ /* 0x000fcc0000000000 */
[----:B------:R-:W-:Y:S01]  /*1f20*/  QGMMA.64x128x32.F32.E4M3.E4M3 R24, gdesc[UR4], R24, gsb0 ;  /* 0x01e00000041879f3 */ /* 0x000fe20008000818 */
[----:B------:R-:W-:Y:S02]  /*1f30*/  ULDC UR6, c[0x0][0x448] ;  /* 0x0001120000067ab9 */ /* 0x000fe40000000800 */
[----:B------:R-:W-:-:S06]  /*1f40*/  UISETP.NE.AND UP0, UPT, UR6, 0x1, UPT ;  /* 0x000000010600788c */ /* 0x000fcc000bf05270 */
[----:B------:R-:W-:Y:S02]  /*1f50*/  PLOP3.LUT P2, PT, PT, PT, UP0, 0x80, 0x0 ;  /* 0x000000000000781c */ /* 0x000fe40003f4f008 */
[----:B------:R-:W-:-:S03]  /*1f60*/  PLOP3.LUT P3, PT, PT, PT, UP0, 0x80, 0x0 ;  /* 0x000000000000781c */ /* 0x000fc60003f6f008 */
[----:B------:R-:W-:-:S08]  /*1f70*/  @UP0 ULDC UR6, c[0x0][0x44c] ;  /* 0x0001130000060ab9 */ /* 0x000fd00000000800 */
[----:B------:R-:W-:Y:S01]  /*1f80*/  @P2 IMAD.HI.U32 R4, R0, UR6, RZ ;  /* 0x0000000600042c27 */ /* 0x000fe2000f8e00ff */
[----:B------:R-:W-:-:S03]  /*1f90*/  @UP0 ULDC UR6, c[0x0][0x450] ;  /* 0x0001140000060ab9 */ /* 0x000fc60000000800 */
[----:B------:R-:W-:Y:S01]  /*1fa0*/  @!P1 VIADD R0, R5, 0x19c40 ;  /* 0x00019c4005009836 */ /* 0x000fe20000000000 */
[----:B------:R-:W-:Y:S01]  /*1fb0*/  @P3 SHF.R.U32.HI R2, RZ, UR6, R4 ;  /* 0x00000006ff023c19 */ /* 0x000fe20008011604 */
[----:B------:R-:W-:Y:S01]  /*1fc0*/  ULDC.64 UR6, c[0x0][0x9e0] ;  /* 0x0002780000067ab9 */ /* 0x000fe20000000a00 */
[----:B------:R-:W-:Y:S01]  /*1fd0*/  LEA R5, R88, 0xffffff80, 0x7 ;  /* 0xffffff8058057811 */ /* 0x000fe200078e38ff */
[----:B------:R-:W-:Y:S01]  /*1fe0*/  UISETP.GE.AND UP1, UPT, UR7, 0x1, UPT ;  /* 0x000000010700788c */ /* 0x000fe2000bf26270 */
[----:B------:R-:W-:Y:S01]  /*1ff0*/  @!P1 PRMT R0, RZ, 0x654, R0 ;  /* 0x00000654ff009816 */ /* 0x000fe20000000000 */
[----:B------:R-:W2:Y:S04]  /*2000*/  SHFL.IDX PT, R13, R2, RZ, 0x1c1f ;  /* 0x001c1fff020d7589 */ /* 0x000ea800000e0000 */
[----:B------:R-:W-:Y:S01]  /*2010*/  PLOP3.LUT P2, PT, PT, PT, UP1, 0x40, 0x0 ;  /* 0x000000000000781c */ /* 0x000fe20003f4e818 */
[----:B------:R-:W-:-:S02]  /*2020*/  WARPGROUP.DEPBAR.LE gsb0, 0x0 ;  /* 0x00008000000079c5 */ /* 0x000fc40000010000 */
[----:B------:R-:W-:-:S06]  /*2030*/  WARPGROUP.ARRIVE ;  /* 0x00000000000079c5 */ /* 0x000fcc0000000000 */
[----:B------:R-:W-:Y:S01]  /*2040*/  QGMMA.64x128x32.F32.E4M3.E4M3 R24, gdesc[UR8], R24, gsb0 ;  /* 0x01e00000081879f3 */ /* 0x000fe20008000818 */
[----:B------:R-:W-:Y:S02]  /*2050*/  ULOP3.LUT UR10, URZ, UR18, URZ, 0x33, !UPT ;  /* 0x000000123f0a7292 */ /* 0x000fe4000f8e333f */
[----:B------:R-:W-:Y:S02]  /*2060*/  WARPGROUP.DEPBAR.LE gsb0, 0x0 ;  /* 0x00008000000079c5 */ /* 0x000fe40000010000 */
[----:B------:R0:W-:Y:S02]  /*2070*/  @!P1 SYNCS.ARRIVE.TRANS64.RED.A1T0 RZ, [R0+URZ], RZ ;  /* 0x000000ff00ff99a7 */ /* 0x0001e4000810043f */
[C---:B0-----:R-:W-:Y:S02]  /*2080*/  IMAD R0, R6.reuse, UR40, R3 ;  /* 0x0000002806007c24 */ /* 0x041fe4000f8e0203 */
[----:B------:R-:W-:Y:S02]  /*2090*/  IMAD R3, R6, UR40, R9 ;  /* 0x0000002806037c24 */ /* 0x000fe4000f8e0209 */
[----:B-1----:R-:W-:-:S02]  /*20a0*/  IMAD.IADD R0, R0, 0x1, -R7 ;  /* 0x0000000100007824 */ /* 0x002fc400078e0a07 */
[----:B------:R-:W-:Y:S02]  /*20b0*/  IMAD R10, R16, -0x2, R3 ;  /* 0xfffffffe100a7824 */ /* 0x000fe400078e0203 */
[C---:B------:R-:W-:Y:S02]  /*20c0*/  VIADD R11, R0.reuse, UR6 ;  /* 0x00000006000b7c36 */ /* 0x040fe40008000000 */
[----:B------:R-:W-:-:S03]  /*20d0*/  VIADD R12, R0, UR10 ;  /* 0x0000000a000c7c36 */ /* 0x000fc60008000000 */
[----:B--2---:R-:W-:Y:S01]  /*20e0*/  VIADDMNMX R0, R13, R11, R10, PT ;  /* 0x0000000b0d007246 */ /* 0x004fe2000380010a */
[----:B------:R-:W-:Y:S01]  /*20f0*/  IMAD.IADD R4, R12, 0x1, R13 ;  /* 0x000000010c047824 */ /* 0x000fe200078e020d */
[----:B------:R-:W-:Y:S06]  /*2100*/  @P2 BRA `(.L_x_681) ;  /* 0x00000000005c2947 */ /* 0x000fec0003800000 */
[----:B------:R-:W-:Y:S01]  /*2110*/  IMAD R8, R6, UR40, R13 ;  /* 0x0000002806087c24 */ /* 0x000fe2000f8e020d */
[----:B------:R-:W-:Y:S03]  /*2120*/  BSSY B0, `(.L_x_682) ;  /* 0x0000011000007945 */ /* 0x000fe60003800000 */
[----:B------:R-:W-:-:S05]  /*2130*/  IMAD.IADD R8, R8, 0x1, -R7 ;  /* 0x0000000108087824 */ /* 0x000fca00078e0a07 */
[----:B------:R-:W-:-:S13]  /*2140*/  ISETP.GT.AND P2, PT, R8, -0x1, PT ;  /* 0xffffffff0800780c */ /* 0x000fda0003f44270 */
[----:B------:R-:W-:Y:S05]  /*2150*/  @P2 BRA `(.L_x_683) ;  /* 0x0000000000202947 */ /* 0x000fea0003800000 */
[----:B------:R-:W-:Y:S01]  /*2160*/  UISETP.NE.AND UP2, UPT, UR7, 0x1, UPT ;  /* 0x000000010700788c */ /* 0x000fe2000bf45270 */
[----:B------:R-:W-:-:S05]  /*2170*/  LOP3.LUT R8, RZ, R8, RZ, 0x33, !PT ;  /* 0x00000008ff087212 */ /* 0x000fca00078e33ff */
[----:B------:R-:W-:-:S05]  /*2180*/  PLOP3.LUT P2, PT, PT, PT, UP2, 0x80, 0x0 ;  /* 0x000000000000781c */ /* 0x000fca0003f4f028 */
[----:B------:R-:W-:-:S08]  /*2190*/  @UP2 ULDC.64 UR10, c[0x0][0x9e8] ;  /* 0x00027a00000a2ab9 */ /* 0x000fd00000000a00 */
[----:B------:R-:W-:-:S05]  /*21a0*/  @P2 IMAD.HI.U32 R3, R8, UR10, RZ ;  /* 0x0000000a08032c27 */ /* 0x000fca000f8e00ff */
[----:B------:R-:W-:-:S04]  /*21b0*/  @P2 SHF.R.U32.HI R8, RZ, UR11, R3 ;  /* 0x0000000bff082c19 */ /* 0x000fc80008011603 */
[----:B------:R-:W-:Y:S01]  /*21c0*/  LOP3.LUT R8, RZ, R8, RZ, 0x33, !PT ;  /* 0x00000008ff087212 */ /* 0x000fe200078e33ff */
[----:B------:R-:W-:Y:S06]  /*21d0*/  BRA `(.L_x_684) ;  /* 0x0000000000147947 */ /* 0x000fec0003800000 */
.L_x_683:
[----:B------:R-:W-:-:S06]  /*21e0*/  UISETP.NE.AND UP2, UPT, UR7, 0x1, UPT ;  /* 0x000000010700788c */ /* 0x000fcc000bf45270 */
[----:B------:R-:W-:-:S05]  /*21f0*/  PLOP3.LUT P2, PT, PT, PT, UP2, 0x80, 0x0 ;  /* 0x000000000000781c */ /* 0x000fca0003f4f028 */
[----:B------:R-:W-:-:S08]  /*2200*/  @UP2 ULDC.64 UR10, c[0x0][0x9e8] ;  /* 0x00027a00000a2ab9 */ /* 0x000fd00000000a00 */
[----:B------:R-:W-:-:S05]  /*2210*/  @P2 IMAD.HI.U32 R3, R8, UR10, RZ ;  /* 0x0000000a08032c27 */ /* 0x000fca000f8e00ff */
[----:B------:R-:W-:-:S07]  /*2220*/  @P2 SHF.R.U32.HI R8, RZ, UR11, R3 ;  /* 0x0000000bff082c19 */ /* 0x000fce0008011603 */
.L_x_684:
[----:B------:R-:W-:Y:S05]  /*2230*/  BSYNC B0 ;  /* 0x0000000000007941 */ /* 0x000fea0003800000 */
.L_x_682:
[----:B------:R-:W-:-:S04]  /*2240*/  IMAD R3, R8, UR7, -R5 ;  /* 0x0000000708037c24 */ /* 0x000fc8000f8e0a05 */
[----:B------:R-:W-:-:S05]  /*2250*/  IMAD R3, R16, -0x2, R3 ;  /* 0xfffffffe10037824 */ /* 0x000fca00078e0203 */
[----:B------:R-:W-:Y:S02]  /*2260*/  VIMNMX R4, R4, R3, !PT ;  /* 0x0000000304047248 */ /* 0x000fe40007fe0100 */
[----:B------:R-:W-:-:S07]  /*2270*/  VIADDMNMX R0, R3, UR7, R0, PT ;  /* 0x0000000703007c46 */ /* 0x000fce000b800100 */
.L_x_681:
[C---:B------:R-:W-:Y:S02]  /*2280*/  ISETP.GE.AND P4, PT, R9.reuse, 0x9, PT ;  /* 0x000000090900780c */ /* 0x040fe40003f86270 */
[C---:B------:R-:W-:Y:S02]  /*2290*/  ISETP.GE.AND P2, PT, R9.reuse, 0x2, PT ;  /* 0x000000020900780c */ /* 0x040fe40003f46270 */
[----:B------:R-:W-:Y:S02]  /*22a0*/  ISETP.GE.AND P5, PT, R9, 0xa, PT ;  /* 0x0000000a0900780c */ /* 0x000fe40003fa6270 */
[----:B------:R-:W-:Y:S02]  /*22b0*/  LOP3.LUT R18, R18, 0xfffffffd, RZ, 0xc0, !PT ;  /* 0xfffffffd12127812 */ /* 0x000fe400078ec0ff */
[----:B------:R-:W-:-:S04]  /*22c0*/  ISETP.GT.AND P3, PT, R4, 0x1, !P2 ;  /* 0x000000010400780c */ /* 0x000fc80005764270 */
[----:B------:R-:W-:Y:S02]  /*22d0*/  ISETP.LT.OR P3, PT, R0, 0x2, P3 ;  /* 0x000000020000780c */ /* 0x000fe40001f61670 */
[----:B------:R-:W-:Y:S02]  /*22e0*/  @P4 LOP3.LUT R18, R18, 0x2, RZ, 0xfc, !PT ;  /* 0x0000000212124812 */ /* 0x000fe400078efcff */
[----:B------:R-:W-:Y:S02]  /*22f0*/  FSEL R25, R25, -INF , !P3 ;  /* 0xff80000019197808 */ /* 0x000fe40005800000 */
[----:B------:R-:W-:Y:S02]  /*2300*/  LOP3.LUT R18, R18, 0xfffffffb, RZ, 0xc0, !PT ;  /* 0xfffffffb12127812 */ /* 0x000fe400078ec0ff */
[----:B------:R-:W-:Y:S02]  /*2310*/  ISETP.GT.AND P4, PT, R4, 0x8, !P4 ;  /* 0x000000080400780c */ /* 0x000fe40006784270 */
[----:B------:R-:W-:-:S02]  /*2320*/  @P5 LOP3.LUT R18, R18, 0x4, RZ, 0xfc, !PT ;  /* 0x0000000412125812 */ /* 0x000fc400078efcff */
[----:B------:R-:W-:Y:S02]  /*2330*/  ISETP.GT.AND P3, PT, R4, 0x9, !P5 ;  /* 0x000000090400780c */ /* 0x000fe40006f64270 */
[C---:B------:R-:W-:Y:S02]  /*2340*/  ISETP.GE.AND P5, PT, R9.reuse, 0x11, PT ;  /* 0x000000110900780c */ /* 0x040fe40003fa6270 */
[C---:B------:R-:W-:Y:S02]  /*2350*/  ISETP.LT.OR P4, PT, R0.reuse, 0x9, P4 ;  /* 0x000000090000780c */ /* 0x040fe40002781670 */
[----:B------:R-:W-:Y:S02]  /*2360*/  ISETP.LT.OR P3, PT, R0, 0xa, P3 ;  /* 0x0000000a0000780c */ /* 0x000fe40001f61670 */
[----:B------:R-:W-:Y:S02]  /*2370*/  FSEL R28, R28, -INF , !P4 ;  /* 0xff8000001c1c7808 */ /* 0x000fe40006000000 */
[----:B------:R-:W-:-:S02]  /*2380*/  ISETP.GE.AND P4, PT, R9, 0x12, PT ;  /* 0x000000120900780c */ /* 0x000fc40003f86270 */
[----:B------:R-:W-:Y:S02]  /*2390*/  LOP3.LUT R18, R18, 0xfffffff7, RZ, 0xc0, !PT ;  /* 0xfffffff712127812 */ /* 0x000fe400078ec0ff */
[----:B------:R-:W-:Y:S02]  /*23a0*/  FSEL R29, R29, -INF , !P3 ;  /* 0xff8000001d1d7808 */ /* 0x000fe40005800000 */
[----:B------:R-:W-:Y:S02]  /*23b0*/  ISETP.GT.AND P3, PT, R4, 0x10, !P5 ;  /* 0x000000100400780c */ /* 0x000fe40006f64270 */
[----:B------:R-:W-:Y:S02]  /*23c0*/  @P5 LOP3.LUT R18, R18, 0x8, RZ, 0xfc, !PT ;  /* 0x0000000812125812 */ /* 0x000fe400078efcff */
[----:B------:R-:W-:Y:S02]  /*23d0*/  ISETP.LT.OR P3, PT, R0, 0x11, P3 ;  /* 0x000000110000780c */ /* 0x000fe40001f61670 */
[----:B------:R-:W-:-:S02]  /*23e0*/  LOP3.LUT R18, R18, 0xfdffffff, RZ, 0xc0, !PT ;  /* 0xfdffffff12127812 */ /* 0x000fc400078ec0ff */
[----:B------:R-:W-:Y:S02]  /*23f0*/  FSEL R32, R32, -INF , !P3 ;  /* 0xff80000020207808 */ /* 0x000fe40005800000 */
[----:B------:R-:W-:Y:S02]  /*2400*/  @P4 LOP3.LUT R18, R18, 0x2000000, RZ, 0xfc, !PT ;  /* 0x0200000012124812 */ /* 0x000fe400078efcff */
[----:B------:R-:W-:Y:S02]  /*2410*/  ISETP.GT.AND P3, PT, R4, 0x11, !P4 ;  /* 0x000000110400780c */ /* 0x000fe40006764270 */
[----:B------:R-:W-:Y:S02]  /*2420*/  ISETP.GE.AND P4, PT, R9, 0x19, PT ;  /* 0x000000190900780c */ /* 0x000fe40003f86270 */
[----:B------:R-:W-:Y:S02]  /*2430*/  ISETP.LT.OR P3, PT, R0, 0x12, P3 ;  /* 0x000000120000780c */ /* 0x000fe40001f61670 */
[----:B------:R-:W-:-:S02]  /*2440*/  LOP3.LUT R18, R18, 0xfeffffff, RZ, 0xc0, !PT ;  /* 0xfeffffff12127812 */ /* 0x000fc400078ec0ff */
[----:B------:R-:W-:Y:S02]  /*2450*/  FSEL R33, R33, -INF , !P3 ;  /* 0xff80000021217808 */ /* 0x000fe40005800000 */
[----:B------:R-:W-:-:S04]  /*2460*/  ISETP.GT.AND P3, PT, R4, 0x18, !P4 ;  /* 0x000000180400780c */ /* 0x000fc80006764270 */
[----:B------:R-:W-:Y:S02]  /*2470*/  ISETP.LT.OR P3, PT, R0, 0x19, P3 ;  /* 0x000000190000780c */ /* 0x000fe40001f61670 */
[----:B------:R-:W-:Y:S02]  /*2480*/  @P4 LOP3.LUT R18, R18, 0x1000000, RZ, 0xfc, !PT ;  /* 0x0100000012124812 */ /* 0x000fe400078efcff */
[----:B------:R-:W-:Y:S02]  /*2490*/  ISETP.GE.AND P4, PT, R9, 0x1a, PT ;  /* 0x0000001a0900780c */ /* 0x000fe40003f86270 */
[----:B------:R-:W-:Y:S02]  /*24a0*/  LOP3.LUT R18, R18, 0xff7fffff, RZ, 0xc0, !PT ;  /* 0xff7fffff12127812 */ /* 0x000fe400078ec0ff */
[----:B------:R-:W-:Y:S02]  /*24b0*/  FSEL R36, R36, -INF , !P3 ;  /* 0xff80000024247808 */ /* 0x000fe40005800000 */
[----:B------:R-:W-:-:S04]  /*24c0*/  ISETP.GT.AND P3, PT, R4, 0x19, !P4 ;  /* 0x000000190400780c */ /* 0x000fc80006764270 */
[----:B------:R-:W-:-:S03]  /*24d0*/  ISETP.LT.OR P3, PT, R0, 0x1a, P3 ;  /* 0x0000001a0000780c */ /* 0x000fc60001f61670 */
        /* <DEDUP_REMOVED lines=110> */
[----:B------:R-:W-:Y:S02]  /*2bc0*/  FSEL R73, R73, -INF , !P3 ;  /* 0xff80000049497808 */ /* 0x000fe40005800000 */
[----:B------:R-:W-:Y:S02]  /*2bd0*/  LOP3.LUT R18, R18, 0xffffffef, RZ, 0xc0, !PT ;  /* 0xffffffef12127812 */ /* 0x000fe400078ec0ff */
[----:B------:R-:W-:-:S04]  /*2be0*/  ISETP.GT.AND P3, PT, R4, 0x68, !P4 ;  /* 0x000000680400780c */ /* 0x000fc80006764270 */
[----:B------:R-:W-:-:S03]  /*2bf0*/  ISETP.LT.OR P3, PT, R0, 0x69, P3 ;  /* 0x000000690000780c */ /* 0x000fc60001f61670 */
[----:B------:R-:W-:Y:S02]  /*2c00*/  @P4 LOP3.LUT R18, R18, 0x10, RZ, 0xfc, !PT ;  /* 0x0000001012124812 */ /* 0x000fe400078efcff */
[----:B------:R-:W-:Y:S02]  /*2c10*/  ISETP.GE.AND P4, PT, R9, 0x6a, PT ;  /* 0x0000006a0900780c */ /* 0x000fe40003f86270 */
[----:B------:R-:W-:Y:S02]  /*2c20*/  FSEL R76, R76, -INF , !P3 ;  /* 0xff8000004c4c7808 */ /* 0x000fe40005800000 */
[----:B------:R-:W-:Y:S02]  /*2c30*/  ISETP.GT.AND P3, PT, R4, 0x69, !P4 ;  /* 0x000000690400780c */ /* 0x000fe40006764270 */
[----:B------:R-:W-:Y:S02]  /*2c40*/  LOP3.LUT R18, R18, 0xfbffffff, RZ, 0xc0, !PT ;  /* 0xfbffffff12127812 */ /* 0x000fe400078ec0ff */
[----:B------:R-:W-:-:S04]  /*2c50*/  ISETP.LT.OR P3, PT, R0, 0x6a, P3 ;  /* 0x0000006a0000780c */ /* 0x000fc80001f61670 */
[----:B------:R-:W-:Y:S02]  /*2c60*/  FSEL R77, R77, -INF , !P3 ;  /* 0xff8000004d4d7808 */ /* 0x000fe40005800000 */
[----:B------:R-:W-:Y:S02]  /*2c70*/  ISETP.GE.AND P3, PT, R9, 0x71, PT ;  /* 0x000000710900780c */ /* 0x000fe40003f66270 */
[----:B------:R-:W-:Y:S02]  /*2c80*/  @P4 LOP3.LUT R18, R18, 0x4000000, RZ, 0xfc, !PT ;  /* 0x0400000012124812 */ /* 0x000fe400078efcff */
[----:B------:R-:W-:Y:S02]  /*2c90*/  ISETP.GT.AND P4, PT, R4, 0x70, !P3 ;  /* 0x000000700400780c */ /* 0x000fe40005f84270 */
[----:B------:R-:W-:Y:S02]  /*2ca0*/  LOP3.LUT R18, R18, 0xfffffffe, RZ, 0xc0, !PT ;  /* 0xfffffffe12127812 */ /* 0x000fe400078ec0ff */
[----:B------:R-:W-:-:S04]  /*2cb0*/  ISETP.LT.OR P4, PT, R0, 0x71, P4 ;  /* 0x000000710000780c */ /* 0x000fc80002781670 */
[----:B------:R-:W-:Y:S02]  /*2cc0*/  FSEL R80, R80, -INF , !P4 ;  /* 0xff80000050507808 */ /* 0x000fe40006000000 */
[----:B------:R-:W-:-:S04]  /*2cd0*/  ISETP.GE.AND P4, PT, R9, 0x72, PT ;  /* 0x000000720900780c */ /* 0x000fc80003f86270 */
[----:B------:R-:W-:-:S04]  /*2ce0*/  ISETP.GT.AND P5, PT, R4, 0x71, !P4 ;  /* 0x000000710400780c */ /* 0x000fc800067a4270 */
[----:B------:R-:W-:-:S04]  /*2cf0*/  ISETP.LT.OR P5, PT, R0, 0x72, P5 ;  /* 0x000000720000780c */ /* 0x000fc80002fa1670 */
[----:B------:R-:W-:Y:S02]  /*2d00*/  FSEL R81, R81, -INF , !P5 ;  /* 0xff80000051517808 */ /* 0x000fe40006800000 */
[----:B------:R-:W-:-:S04]  /*2d10*/  ISETP.GE.AND P5, PT, R9, 0x79, PT ;  /* 0x000000790900780c */ /* 0x000fc80003fa6270 */
[----:B------:R-:W-:-:S04]  /*2d20*/  ISETP.GT.AND P6, PT, R4, 0x78, !P5 ;  /* 0x000000780400780c */ /* 0x000fc80006fc4270 */
[----:B------:R-:W-:-:S04]  /*2d30*/  ISETP.LT.OR P6, PT, R0, 0x79, P6 ;  /* 0x000000790000780c */ /* 0x000fc800037c1670 */
[----:B------:R-:W-:Y:S02]  /*2d40*/  FSEL R84, R84, -INF , !P6 ;  /* 0xff80000054547808 */ /* 0x000fe40007000000 */
[----:B------:R-:W-:-:S13]  /*2d50*/  ISETP.GE.AND P6, PT, R9, 0x1, PT ;  /* 0x000000010900780c */ /* 0x000fda0003fc6270 */
[----:B------:R-:W-:Y:S02]  /*2d60*/  @P6 LOP3.LUT R18, R18, 0x1, RZ, 0xfc, !PT ;  /* 0x0000000112126812 */ /* 0x000fe400078efcff */
[----:B------:R-:W-:Y:S02]  /*2d70*/  ISETP.GT.AND P6, PT, R4, RZ, !P6 ;  /* 0x000000ff0400720c */ /* 0x000fe400077c4270 */
[----:B------:R-:W-:Y:S02]  /*2d80*/  LOP3.LUT R18, R18, 0xf7ffffff, RZ, 0xc0, !PT ;  /* 0xf7ffffff12127812 */ /* 0x000fe400078ec0ff */
[----:B------:R-:W-:-:S04]  /*2d90*/  ISETP.LT.OR P6, PT, R0, 0x1, P6 ;  /* 0x000000010000780c */ /* 0x000fc800037c1670 */
[----:B------:R-:W-:Y:S02]  /*2da0*/  FSEL R3, R24, -INF , !P6 ;  /* 0xff80000018037808 */ /* 0x000fe40007000000 */
[----:B------:R-:W-:Y:S02]  /*2db0*/  ISETP.GE.AND P6, PT, R9, 0x7a, PT ;  /* 0x0000007a0900780c */ /* 0x000fe40003fc6270 */
[----:B------:R-:W0:Y:S11]  /*2dc0*/  SHFL.IDX PT, R9, R2, 0x1, 0x1c1f ;  /* 0x003c1f0002097f89 */ /* 0x000e3600000e0000 */
[----:B------:R-:W-:-:S02]  /*2dd0*/  @P6 LOP3.LUT R18, R18, 0x8000000, RZ, 0xfc, !PT ;  /* 0x0800000012126812 */ /* 0x000fc400078efcff */
[----:B------:R-:W-:-:S04]  /*2de0*/  ISETP.GT.AND P6, PT, R4, 0x79, !P6 ;  /* 0x000000790400780c */ /* 0x000fc800077c4270 */
[----:B------:R-:W-:-:S04]  /*2df0*/  ISETP.LT.OR P6, PT, R0, 0x7a, P6 ;  /* 0x0000007a0000780c */ /* 0x000fc800037c1670 */
[----:B------:R-:W-:Y:S02]  /*2e00*/  FSEL R85, R85, -INF , !P6 ;  /* 0xff80000055557808 */ /* 0x000fe40007000000 */
[----:B------:R-:W-:Y:S01]  /*2e10*/  PLOP3.LUT P6, PT, PT, PT, UP1, 0x40, 0x0 ;  /* 0x000000000000781c */ /* 0x000fe20003fce818 */
[----:B0-----:R-:W-:Y:S01]  /*2e20*/  IMAD.IADD R4, R12, 0x1, R9 ;  /* 0x000000010c047824 */ /* 0x001fe200078e0209 */
[----:B------:R-:W-:-:S11]  /*2e30*/  VIADDMNMX R0, R9, R11, R10, PT ;  /* 0x0000000b09007246 */ /* 0x000fd6000380010a */
[----:B------:R-:W-:Y:S05]  /*2e40*/  @P6 BRA `(.L_x_685) ;  /* 0x0000000000646947 */ /* 0x000fea0003800000 */
        /* <DEDUP_REMOVED lines=9> */
[----:B------:R-:W-:Y:S01]  /*2ee0*/  @P6 IMAD.HI.U32 R8, R2, UR10, RZ ;  /* 0x0000000a02086c27 */ /* 0x000fe2000f8e00ff */
[----:B------:R-:W-:-:S13]  /*2ef0*/  PLOP3.LUT P6, PT, PT, PT, UP2, 0x80, 0x0 ;  /* 0x000000000000781c */ /* 0x000fda0003fcf028 */
[----:B------:R-:W-:-:S04]  /*2f00*/  @P6 SHF.R.U32.HI R2, RZ, UR11, R8 ;  /* 0x0000000bff026c19 */ /* 0x000fc80008011608 */
[----:B------:R-:W-:Y:S01]  /*2f10*/  LOP3.LUT R2, RZ, R2, RZ, 0x33, !PT ;  /* 0x00000002ff027212 */ /* 0x000fe200078e33ff */
[----:B------:R-:W-:Y:S06]  /*2f20*/  BRA `(.L_x_688) ;  /* 0x0000000000187947 */ /* 0x000fec0003800000 */
.L_x_687:
[----:B------:R-:W-:-:S06]  /*2f30*/  UISETP.NE.AND UP2, UPT, UR7, 0x1, UPT ;  /* 0x000000010700788c */ /* 0x000fcc000bf45270 */
[----:B------:R-:W-:-:S05]  /*2f40*/  PLOP3.LUT P6, PT, PT, PT, UP2, 0x80, 0x0 ;  /* 0x000000000000781c */ /* 0x000fca0003fcf028 */
[----:B------:R-:W-:-:S08]  /*2f50*/  @UP2 ULDC.64 UR10, c[0x0][0x9e8] ;  /* 0x00027a00000a2ab9 */ /* 0x000fd00000000a00 */
[----:B------:R-:W-:Y:S01]  /*2f60*/  @P6 IMAD.HI.U32 R8, R2, UR10, RZ ;  /* 0x0000000a02086c27 */ /* 0x000fe2000f8e00ff */
[----:B------:R-:W-:-:S13]  /*2f70*/  PLOP3.LUT P6, PT, PT, PT, UP2, 0x80, 0x0 ;  /* 0x000000000000781c */ /* 0x000fda0003fcf028 */
[----:B------:R-:W-:-:S07]  /*2f80*/  @P6 SHF.R.U32.HI R2, RZ, UR11, R8 ;  /* 0x0000000bff026c19 */ /* 0x000fce0008011608 */
.L_x_688:
[----:B------:R-:W-:Y:S05]  /*2f90*/  BSYNC B0 ;  /* 0x0000000000007941 */ /* 0x000fea0003800000 */
.L_x_686:
[----:B------:R-:W-:-:S04]  /*2fa0*/  IMAD R5, R2, UR7, -R5 ;  /* 0x0000000702057c24 */ /* 0x000fc8000f8e0a05 */
[----:B------:R-:W-:-:S05]  /*2fb0*/  IMAD R5, R16, -0x2, R5 ;  /* 0xfffffffe10057824 */ /* 0x000fca00078e0205 */
[----:B------:R-:W-:Y:S02]  /*2fc0*/  VIMNMX R4, R4, R5, !PT ;  /* 0x0000000504047248 */ /* 0x000fe40007fe0100 */
[----:B------:R-:W-:-:S07]  /*2fd0*/  VIADDMNMX R0, R5, UR7, R0, PT ;  /* 0x0000000705007c46 */ /* 0x000fce000b800100 */
.L_x_685:
[----:B------:R-:W-:Y:S01]  /*2fe0*/  ISETP.GT.AND P2, PT, R4, 0x1, !P2 ;  /* 0x000000010400780c */ /* 0x000fe20005744270 */
[----:B------:R-:W-:Y:S01]  /*2ff0*/  @UP0 ULDC UR10, c[0x0][0x44c] ;  /* 0x00011300000a0ab9 */ /* 0x000fe20000000800 */
[----:B------:R-:W-:Y:S01]  /*3000*/  LOP3.LUT P6, RZ, R18, 0x8, RZ, 0xc0, !PT ;  /* 0x0000000812ff7812 */ /* 0x000fe200078cc0ff */
[----:B------:R-:W-:Y:S01]  /*3010*/  UIMAD.WIDE.U32 UR10, UR39, UR10, URZ ;  /* 0x0000000a270a72a5 */ /* 0x000fe2000f8e003f */
[----:B------:R-:W-:Y:S01]  /*3020*/  ISETP.LT.OR P2, PT, R0, 0x2, P2 ;  /* 0x000000020000780c */ /* 0x000fe20001741670 */
[----:B------:R-:W-:Y:S01]  /*3030*/  @UP0 ULDC UR15, c[0x0][0x450] ;  /* 0x00011400000f0ab9 */ /* 0x000fe20000000800 */
[----:B------:R-:W-:Y:S01]  /*3040*/  FMNMX.FTZ R5, R3, R25, !PT ;  /* 0x0000001903057209 */ /* 0x000fe20007810000 */
[----:B------:R-:W-:Y:S01]  /*3050*/  UMOV UR14, UR39 ;  /* 0x00000027000e7c82 */ /* 0x000fe20008000000 */
[----:B------:R-:W-:Y:S01]  /*3060*/  FSEL R27, R27, -INF , !P2 ;  /* 0xff8000001b1b7808 */ /* 0x000fe20005000000 */
[----:B------:R-:W-:Y:S01]  /*3070*/  @UP0 USHF.R.U32.HI UR14, URZ, UR15, UR11 ;  /* 0x0000000f3f0e0299 */ /* 0x000fe2000801160b */
[----:B------:R-:W-:-:S02]  /*3080*/  LOP3.LUT P2, RZ, R18, 0x2, RZ, 0xc0, !PT ;  /* 0x0000000212ff7812 */ /* 0x000fc4000784c0ff */
[----:B------:R-:W-:Y:S01]  /*3090*/  FMNMX.FTZ R2, R28, R5, !PT ;  /* 0x000000051c027209 */ /* 0x000fe20007810000 */
[----:B------:R-:W-:Y:S01]  /*30a0*/  UIADD3 UR51, UR51, UR14, URZ ;  /* 0x0000000e33337290 */ /* 0x000fe2000fffe03f */
[----:B------:R-:W-:Y:S02]  /*30b0*/  ISETP.GT.AND P2, PT, R4, 0x8, !P2 ;  /* 0x000000080400780c */ /* 0x000fe40005744270 */
[----:B------:R-:W-:Y:S01]  /*30c0*/  FMNMX.FTZ R5, R29, R2, !PT ;  /* 0x000000021d057209 */ /* 0x000fe20007810000 */
[----:B------:R-:W-:Y:S01]  /*30d0*/  UIADD3 UR6, UR51, UR6, URZ ;  /* 0x0000000633067290 */ /* 0x000fe2000fffe03f */
[----:B------:R-:W-:Y:S02]  /*30e0*/  ISETP.LT.OR P2, PT, R0, 0x9, P2 ;  /* 0x000000090000780c */ /* 0x000fe40001741670 */
[----:B------:R-:W-:Y:S02]  /*30f0*/  FMNMX.FTZ R2, R32, R5, !PT ;  /* 0x0000000520027209 */ /* 0x000fe40007810000 */
[----:B------:R-:W-:-:S02]  /*3100*/  FSEL R30, R30, -INF , !P2 ;  /* 0xff8000001e1e7808 */ /* 0x000fc40005000000 */
[----:B------:R-:W-:Y:S02]  /*3110*/  LOP3.LUT P2, RZ, R18, 0x4, RZ, 0xc0, !PT ;  /* 0x0000000412ff7812 */ /* 0x000fe4000784c0ff */
[----:B------:R-:W-:Y:S02]  /*3120*/  FMNMX.FTZ R5, R33, R2, !PT ;  /* 0x0000000221057209 */ /* 0x000fe40007810000 */
[----:B------:R-:W-:Y:S02]  /*3130*/  ISETP.GT.AND P2, PT, R4, 0x9, !P2 ;  /* 0x000000090400780c */ /* 0x000fe40005744270 */
[----:B------:R-:W-:Y:S02]  /*3140*/  FMNMX.FTZ R2, R36, R5, !PT ;  /* 0x0000000524027209 */ /* 0x000fe40007810000 */
[----:B------:R-:W-:Y:S02]  /*3150*/  ISETP.LT.OR P2, PT, R0, 0xa, P2 ;  /* 0x0000000a0000780c */ /* 0x000fe40001741670 */
[----:B------:R-:W-:-:S02]  /*3160*/  FMNMX.FTZ R5, R37, R2, !PT ;  /* 0x0000000225057209 */ /* 0x000fc40007810000 */
[----:B------:R-:W-:Y:S02]  /*3170*/  FSEL R31, R31, -INF , !P2 ;  /* 0xff8000001f1f7808 */ /* 0x000fe40005000000 */
[----:B------:R-:W-:Y:S02]  /*3180*/  ISETP.GT.AND P2, PT, R4, 0x10, !P6 ;  /* 0x000000100400780c */ /* 0x000fe40007744270 */
[----:B------:R-:W-:Y:S02]  /*3190*/  FMNMX.FTZ R2, R40, R5, !PT ;  /* 0x0000000528027209 */ /* 0x000fe40007810000 */
[----:B------:R-:W-:Y:S02]  /*31a0*/  ISETP.LT.OR P2, PT, R0, 0x11, P2 ;  /* 0x000000110000780c */ /* 0x000fe40001741670 */
[----:B------:R-:W-:Y:S02]  /*31b0*/  LOP3.LUT P6, RZ, R18, 0x8000, RZ, 0xc0, !PT ;  /* 0x0000800012ff7812 */ /* 0x000fe400078cc0ff */
        /* <DEDUP_REMOVED lines=8> */
[----:B------:R-:W-:Y:S02]  /*3240*/  LOP3.LUT P2, RZ, R18, 0x1000000, RZ, 0xc0, !PT ;  /* 0x0100000012ff7812 */ /* 0x000fe4000784c0ff */
[----:B------:R-:W-:Y:S02]  /*3250*/  FMNMX.FTZ R2, R48, R5, !PT ;  /* 0x0000000530027209 */ /* 0x000fe40007810000 */
[----:B------:R-:W-:Y:S02]  /*3260*/  ISETP.GT.AND P2, PT, R4, 0x18, !P2 ;  /* 0x000000180400780c */ /* 0x000fe40005744270 */
[----:B------:R-:W-:Y:S02]  /*3270*/  FMNMX.FTZ R5, R49, R2, !PT ;  /* 0x0000000231057209 */ /* 0x000fe40007810000 */
[----:B------:R-:W-:-:S02]  /*3280*/  ISETP.LT.OR P2, PT, R0, 0x19, P2 ;  /* 0x000000190000780c */ /* 0x000fc40001741670 */
[----:B------:R-:W-:Y:S02]  /*3290*/  FMNMX.FTZ R2, R52, R5, !PT ;  /* 0x0000000534027209 */ /* 0x000fe40007810000 */
[----:B------:R-:W-:Y:S02]  /*32a0*/  FSEL R38, R38, -INF , !P2 ;  /* 0xff80000026267808 */ /* 0x000fe40005000000 */
[----:B------:R-:W-:Y:S02]  /*32b0*/  LOP3.LUT P2, RZ, R18, 0x800000, RZ, 0xc0, !PT ;  /* 0x0080000012ff7812 */ /* 0x000fe4000784c0ff */
[----:B------:R-:W-:Y:S02]  /*32c0*/  FMNMX.FTZ R5, R53, R2, !PT ;  /* 0x0000000235057209 */ /* 0x000fe40007810000 */
[----:B------:R-:W-:Y:S02]  /*32d0*/  ISETP.GT.AND P2, PT, R4, 0x19, !P2 ;  /* 0x000000190400780c */ /* 0x000fe40005744270 */
[----:B------:R-:W-:-:S02]  /*32e0*/  FMNMX.FTZ R2, R56, R5, !PT ;  /* 0x0000000538027209 */ /* 0x000fc40007810000 */
[----:B------:R-:W-:Y:S02]  /*32f0*/  ISETP.LT.OR P2, PT, R0, 0x1a, P2 ;  /* 0x0000001a0000780c */ /* 0x000fe40001741670 */
[----:B------:R-:W-:Y:S02]  /*3300*/  FMNMX.FTZ R5, R57, R2, !PT ;  /* 0x0000000239057209 */ /* 0x000fe40007810000 */
[----:B------:R-:W-:Y:S02]  /*3310*/  FSEL R39, R39, -INF , !P2 ;  /* 0xff80000027277808 */ /* 0x000fe40005000000 */
[----:B------:R-:W-:Y:S02]  /*3320*/  LOP3.LUT P2, RZ, R18, 0x400000, RZ, 0xc0, !PT ;  /* 0x0040000012ff7812 */ /* 0x000fe4000784c0ff */
[----:B------:R-:W-:Y:S02]  /*3330*/  FMNMX.FTZ R2, R60, R5, !PT ;  /* 0x000000053c027209 */ /* 0x000fe40007810000 */
[----:B------:R-:W-:-:S02]  /*3340*/  ISETP.GT.AND P2, PT, R4, 0x20, !P2 ;  /* 0x000000200400780c */ /* 0x000fc40005744270 */
[----:B------:R-:W-:Y:S02]  /*3350*/  FMNMX.FTZ R5, R61, R2, !PT ;  /* 0x000000023d057209 */ /* 0x000fe40007810000 */
[----:B------:R-:W-:Y:S02]  /*3360*/  ISETP.LT.OR P2, PT, R0, 0x21, P2 ;  /* 0x000000210000780c */ /* 0x000fe40001741670 */
[----:B------:R-:W-:Y:S02]  /*3370*/  FMNMX.FTZ R2, R64, R5, !PT ;  /* 0x0000000540027209 */ /* 0x000fe40007810000 */
[----:B------:R-:W-:Y:S02]  /*3380*/  FSEL R42, R42, -INF , !P2 ;  /* 0xff8000002a2a7808 */ /* 0x000fe40005000000 */
[----:B------:R-:W-:Y:S02]  /*3390*/  LOP3.LUT P2, RZ, R18, 0x200000, RZ, 0xc0, !PT ;  /* 0x0020000012ff7812 */ /* 0x000fe4000784c0ff */
[----:B------:R-:W-:-:S02]  /*33a0*/  FMNMX.FTZ R5, R65, R2, !PT ;  /* 0x0000000241057209 */ /* 0x000fc40007810000 */
[----:B------:R-:W-:Y:S02]  /*33b0*/  ISETP.GT.AND P2, PT, R4, 0x21, !P2 ;  /* 0x000000210400780c */ /* 0x000fe40005744270 */
[----:B------:R-:W-:Y:S02]  /*33c0*/  FMNMX.FTZ R2, R68, R5, !PT ;  /* 0x0000000544027209 */ /* 0x000fe40007810000 */
[----:B------:R-:W-:Y:S02]  /*33d0*/  ISETP.LT.OR P2, PT, R0, 0x22, P2 ;  /* 0x000000220000780c */ /* 0x000fe40001741670 */
[----:B------:R-:W-:Y:S02]  /*33e0*/  FMNMX.FTZ R5, R69, R2, !PT ;  /* 0x0000000245057209 */ /* 0x000fe40007810000 */
[----:B------:R-:W-:Y:S02]  /*33f0*/  FSEL R43, R43, -INF , !P2 ;  /* 0xff8000002b2b7808 */ /* 0x000fe40005000000 */
[----:B------:R-:W-:-:S02]  /*3400*/  LOP3.LUT P2, RZ, R18, 0x100000, RZ, 0xc0, !PT ;  /* 0x0010000012ff7812 */ /* 0x000fc4000784c0ff */
[----:B------:R-:W-:Y:S02]  /*3410*/  FMNMX.FTZ R2, R72, R5, !PT ;  /* 0x0000000548027209 */ /* 0x000fe40007810000 */
[----:B------:R-:W-:Y:S02]  /*3420*/  ISETP.GT.AND P2, PT, R4, 0x28, !P2 ;  /* 0x000000280400780c */ /* 0x000fe40005744270 */
[----:B------:R-:W-:Y:S02]  /*3430*/  FMNMX.FTZ R5, R73, R2, !PT ;  /* 0x0000000249057209 */ /* 0x000fe40007810000 */
        /* <DEDUP_REMOVED lines=15> */
[----:B------:R-:W-:Y:S01]  /*3530*/  ISETP.GT.AND P3, PT, R4, 0x70, !P3 ;  /* 0x000000700400780c */ /* 0x000fe20005f64270 */
[----:B------:R-:W0:Y:S01]  /*3540*/  SHFL.BFLY PT, R2, R5, 0x2, 0x1f ;  /* 0x0c401f0005027f89 */ /* 0x000e2200000e0000 */
[----:B------:R-:W-:Y:S02]  /*3550*/  FSEL R50, R50, -INF , !P2 ;  /* 0xff80000032327808 */ /* 0x000fe40005000000 */
[----:B------:R-:W-:Y:S02]  /*3560*/  LOP3.LUT P2, RZ, R18, 0x20000, RZ, 0xc0, !PT ;  /* 0x0002000012ff7812 */ /* 0x000fe4000784c0ff */
[C---:B------:R-:W-:Y:S02]  /*3570*/  ISETP.GT.AND P4, PT, R4.reuse, 0x71, !P4 ;  /* 0x000000710400780c */ /* 0x040fe40006784270 */
[----:B------:R-:W-:Y:S02]  /*3580*/  ISETP.GT.AND P2, PT, R4, 0x31, !P2 ;  /* 0x000000310400780c */ /* 0x000fe40005744270 */
[----:B------:R-:W-:-:S02]  /*3590*/  ISETP.LT.OR P3, PT, R0, 0x71, P3 ;  /* 0x000000710000780c */ /* 0x000fc40001f61670 */
[----:B------:R-:W-:Y:S02]  /*35a0*/  ISETP.LT.OR P2, PT, R0, 0x32, P2 ;  /* 0x000000320000780c */ /* 0x000fe40001741670 */
[----:B------:R-:W-:Y:S02]  /*35b0*/  ISETP.GT.AND P5, PT, R4, 0x78, !P5 ;  /* 0x000000780400780c */ /* 0x000fe40006fa4270 */
[----:B------:R-:W-:Y:S02]  /*35c0*/  FSEL R51, R51, -INF , !P2 ;  /* 0xff80000033337808 */ /* 0x000fe40005000000 */
[----:B------:R-:W-:Y:S02]  /*35d0*/  LOP3.LUT P2, RZ, R18, 0x10000, RZ, 0xc0, !PT ;  /* 0x0001000012ff7812 */ /* 0x000fe4000784c0ff */
[----:B------:R-:W-:Y:S02]  /*35e0*/  ISETP.LT.OR P4, PT, R0, 0x72, P4 ;  /* 0x000000720000780c */ /* 0x000fe40002781670 */
[----:B------:R-:W-:-:S02]  /*35f0*/  ISETP.GT.AND P2, PT, R4, 0x38, !P2 ;  /* 0x000000380400780c */ /* 0x000fc40005744270 */
[----:B------:R-:W-:Y:S02]  /*3600*/  FSEL R82, R82, -INF , !P3 ;  /* 0xff80000052527808 */ /* 0x000fe40005800000 */
[----:B------:R-:W-:Y:S02]  /*3610*/  ISETP.LT.OR P2, PT, R0, 0x39, P2 ;  /* 0x000000390000780c */ /* 0x000fe40001741670 */
[----:B0-----:R-:W-:Y:S02]  /*3620*/  FMNMX.FTZ R8, R5, R2, !PT ;  /* 0x0000000205087209 */ /* 0x001fe40007810000 */
[----:B------:R-:W-:Y:S02]  /*3630*/  FSEL R54, R54, -INF , !P2 ;  /* 0xff80000036367808 */ /* 0x000fe40005000000 */
[----:B------:R-:W-:Y:S01]  /*3640*/  ISETP.GT.AND P2, PT, R4, 0x39, !P6 ;  /* 0x000000390400780c */ /* 0x000fe20007744270 */
[----:B------:R-:W0:Y:S01]  /*3650*/  SHFL.BFLY PT, R9, R8, 0x1, 0x1f ;  /* 0x0c201f0008097f89 */ /* 0x000e2200000e0000 */
[----:B------:R-:W-:-:S02]  /*3660*/  LOP3.LUT P6, RZ, R18, 0x10, RZ, 0xc0, !PT ;  /* 0x0000001012ff7812 */ /* 0x000fc400078cc0ff */
[C---:B------:R-:W-:Y:S02]  /*3670*/  ISETP.LT.OR P2, PT, R0.reuse, 0x3a, P2 ;  /* 0x0000003a0000780c */ /* 0x040fe40001741670 */
[----:B------:R-:W-:Y:S02]  /*3680*/  ISETP.LT.OR P5, PT, R0, 0x79, P5 ;  /* 0x000000790000780c */ /* 0x000fe40002fa1670 */
[----:B------:R-:W-:Y:S02]  /*3690*/  FSEL R55, R55, -INF , !P2 ;  /* 0xff80000037377808 */ /* 0x000fe40005000000 */
[----:B------:R-:W-:Y:S02]  /*36a0*/  LOP3.LUT P2, RZ, R18, 0x4000, RZ, 0xc0, !PT ;  /* 0x0000400012ff7812 */ /* 0x000fe4000784c0ff */
[----:B------:R-:W-:Y:S02]  /*36b0*/  FSEL R83, R83, -INF , !P4 ;  /* 0xff80000053537808 */ /* 0x000fe40006000000 */
[----:B------:R-:W-:-:S02]  /*36c0*/  ISETP.GT.AND P2, PT, R4, 0x40, !P2 ;  /* 0x000000400400780c */ /* 0x000fc40005744270 */
[----:B------:R-:W-:Y:S02]  /*36d0*/  FSEL R86, R86, -INF , !P5 ;  /* 0xff80000056567808 */ /* 0x000fe40006800000 */
[----:B------:R-:W-:-:S04]  /*36e0*/  ISETP.LT.OR P2, PT, R0, 0x41, P2 ;  /* 0x000000410000780c */ /* 0x000fc80001741670 */
[----:B------:R-:W-:Y:S02]  /*36f0*/  FSEL R58, R58, -INF , !P2 ;  /* 0xff8000003a3a7808 */ /* 0x000fe40005000000 */
[----:B------:R-:W-:Y:S02]  /*3700*/  LOP3.LUT P2, RZ, R18, 0x2000, RZ, 0xc0, !PT ;  /* 0x0000200012ff7812 */ /* 0x000fe4000784c0ff */
[----:B0-----:R-:W-:Y:S01]  /*3710*/  FMNMX.FTZ R2, R8, R9, !PT ;  /* 0x0000000908027209 */ /* 0x001fe20007810000 */
[----:B------:R-:W-:Y:S01]  /*3720*/  IMAD.U32 R9, RZ, RZ, UR41 ;  /* 0x00000029ff097e24 */ /* 0x000fe2000f8e00ff */
[----:B------:R-:W-:-:S03]  /*3730*/  ISETP.GT.AND P2, PT, R4, 0x41, !P2 ;  /* 0x000000410400780c */ /* 0x000fc60005744270 */
[----:B------:R-:W-:Y:S01]  /*3740*/  FFMA.FTZ R24, R2, R9, -8 ;  /* 0xc100000002187423 */ /* 0x000fe20000010009 */
[----:B------:R-:W-:-:S04]  /*3750*/  ISETP.LT.OR P2, PT, R0, 0x42, P2 ;  /* 0x000000420000780c */ /* 0x000fc80001741670 */
[----:B------:R-:W-:Y:S02]  /*3760*/  FSEL R59, R59, -INF , !P2 ;  /* 0xff8000003b3b7808 */ /* 0x000fe40005000000 */
[----:B------:R-:W-:-:S04]  /*3770*/  LOP3.LUT P2, RZ, R18, 0x1000, RZ, 0xc0, !PT ;  /* 0x0000100012ff7812 */ /* 0x000fc8000784c0ff */
[----:B------:R-:W-:-:S04]  /*3780*/  ISETP.GT.AND P2, PT, R4, 0x48, !P2 ;  /* 0x000000480400780c */ /* 0x000fc80005744270 */
        /* <DEDUP_REMOVED lines=30> */
[----:B------:R-:W-:Y:S02]  /*3970*/  ISETP.GT.AND P2, PT, R4, 0x68, !P6 ;  /* 0x000000680400780c */ /* 0x000fe40007744270 */
[----:B------:R-:W-:Y:S02]  /*3980*/  LOP3.LUT P6, RZ, R18, 0x1, RZ, 0xc0, !PT ;  /* 0x0000000112ff7812 */ /* 0x000fe400078cc0ff */
[----:B------:R-:W-:-:S04]  /*3990*/  ISETP.LT.OR P2, PT, R0, 0x69, P2 ;  /* 0x000000690000780c */ /* 0x000fc80001741670 */
[----:B------:R-:W-:Y:S02]  /*39a0*/  FSEL R78, R78, -INF , !P2 ;  /* 0xff8000004e4e7808 */ /* 0x000fe40005000000 */
[----:B------:R-:W-:-:S04]  /*39b0*/  FSETP.NEU.FTZ.AND P2, PT, R2, -INF , PT ;  /* 0xff8000000200780b */ /* 0x000fc80003f5d000 */
[----:B------:R-:W-:Y:S02]  /*39c0*/  FSEL R24, R24, RZ, P2 ;  /* 0x000000ff18187208 */ /* 0x000fe40001000000 */
[----:B------:R-:W-:Y:S02]  /*39d0*/  ISETP.GT.AND P2, PT, R4, RZ, !P6 ;  /* 0x000000ff0400720c */ /* 0x000fe40007744270 */
[----:B------:R-:W-:Y:S01]  /*39e0*/  LOP3.LUT P6, RZ, R18, 0x8000000, RZ, 0xc0, !PT ;  /* 0x0800000012ff7812 */ /* 0x000fe200078cc0ff */
[----:B------:R-:W-:-:S01]  /*39f0*/  FFMA.FTZ R5, R28, UR41, -R24 ;  /* 0x000000291c057c23 */ /* 0x000fc20008010818 */
[----:B------:R-:W-:Y:S01]  /*3a00*/  ISETP.LT.OR P2, PT, R0, 0x1, P2 ;  /* 0x000000010000780c */ /* 0x000fe20001741670 */
[----:B------:R-:W-:-:S01]  /*3a10*/  FFMA.FTZ R32, R32, UR41, -R24 ;  /* 0x0000002920207c23 */ /* 0x000fc20008010818 */
[--C-:B------:R-:W-:Y:S01]  /*3a20*/  FFMA.FTZ R8, R25, UR41, -R24.reuse ;  /* 0x0000002919087c23 */ /* 0x100fe20008010818 */
[----:B------:R-:W-:-:S01]  /*3a30*/  FFMA.FTZ R36, R36, UR41, -R24 ;  /* 0x0000002924247c23 */ /* 0x000fc20008010818 */
[----:B------:R-:W-:Y:S01]  /*3a40*/  FSEL R26, R26, -INF , !P2 ;  /* 0xff8000001a1a7808 */ /* 0x000fe20005000000 */
[----:B------:R-:W-:-:S01]  /*3a50*/  FFMA.FTZ R10, R29, UR41, -R24 ;  /* 0x000000291d0a7c23 */ /* 0x000fc20008010818 */
[----:B------:R-:W-:Y:S01]  /*3a60*/  LOP3.LUT P2, RZ, R18, 0x4000000, RZ, 0xc0, !PT ;  /* 0x0400000012ff7812 */ /* 0x000fe2000784c0ff */
[----:B------:R-:W-:-:S01]  /*3a70*/  FFMA.FTZ R40, R40, UR41, -R24 ;  /* 0x0000002928287c23 */ /* 0x000fc20008010818 */
[----:B------:R-:W-:Y:S01]  /*3a80*/  FMNMX.FTZ R9, R26, R27, !PT ;  /* 0x0000001b1a097209 */ /* 0x000fe20007810000 */
[----:B------:R-:W-:-:S01]  /*3a90*/  FFMA.FTZ R3, R3, UR41, -R24 ;  /* 0x0000002903037c23 */ /* 0x000fc20008010818 */
[----:B------:R-:W-:Y:S01]  /*3aa0*/  ISETP.GT.AND P2, PT, R4, 0x69, !P2 ;  /* 0x000000690400780c */ /* 0x000fe20005744270 */
[----:B------:R-:W-:Y:S01]  /*3ab0*/  MUFU.EX2 R8, R8 ;  /* 0x0000000800087308 */ /* 0x000fe20000000800 */
[----:B------:R-:W-:Y:S01]  /*3ac0*/  FMNMX.FTZ R12, R30, R9, !PT ;  /* 0x000000091e0c7209 */ /* 0x000fe20007810000 */
[--C-:B------:R-:W-:Y:S01]  /*3ad0*/  FFMA.FTZ R44, R44, UR41, -R24.reuse ;  /* 0x000000292c2c7c23 */ /* 0x100fe20008010818 */
[----:B------:R-:W-:Y:S01]  /*3ae0*/  ISETP.LT.OR P2, PT, R0, 0x6a, P2 ;  /* 0x0000006a0000780c */ /* 0x000fe20001741670 */
[--C-:B------:R-:W-:Y:S01]  /*3af0*/  FFMA.FTZ R48, R48, UR41, -R24.reuse ;  /* 0x0000002930307c23 */ /* 0x100fe20008010818 */
[----:B------:R-:W-:Y:S01]  /*3b00*/  FMNMX.FTZ R11, R31, R12, !PT ;  /* 0x0000000c1f0b7209 */ /* 0x000fe20007810000 */
[--C-:B------:R-:W-:Y:S01]  /*3b10*/  FFMA.FTZ R12, R33, UR41, -R24.reuse ;  /* 0x00000029210c7c23 */ /* 0x100fe20008010818 */
[----:B------:R-:W-:Y:S01]  /*3b20*/  FSEL R79, R79, -INF , !P2 ;  /* 0xff8000004f4f7808 */ /* 0x000fe20005000000 */
[----:B------:R0:W-:Y:S01]  /*3b30*/  MUFU.EX2 R9, R32 ;  /* 0x0000002000097308 */ /* 0x0001e20000000800 */
[----:B------:R-:W-:Y:S01]  /*3b40*/  FMNMX.FTZ R14, R34, R11, !PT ;  /* 0x0000000b220e7209 */ /* 0x000fe20007810000 */
[--C-:B------:R-:W-:Y:S01]  /*3b50*/  FFMA.FTZ R60, R60, UR41, -R24.reuse ;  /* 0x000000293c3c7c23 */ /* 0x100fe20008010818 */
[----:B------:R-:W-:Y:S01]  /*3b60*/  ISETP.GT.AND P6, PT, R4, 0x79, !P6 ;  /* 0x000000790400780c */ /* 0x000fe200077c4270 */
[--C-:B------:R-:W-:Y:S01]  /*3b70*/  FFMA.FTZ R52, R52, UR41, -R24.reuse ;  /* 0x0000002934347c23 */ /* 0x100fe20008010818 */
[----:B------:R-:W-:Y:S01]  /*3b80*/  FMNMX.FTZ R11, R35, R14, !PT ;  /* 0x0000000e230b7209 */ /* 0x000fe20007810000 */
[--C-:B------:R-:W-:Y:S01]  /*3b90*/  FFMA.FTZ R53, R53, UR41, -R24.reuse ;  /* 0x0000002935357c23 */ /* 0x100fe20008010818 */
[----:B------:R-:W-:Y:S01]  /*3ba0*/  ISETP.LT.OR P6, PT, R0, 0x7a, P6 ;  /* 0x0000007a0000780c */ /* 0x000fe200037c1670 */
[----:B------:R-:W-:Y:S01]  /*3bb0*/  MUFU.EX2 R3, R3 ;  /* 0x0000000300037308 */ /* 0x000fe20000000800 */
[----:B------:R-:W-:Y:S01]  /*3bc0*/  FMNMX.FTZ R14, R38, R11, !PT ;  /* 0x0000000b260e7209 */ /* 0x000fe20007810000 */
[--C-:B------:R-:W-:Y:S01]  /*3bd0*/  FFMA.FTZ R56, R56, UR41, -R24.reuse ;  /* 0x0000002938387c23 */ /* 0x100fe20008010818 */
[----:B------:R-:W-:Y:S01]  /*3be0*/  FSEL R87, R87, -INF , !P6 ;  /* 0xff80000057577808 */ /* 0x000fe20007000000 */
[--C-:B------:R-:W-:Y:S01]  /*3bf0*/  FFMA.FTZ R72, R72, UR41, -R24.reuse ;  /* 0x0000002948487c23 */ /* 0x100fe20008010818 */
[----:B------:R-:W-:Y:S01]  /*3c00*/  FMNMX.FTZ R13, R39, R14, !PT ;  /* 0x0000000e270d7209 */ /* 0x000fe20007810000 */
[--C-:B------:R-:W-:Y:S01]  /*3c10*/  FFMA.FTZ R14, R37, UR41, -R24.reuse ;  /* 0x00000029250e7c23 */ /* 0x100fe20008010818 */
[----:B------:R-:W-:-:S01]  /*3c20*/  FFMA.FTZ R37, R64, UR41, -R24 ;  /* 0x0000002940257c23 */ /* 0x000fc20008010818 */
[----:B------:R-:W-:Y:S01]  /*3c30*/  MUFU.EX2 R11, R36 ;  /* 0x00000024000b7308 */ /* 0x000fe20000000800 */
[----:B------:R-:W-:-:S04]  /*3c40*/  FMNMX.FTZ R20, R42, R13, !PT ;  /* 0x0000000d2a147209 */ /* 0x000fc80007810000 */
        /* <DEDUP_REMOVED lines=9> */
[----:B------:R-:W1:Y:S01]  /*3ce0*/  MUFU.EX2 R10, R10 ;  /* 0x0000000a000a7308 */ /* 0x000e620000000800 */
[----:B------:R-:W-:-:S04]  /*3cf0*/  FMNMX.FTZ R28, R54, R15, !PT ;  /* 0x0000000f361c7209 */ /* 0x000fc80007810000 */
[----:B------:R-:W-:Y:S01]  /*3d00*/  FMNMX.FTZ R21, R55, R28, !PT ;  /* 0x0000001c37157209 */ /* 0x000fe20007810000 */
[----:B------:R-:W-:-:S02]  /*3d10*/  FFMA.FTZ R28, R45, UR41, -R24 ;  /* 0x000000292d1c7c23 */ /* 0x000fc40008010818 */
[----:B------:R2:W-:Y:S01]  /*3d20*/  MUFU.EX2 R15, R44 ;  /* 0x0000002c000f7308 */ /* 0x0005e20000000800 */
[----:B0-----:R-:W-:-:S04]  /*3d30*/  FMNMX.FTZ R32, R58, R21, !PT ;  /* 0x000000153a207209 */ /* 0x001fc80007810000 */
[----:B------:R-:W-:-:S03]  /*3d40*/  FMNMX.FTZ R21, R59, R32, !PT ;  /* 0x000000203b157209 */ /* 0x000fc60007810000 */
[----:B------:R-:W-:Y:S01]  /*3d50*/  MUFU.EX2 R12, R12 ;  /* 0x0000000c000c7308 */ /* 0x000fe20000000800 */
[----:B------:R-:W-:Y:S01]  /*3d60*/  FMNMX.FTZ R32, R62, R21, !PT ;  /* 0x000000153e207209 */ /* 0x000fe20007810000 */
[--C-:B--2---:R-:W-:Y:S01]  /*3d70*/  FFMA.FTZ R44, R65, UR41, -R24.reuse ;  /* 0x00000029412c7c23 */ /* 0x104fe20008010818 */
[----:B-1----:R-:W-:Y:S02]  /*3d80*/  F2FP.SATFINITE.E4M3.F32.PACK_AB_MERGE_C R148, R10, R5, RZ ;  /* 0x000000050a94723e */ /* 0x002fe400048070ff */
[----:B------:R-:W-:Y:S01]  /*3d90*/  FMNMX.FTZ R25, R63, R32, !PT ;  /* 0x000000203f197209 */ /* 0x000fe20007810000 */
[----:B------:R-:W-:-:S01]  /*3da0*/  FFMA.FTZ R32, R49, UR41, -R24 ;  /* 0x0000002931207c23 */ /* 0x000fc20008010818 */
[----:B------:R-:W-:Y:S01]  /*3db0*/  F2FP.SATFINITE.E4M3.F32.PACK_AB_MERGE_C R148, R8, R3, R148 ;  /* 0x000000030894723e */ /* 0x000fe20004807094 */
[----:B------:R0:W-:Y:S01]  /*3dc0*/  MUFU.EX2 R21, R48 ;  /* 0x0000003000157308 */ /* 0x0001e20000000800 */
[----:B------:R-:W-:Y:S01]  /*3dd0*/  FMNMX.FTZ R36, R66, R25, !PT ;  /* 0x0000001942247209 */ /* 0x000fe20007810000 */
[----:B------:R-:W-:-:S03]  /*3de0*/  FFMA.FTZ R49, R76, UR41, -R24 ;  /* 0x000000294c317c23 */ /* 0x000fc60008010818 */
[----:B------:R-:W-:-:S03]  /*3df0*/  FMNMX.FTZ R25, R67, R36, !PT ;  /* 0x0000002443197209 */ /* 0x000fc60007810000 */
[----:B------:R-:W1:Y:S01]  /*3e00*/  MUFU.EX2 R14, R14 ;  /* 0x0000000e000e7308 */ /* 0x000e620000000800 */
[----:B------:R-:W-:Y:S01]  /*3e10*/  FMNMX.FTZ R36, R70, R25, !PT ;  /* 0x0000001946247209 */ /* 0x000fe20007810000 */
[----:B0-----:R-:W-:-:S03]  /*3e20*/  FFMA.FTZ R48, R69, UR41, -R24 ;  /* 0x0000002945307c23 */ /* 0x001fc60008010818 */
[----:B------:R-:W-:-:S03]  /*3e30*/  FMNMX.FTZ R29, R71, R36, !PT ;  /* 0x00000024471d7209 */ /* 0x000fc60007810000 */
[----:B------:R-:W-:Y:S01]  /*3e40*/  MUFU.EX2 R20, R20 ;  /* 0x0000001400147308 */ /* 0x000fe20000000800 */
[----:B------:R-:W-:-:S04]  /*3e50*/  FMNMX.FTZ R36, R74, R29, !PT ;  /* 0x0000001d4a247209 */ /* 0x000fc80007810000 */
[----:B------:R-:W-:-:S03]  /*3e60*/  FMNMX.FTZ R29, R75, R36, !PT ;  /* 0x000000244b1d7209 */ /* 0x000fc60007810000 */
[----:B------:R-:W0:Y:S01]  /*3e70*/  MUFU.EX2 R28, R28 ;  /* 0x0000001c001c7308 */ /* 0x000e220000000800 */
[----:B------:R-:W-:Y:S02]  /*3e80*/  FMNMX.FTZ R36, R78, R29, !PT ;  /* 0x0000001d4e247209 */ /* 0x000fe40007810000 */
[----:B-1----:R-:W-:Y:S02]  /*3e90*/  F2FP.SATFINITE.E4M3.F32.PACK_AB_MERGE_C R150, R14, R11, RZ ;  /* 0x0000000b0e96723e */ /* 0x002fe400048070ff */
[----:B------:R-:W-:Y:S01]  /*3ea0*/  FMNMX.FTZ R33, R79, R36, !PT ;  /* 0x000000244f217209 */ /* 0x000fe20007810000 */
[----:B------:R-:W-:Y:S01]  /*3eb0*/  FFMA.FTZ R36, R57, UR41, -R24 ;  /* 0x0000002939247c23 */ /* 0x000fe20008010818 */
[----:B------:R-:W-:Y:S01]  /*3ec0*/  F2FP.SATFINITE.E4M3.F32.PACK_AB_MERGE_C R150, R12, R9, R150 ;  /* 0x000000090c96723e */ /* 0x000fe20004807096 */
[----:B------:R-:W-:Y:S01]  /*3ed0*/  MUFU.EX2 R32, R32 ;  /* 0x0000002000207308 */ /* 0x000fe20000000800 */
[----:B------:R-:W-:-:S04]  /*3ee0*/  FMNMX.FTZ R40, R82, R33, !PT ;  /* 0x0000002152287209 */ /* 0x000fc80007810000 */
[----:B------:R-:W-:Y:S01]  /*3ef0*/  FMNMX.FTZ R33, R83, R40, !PT ;  /* 0x0000002853217209 */ /* 0x000fe20007810000 */
[----:B------:R-:W-:-:S01]  /*3f00*/  FFMA.FTZ R40, R61, UR41, -R24 ;  /* 0x000000293d287c23 */ /* 0x000fc20008010818 */
[----:B------:R-:W-:Y:S01]  /*3f10*/  IMAD.U32 R61, RZ, RZ, UR41 ;  /* 0x00000029ff3d7e24 */ /* 0x000fe2000f8e00ff */
[----:B------:R1:W-:Y:S01]  /*3f20*/  MUFU.EX2 R25, R52 ;  /* 0x0000003400197308 */ /* 0x0003e20000000800 */
[----:B------:R-:W-:Y:S02]  /*3f30*/  FMNMX.FTZ R0, R86, R33, !PT ;  /* 0x0000002156007209 */ /* 0x000fe40007810000 */
[----:B0-----:R-:W-:Y:S02]  /*3f40*/  F2FP.SATFINITE.E4M3.F32.PACK_AB_MERGE_C R144, R28, R15, RZ ;  /* 0x0000000f1c90723e */ /* 0x001fe400048070ff */
[----:B------:R-:W-:Y:S02]  /*3f50*/  FMNMX.FTZ R0, R87, R0, !PT ;  /* 0x0000000057007209 */ /* 0x000fe40007810000 */
[----:B------:R-:W-:Y:S01]  /*3f60*/  F2FP.SATFINITE.E4M3.F32.PACK_AB_MERGE_C R144, R20, R13, R144 ;  /* 0x0000000d1490723e */ /* 0x000fe20004807090 */
[----:B------:R0:W-:Y:S01]  /*3f70*/  MUFU.EX2 R33, R60 ;  /* 0x0000003c00217308 */ /* 0x0001e20000000800 */
[----:B-1----:R-:W-:-:S01]  /*3f80*/  FFMA.FTZ R52, R73, UR41, -R24 ;  /* 0x0000002949347c23 */ /* 0x002fc20008010818 */
[----:B------:R-:W1:Y:S06]  /*3f90*/  SHFL.BFLY PT, R45, R0, 0x2, 0x1f ;  /* 0x0c401f00002d7f89 */ /* 0x000e6c00000e0000 */
[----:B------:R-:W-:Y:S01]  /*3fa0*/  MUFU.EX2 R40, R40 ;  /* 0x0000002800287308 */ /* 0x000fe20000000800 */
[----:B0-----:R-:W-:-:S07]  /*3fb0*/  FFMA.FTZ R60, R81, UR41, -R24 ;  /* 0x00000029513c7c23 */ /* 0x001fce0008010818 */
[----:B------:R0:W2:Y:S08]  /*3fc0*/  MUFU.EX2 R4, R53 ;  /* 0x0000003500047308 */ /* 0x0000b00000000800 */
[----:B------:R3:W-:Y:S01]  /*3fd0*/  MUFU.EX2 R29, R56 ;  /* 0x00000038001d7308 */ /* 0x0007e20000000800 */
[----:B0-----:R-:W-:-:S01]  /*3fe0*/  FFMA.FTZ R53, R80, UR41, -R24 ;  /* 0x0000002950357c23 */ /* 0x001fc20008010818 */
[----:B-1----:R-:W-:-:S05]  /*3ff0*/  FMNMX.FTZ R57, R0, R45, !PT ;  /* 0x0000002d00397209 */ /* 0x002fca0007810000 */
[----:B------:R-:W0:Y:S01]  /*4000*/  SHFL.BFLY PT, R0, R57, 0x1, 0x1f ;  /* 0x0c201f0039007f89 */ /* 0x000e2200000e0000 */
[----:B------:R-:W-:Y:S01]  /*4010*/  MUFU.EX2 R36, R36 ;  /* 0x0000002400247308 */ /* 0x000fe20000000800 */
[----:B--2---:R-:W-:Y:S01]  /*4020*/  F2FP.SATFINITE.E4M3.F32.PACK_AB_MERGE_C R146, R4, R25, RZ ;  /* 0x000000190492723e */ /* 0x004fe200048070ff */
[----:B---3--:R-:W-:-:S03]  /*4030*/  FFMA.FTZ R56, R77, UR41, -R24 ;  /* 0x000000294d387c23 */ /* 0x008fc60008010818 */
[----:B------:R-:W-:-:S03]  /*4040*/  F2FP.SATFINITE.E4M3.F32.PACK_AB_MERGE_C R146, R32, R21, R146 ;  /* 0x000000152092723e */ /* 0x000fc60004807092 */
[----:B------:R-:W-:Y:S08]  /*4050*/  MUFU.EX2 R41, R41 ;  /* 0x0000002900297308 */ /* 0x000ff00000000800 */
[----:B------:R-:W-:Y:S01]  /*4060*/  MUFU.EX2 R48, R48 ;  /* 0x0000003000307308 */ /* 0x000fe20000000800 */
[----:B0-----:R-:W-:-:S07]  /*4070*/  FMNMX.FTZ R0, R57, R0, !PT ;  /* 0x0000000039007209 */ /* 0x001fce0007810000 */
[----:B------:R-:W-:Y:S01]  /*4080*/  MUFU.EX2 R37, R37 ;  /* 0x0000002500257308 */ /* 0x000fe20000000800 */
[----:B------:R-:W-:-:S01]  /*4090*/  FFMA.FTZ R57, R84, UR41, -R24 ;  /* 0x0000002954397c23 */ /* 0x000fc20008010818 */
[----:B------:R-:W-:Y:S01]  /*40a0*/  FFMA.FTZ R24, R85, UR41, -R24 ;  /* 0x0000002955187c23 */ /* 0x000fe20008010818 */
[C---:B------:R-:W-:Y:S01]  /*40b0*/  FSETP.NEU.FTZ.AND P2, PT, R0.reuse, -INF , PT ;  /* 0xff8000000000780b */ /* 0x040fe20003f5d000 */
[----:B------:R-:W-:-:S04]  /*40c0*/  FFMA.FTZ R61, R0, R61, -8 ;  /* 0xc1000000003d7423 */ /* 0x000fc8000001003d */
[----:B------:R-:W-:Y:S01]  /*40d0*/  MUFU.EX2 R44, R44 ;  /* 0x0000002c002c7308 */ /* 0x000fe20000000800 */
[----:B------:R-:W-:Y:S02]  /*40e0*/  FSEL R61, R61, RZ, P2 ;  /* 0x000000ff3d3d7208 */ /* 0x000fe40001000000 */
[----:B------:R-:W-:-:S03]  /*40f0*/  PLOP3.LUT P2, PT, PT, PT, UP1, 0x40, 0x0 ;  /* 0x000000000000781c */ /* 0x000fc60003f4e818 */
[--C-:B------:R-:W-:Y:S01]  /*4100*/  FFMA.FTZ R65, R31, UR41, -R61.reuse ;  /* 0x000000291f417c23 */ /* 0x100fe2000801083d */
[----:B------:R-:W-:-:S01]  /*4110*/  FFMA.FTZ R31, R34, UR41, -R61 ;  /* 0x00000029221f7c23 */ /* 0x000fc2000801083d */
        /* <DEDUP_REMOVED lines=8> */
[----:B------:R-:W-:Y:S01]  /*41a0*/  FFMA.FTZ R51, R58, UR41, -R61 ;  /* 0x000000293a337c23 */ /* 0x000fe2000801083d */
[----:B------:R-:W-:-:S01]  /*41b0*/  FADD.FTZ R58, R3, R8 ;  /* 0x00000008033a7221 */ /* 0x000fc20000010000 */
[----:B------:R-:W-:Y:S01]  /*41c0*/  MUFU.EX2 R26, R26 ;  /* 0x0000001a001a7308 */ /* 0x000fe20000000800 */
[----:B------:R-:W-:-:S01]  /*41d0*/  FFMA.FTZ R64, R39, UR41, -R61 ;  /* 0x0000002927407c23 */ /* 0x000fc2000801083d */
[----:B------:R-:W-:Y:S01]  /*41e0*/  FFMA.FTZ R39, R43, UR41, -R61 ;  /* 0x000000292b277c23 */ /* 0x000fe2000801083d */
[----:B------:R-:W-:-:S01]  /*41f0*/  FADD.FTZ R69, R5, R58 ;  /* 0x0000003a05457221 */ /* 0x000fc20000010000 */
[--C-:B------:R-:W-:Y:S01]  /*4200*/  FFMA.FTZ R43, R50, UR41, -R61.reuse ;  /* 0x00000029322b7c23 */ /* 0x100fe2000801083d */
[----:B------:R-:W-:-:S01]  /*4210*/  FFMA.FTZ R50, R54, UR41, -R61 ;  /* 0x0000002936327c23 */ /* 0x000fc2000801083d */
[----:B------:R-:W-:Y:S01]  /*4220*/  FFMA.FTZ R54, R59, UR41, -R61 ;  /* 0x000000293b367c23 */ /* 0x000fe2000801083d */
[----:B------:R-:W-:-:S01]  /*4230*/  FADD.FTZ R58, R10, R69 ;  /* 0x000000450a3a7221 */ /* 0x000fc20000010000 */
[----:B------:R-:W0:Y:S01]  /*4240*/  MUFU.EX2 R27, R27 ;  /* 0x0000001b001b7308 */ /* 0x000e220000000800 */
[----:B------:R-:W-:-:S01]  /*4250*/  FFMA.FTZ R59, R62, UR41, -R61 ;  /* 0x000000293e3b7c23 */ /* 0x000fc2000801083d */
[----:B------:R-:W-:Y:S01]  /*4260*/  FFMA.FTZ R62, R63, UR41, -R61 ;  /* 0x000000293f3e7c23 */ /* 0x000fe2000801083d */
[----:B------:R-:W-:-:S01]  /*4270*/  FADD.FTZ R69, R9, R58 ;  /* 0x0000003a09457221 */ /* 0x000fc20000010000 */
[--C-:B------:R-:W-:Y:S01]  /*4280*/  FFMA.FTZ R47, R47, UR41, -R61.reuse ;  /* 0x000000292f2f7c23 */ /* 0x100fe2000801083d */
[----:B------:R-:W-:-:S01]  /*4290*/  FFMA.FTZ R55, R55, UR41, -R61 ;  /* 0x0000002937377c23 */ /* 0x000fc2000801083d */
[----:B------:R-:W-:Y:S01]  /*42a0*/  FFMA.FTZ R5, R67, UR41, -R61 ;  /* 0x0000002943057c23 */ /* 0x000fe2000801083d */
[----:B------:R-:W-:-:S01]  /*42b0*/  FADD.FTZ R58, R12, R69 ;  /* 0x000000450c3a7221 */ /* 0x000fc20000010000 */
[----:B------:R-:W1:Y:S01]  /*42c0*/  MUFU.EX2 R30, R30 ;  /* 0x0000001e001e7308 */ /* 0x000e620000000800 */
[----:B------:R-:W-:-:S01]  /*42d0*/  FFMA.FTZ R70, R70, UR41, -R61 ;  /* 0x0000002946467c23 */ /* 0x000fc2000801083d */
[----:B------:R-:W-:Y:S01]  /*42e0*/  FFMA.FTZ R71, R71, UR41, -R61 ;  /* 0x0000002947477c23 */ /* 0x000fe2000801083d */
[----:B------:R-:W-:-:S01]  /*42f0*/  FADD.FTZ R69, R11, R58 ;  /* 0x0000003a0b457221 */ /* 0x000fc20000010000 */
[--C-:B------:R-:W-:Y:S01]  /*4300*/  FFMA.FTZ R58, R66, UR41, -R61.reuse ;  /* 0x00000029423a7c23 */ /* 0x100fe2000801083d */
[----:B------:R-:W-:-:S01]  /*4310*/  FFMA.FTZ R74, R74, UR41, -R61 ;  /* 0x000000294a4a7c23 */ /* 0x000fc2000801083d */
[----:B------:R-:W-:Y:S01]  /*4320*/  FFMA.FTZ R75, R75, UR41, -R61 ;  /* 0x000000294b4b7c23 */ /* 0x000fe2000801083d */
[----:B------:R-:W-:-:S01]  /*4330*/  FADD.FTZ R68, R14, R69 ;  /* 0x000000450e447221 */ /* 0x000fc20000010000 */
        /* <DEDUP_REMOVED lines=9> */
[----:B-1----:R-:W-:-:S01]  /*43d0*/  FADD.FTZ R66, R30, R63 ;  /* 0x0000003f1e427221 */ /* 0x002fc20000010000 */
[----:B------:R-:W-:-:S04]  /*43e0*/  FADD.FTZ R63, R13, R68 ;  /* 0x000000440d3f7221 */ /* 0x000fc80000010000 */
[----:B------:R-:W-:Y:S02]  /*43f0*/  FADD.FTZ R10, R20, R63 ;  /* 0x0000003f140a7221 */ /* 0x000fe40000010000 */
[----:B------:R-:W1:Y:S01]  /*4400*/  MUFU.EX2 R34, R34 ;  /* 0x0000002200227308 */ /* 0x000e620000000800 */
[----:B--2---:R-:W-:-:S01]  /*4410*/  FADD.FTZ R66, R65, R66 ;  /* 0x0000004241427221 */ /* 0x004fc20000010000 */
[----:B------:R-:W-:-:S04]  /*4420*/  F2FP.SATFINITE.E4M3.F32.PACK_AB_MERGE_C R30, R65, R30, RZ ;  /* 0x0000001e411e723e */ /* 0x000fc800048070ff */
[----:B------:R-:W-:Y:S02]  /*4430*/  F2FP.SATFINITE.E4M3.F32.PACK_AB_MERGE_C R149, R27, R26, R30 ;  /* 0x0000001a1b95723e */ /* 0x000fe4000480701e */
[----:B------:R-:W2:Y:S01]  /*4440*/  MUFU.EX2 R35, R35 ;  /* 0x0000002300237308 */ /* 0x000ea20000000800 */
[----:B0-----:R-:W-:-:S07]  /*4450*/  FADD.FTZ R11, R31, R66 ;  /* 0x000000421f0b7221 */ /* 0x001fce0000010000 */
[----:B------:R-:W0:Y:S01]  /*4460*/  MUFU.EX2 R64, R64 ;  /* 0x0000004000407308 */ /* 0x000e220000000800 */
[----:B-1----:R-:W-:-:S01]  /*4470*/  FADD.FTZ R8, R34, R11 ;  /* 0x0000000b22087221 */ /* 0x002fc20000010000 */
[----:B------:R-:W-:-:S04]  /*4480*/  FADD.FTZ R11, R15, R10 ;  /* 0x0000000a0f0b7221 */ /* 0x000fc80000010000 */
[----:B------:R-:W-:Y:S02]  /*4490*/  FADD.FTZ R28, R28, R11 ;  /* 0x0000000b1c1c7221 */ /* 0x000fe40000010000 */
[----:B------:R-:W1:Y:S01]  /*44a0*/  MUFU.EX2 R38, R38 ;  /* 0x0000002600267308 */ /* 0x000e620000000800 */
[----:B--2---:R-:W-:-:S01]  /*44b0*/  FADD.FTZ R3, R35, R8 ;  /* 0x0000000823037221 */ /* 0x004fc20000010000 */
[----:B------:R-:W-:-:S04]  /*44c0*/  FADD.FTZ R9, R21, R28 ;  /* 0x0000001c15097221 */ /* 0x000fc80000010000 */
[----:B------:R-:W-:Y:S02]  /*44d0*/  FADD.FTZ R10, R32, R9 ;  /* 0x00000009200a7221 */ /* 0x000fe40000010000 */
[----:B------:R-:W2:Y:S01]  /*44e0*/  MUFU.EX2 R39, R39 ;  /* 0x0000002700277308 */ /* 0x000ea20000000800 */
[----:B0-----:R-:W-:-:S01]  /*44f0*/  FADD.FTZ R3, R64, R3 ;  /* 0x0000000340037221 */ /* 0x001fc20000010000 */
[----:B------:R-:W-:Y:S01]  /*4500*/  FADD.FTZ R25, R25, R10 ;  /* 0x0000000a19197221 */ /* 0x000fe20000010000 */
[----:B------:R-:W-:-:S03]  /*4510*/  F2FP.SATFINITE.E4M3.F32.PACK_AB_MERGE_C R35, R64, R35, RZ ;  /* 0x000000234023723e */ /* 0x000fc600048070ff */
[----:B------:R-:W-:Y:S01]  /*4520*/  FADD.FTZ R4, R4, R25 ;  /* 0x0000001904047221 */ /* 0x000fe20000010000 */
[----:B------:R-:W-:Y:S01]  /*4530*/  F2FP.SATFINITE.E4M3.F32.PACK_AB_MERGE_C R151, R34, R31, R35 ;  /* 0x0000001f2297723e */ /* 0x000fe20004807023 */
[----:B------:R-:W0:Y:S01]  /*4540*/  MUFU.EX2 R42, R42 ;  /* 0x0000002a002a7308 */ /* 0x000e220000000800 */
[----:B-1----:R-:W-:-:S01]  /*4550*/  FADD.FTZ R8, R38, R3 ;  /* 0x0000000326087221 */ /* 0x002fc20000010000 */
[----:B------:R-:W-:-:S06]  /*4560*/  FADD.FTZ R9, R29, R4 ;  /* 0x000000041d097221 */ /* 0x000fcc0000010000 */
[----:B------:R-:W1:Y:S01]  /*4570*/  MUFU.EX2 R47, R47 ;  /* 0x0000002f002f7308 */ /* 0x000e620000000800 */
[----:B--2---:R-:W-:-:S07]  /*4580*/  FADD.FTZ R3, R39, R8 ;  /* 0x0000000827037221 */ /* 0x004fce0000010000 */
[----:B------:R-:W2:Y:S01]  /*4590*/  MUFU.EX2 R43, R43 ;  /* 0x0000002b002b7308 */ /* 0x000ea20000000800 */
[----:B0-----:R-:W-:-:S01]  /*45a0*/  FADD.FTZ R8, R42, R3 ;  /* 0x000000032a087221 */ /* 0x001fc20000010000 */
[----:B------:R-:W-:-:S04]  /*45b0*/  F2FP.SATFINITE.E4M3.F32.PACK_AB_MERGE_C R3, R40, R33, RZ ;  /* 0x000000212803723e */ /* 0x000fc800048070ff */
[C---:B------:R-:W-:Y:S01]  /*45c0*/  F2FP.SATFINITE.E4M3.F32.PACK_AB_MERGE_C R140, R36.reuse, R29, R3 ;  /* 0x0000001d248c723e */ /* 0x040fe20004807003 */
[----:B------:R-:W-:-:S01]  /*45d0*/  FADD.FTZ R36, R36, R9 ;  /* 0x0000000924247221 */ /* 0x000fc20000010000 */
[----:B------:R-:W0:Y:S01]  /*45e0*/  MUFU.EX2 R46, R46 ;  /* 0x0000002e002e7308 */ /* 0x000e220000000800 */
[----:B-1----:R-:W-:-:S01]  /*45f0*/  FADD.FTZ R8, R47, R8 ;  /* 0x000000082f087221 */ /* 0x002fc20000010000 */
[----:B------:R-:W-:Y:S01]  /*4600*/  F2FP.SATFINITE.E4M3.F32.PACK_AB_MERGE_C R42, R47, R42, RZ ;  /* 0x0000002a2f2a723e */ /* 0x000fe200048070ff */
[----:B------:R-:W-:-:S03]  /*4610*/  FADD.FTZ R33, R33, R36 ;  /* 0x0000002421217221 */ /* 0x000fc60000010000 */
[----:B------:R-:W-:Y:S01]  /*4620*/  F2FP.SATFINITE.E4M3.F32.PACK_AB_MERGE_C R145, R39, R38, R42 ;  /* 0x000000262791723e */ /* 0x000fe2000480702a */
[----:B------:R-:W-:-:S01]  /*4630*/  FADD.FTZ R40, R40, R33 ;  /* 0x0000002128287221 */ /* 0x000fc20000010000 */
[----:B------:R-:W1:Y:S01]  /*4640*/  MUFU.EX2 R50, R50 ;  /* 0x0000003200327308 */ /* 0x000e620000000800 */
[----:B--2---:R-:W-:-:S01]  /*4650*/  FADD.FTZ R3, R43, R8 ;  /* 0x000000082b037221 */ /* 0x004fc20000010000 */
[----:B------:R-:W-:-:S04]  /*4660*/  F2FP.SATFINITE.E4M3.F32.PACK_AB_MERGE_C R8, R48, R41, RZ ;  /* 0x000000293008723e */ /* 0x000fc800048070ff */
[----:B------:R-:W-:Y:S01]  /*4670*/  F2FP.SATFINITE.E4M3.F32.PACK_AB_MERGE_C R142, R44, R37, R8 ;  /* 0x000000252c8e723e */ /* 0x000fe20004807008 */
[----:B------:R-:W-:-:S01]  /*4680*/  FADD.FTZ R37, R37, R40 ;  /* 0x0000002825257221 */ /* 0x000fc20000010000 */
[----:B------:R-:W2:Y:S01]  /*4690*/  MUFU.EX2 R55, R55 ;  /* 0x0000003700377308 */ /* 0x000ea20000000800 */
[----:B0-----:R-:W-:-:S02]  /*46a0*/  FADD.FTZ R3, R46, R3 ;  /* 0x000000032e037221 */ /* 0x001fc40000010000 */
[----:B------:R-:W-:-:S04]  /*46b0*/  FADD.FTZ R44, R44, R37 ;  /* 0x000000252c2c7221 */ /* 0x000fc80000010000 */
[----:B------:R-:W-:Y:S01]  /*46c0*/  FADD.FTZ R41, R41, R44 ;  /* 0x0000002c29297221 */ /* 0x000fe20000010000 */
[----:B------:R-:W0:Y:S01]  /*46d0*/  MUFU.EX2 R51, R51 ;  /* 0x0000003300337308 */ /* 0x000e220000000800 */
[----:B-1----:R-:W-:-:S02]  /*46e0*/  FADD.FTZ R4, R50, R3 ;  /* 0x0000000332047221 */ /* 0x002fc40000010000 */
[----:B------:R-:W-:-:S05]  /*46f0*/  FADD.FTZ R48, R48, R41 ;  /* 0x0000002930307221 */ /* 0x000fca0000010000 */
        /* <DEDUP_REMOVED lines=8> */
[----:B------:R-:W1:Y:S01]  /*4780*/  MUFU.EX2 R58, R58 ;  /* 0x0000003a003a7308 */ /* 0x000e620000000800 */
[----:B--2---:R-:W-:-:S07]  /*4790*/  FADD.FTZ R3, R59, R4 ;  /* 0x000000043b037221 */ /* 0x004fce0000010000 */
[----:B------:R-:W2:Y:S01]  /*47a0*/  MUFU.EX2 R5, R5 ;  /* 0x0000000500057308 */ /* 0x000ea20000000800 */
[----:B0-----:R-:W-:-:S01]  /*47b0*/  FADD.FTZ R3, R62, R3 ;  /* 0x000000033e037221 */ /* 0x001fc20000010000 */
[----:B------:R-:W-:-:S04]  /*47c0*/  F2FP.SATFINITE.E4M3.F32.PACK_AB_MERGE_C R59, R62, R59, RZ ;  /* 0x0000003b3e3b723e */ /* 0x000fc800048070ff */
[----:B------:R-:W-:Y:S02]  /*47d0*/  F2FP.SATFINITE.E4M3.F32.PACK_AB_MERGE_C R141, R54, R51, R59 ;  /* 0x00000033368d723e */ /* 0x000fe4000480703b */
[----:B------:R-:W0:Y:S01]  /*47e0*/  MUFU.EX2 R70, R70 ;  /* 0x0000004600467308 */ /* 0x000e220000000800 */
[----:B-1----:R-:W-:-:S07]  /*47f0*/  FADD.FTZ R4, R58, R3 ;  /* 0x000000033a047221 */ /* 0x002fce0000010000 */
[----:B------:R-:W-:Y:S01]  /*4800*/  MUFU.EX2 R49, R49 ;  /* 0x0000003100317308 */ /* 0x000fe20000000800 */
[----:B--2---:R-:W-:-:S07]  /*4810*/  FADD.FTZ R3, R5, R4 ;  /* 0x0000000405037221 */ /* 0x004fce0000010000 */
[----:B------:R-:W1:Y:S01]  /*4820*/  MUFU.EX2 R56, R56 ;  /* 0x0000003800387308 */ /* 0x000e620000000800 */
[----:B0-----:R-:W-:-:S07]  /*4830*/  FADD.FTZ R4, R70, R3 ;  /* 0x0000000346047221 */ /* 0x001fce0000010000 */
[----:B------:R-:W0:Y:S08]  /*4840*/  MUFU.EX2 R71, R71 ;  /* 0x0000004700477308 */ /* 0x000e300000000800 */
[----:B------:R-:W-:Y:S01]  /*4850*/  MUFU.EX2 R45, R72 ;  /* 0x00000048002d7308 */ /* 0x000fe20000000800 */
[----:B-1----:R-:W-:-:S07]  /*4860*/  F2FP.SATFINITE.E4M3.F32.PACK_AB_MERGE_C R8, R56, R49, RZ ;  /* 0x000000313808723e */ /* 0x002fce00048070ff */
[----:B------:R-:W1:Y:S01]  /*4870*/  MUFU.EX2 R52, R52 ;  /* 0x0000003400347308 */ /* 0x000e620000000800 */
[C---:B0-----:R-:W-:Y:S01]  /*4880*/  F2FP.SATFINITE.E4M3.F32.PACK_AB_MERGE_C R70, R71.reuse, R70, RZ ;  /* 0x000000464746723e */ /* 0x041fe200048070ff */
[----:B------:R-:W-:-:S03]  /*4890*/  FADD.FTZ R71, R71, R4 ;  /* 0x0000000447477221 */ /* 0x000fc60000010000 */
[----:B------:R-:W-:-:S03]  /*48a0*/  F2FP.SATFINITE.E4M3.F32.PACK_AB_MERGE_C R143, R5, R58, R70 ;  /* 0x0000003a058f723e */ /* 0x000fc60004807046 */
[----:B------:R-:W0:Y:S08]  /*48b0*/  MUFU.EX2 R74, R74 ;  /* 0x0000004a004a7308 */ /* 0x000e300000000800 */
[----:B------:R-:W2:Y:S01]  /*48c0*/  MUFU.EX2 R75, R75 ;  /* 0x0000004b004b7308 */ /* 0x000ea20000000800 */
[----:B-1----:R-:W-:Y:S01]  /*48d0*/  F2FP.SATFINITE.E4M3.F32.PACK_AB_MERGE_C R136, R52, R45, R8 ;  /* 0x0000002d3488723e */ /* 0x002fe20004807008 */
[----:B------:R-:W-:-:S04]  /*48e0*/  FADD.FTZ R45, R45, R48 ;  /* 0x000000302d2d7221 */ /* 0x000fc80000010000 */
[----:B------:R-:W-:Y:S02]  /*48f0*/  FADD.FTZ R52, R52, R45 ;  /* 0x0000002d34347221 */ /* 0x000fe40000010000 */
[----:B------:R-:W1:Y:S01]  /*4900*/  MUFU.EX2 R78, R78 ;  /* 0x0000004e004e7308 */ /* 0x000e620000000800 */
[----:B0-----:R-:W-:-:S01]  /*4910*/  FADD.FTZ R4, R74, R71 ;  /* 0x000000474a047221 */ /* 0x001fc20000010000 */
[----:B------:R-:W-:-:S04]  /*4920*/  FADD.FTZ R49, R49, R52 ;  /* 0x0000003431317221 */ /* 0x000fc80000010000 */
[----:B------:R-:W-:Y:S02]  /*4930*/  FADD.FTZ R56, R56, R49 ;  /* 0x0000003138387221 */ /* 0x000fe40000010000 */
[----:B------:R-:W-:Y:S01]  /*4940*/  MUFU.EX2 R57, R57 ;  /* 0x0000003900397308 */ /* 0x000fe20000000800 */
[----:B--2---:R-:W-:-:S07]  /*4950*/  FADD.FTZ R3, R75, R4 ;  /* 0x000000044b037221 */ /* 0x004fce0000010000 */
[----:B------:R-:W0:Y:S01]  /*4960*/  MUFU.EX2 R24, R24 ;  /* 0x0000001800187308 */ /* 0x000e220000000800 */
[----:B-1----:R-:W-:-:S07]  /*4970*/  FADD.FTZ R4, R78, R3 ;  /* 0x000000034e047221 */ /* 0x002fce0000010000 */
[----:B------:R-:W1:Y:S08]  /*4980*/  MUFU.EX2 R79, R79 ;  /* 0x0000004f004f7308 */ /* 0x000e700000000800 */
[----:B------:R-:W-:Y:S01]  /*4990*/  MUFU.EX2 R53, R53 ;  /* 0x0000003500357308 */ /* 0x000fe20000000800 */
[----:B0-----:R-:W-:-:S07]  /*49a0*/  F2FP.SATFINITE.E4M3.F32.PACK_AB_MERGE_C R8, R24, R57, RZ ;  /* 0x000000391808723e */ /* 0x001fce00048070ff */
[----:B------:R-:W0:Y:S01]  /*49b0*/  MUFU.EX2 R60, R60 ;  /* 0x0000003c003c7308 */ /* 0x000e220000000800 */
[C---:B-1----:R-:W-:Y:S01]  /*49c0*/  F2FP.SATFINITE.E4M3.F32.PACK_AB_MERGE_C R78, R79.reuse, R78, RZ ;  /* 0x0000004e4f4e723e */ /* 0x042fe200048070ff */
[----:B------:R-:W-:-:S03]  /*49d0*/  FADD.FTZ R79, R79, R4 ;  /* 0x000000044f4f7221 */ /* 0x000fc60000010000 */
[----:B------:R-:W-:-:S03]  /*49e0*/  F2FP.SATFINITE.E4M3.F32.PACK_AB_MERGE_C R137, R75, R74, R78 ;  /* 0x0000004a4b89723e */ /* 0x000fc6000480704e */
[----:B------:R-:W1:Y:S08]  /*49f0*/  MUFU.EX2 R82, R82 ;  /* 0x0000005200527308 */ /* 0x000e700000000800 */
[----:B------:R-:W2:Y:S01]  /*4a00*/  MUFU.EX2 R83, R83 ;  /* 0x0000005300537308 */ /* 0x000ea20000000800 */
[----:B0-----:R-:W-:Y:S01]  /*4a10*/  F2FP.SATFINITE.E4M3.F32.PACK_AB_MERGE_C R138, R60, R53, R8 ;  /* 0x000000353c8a723e */ /* 0x001fe20004807008 */
[----:B------:R-:W-:-:S04]  /*4a20*/  FADD.FTZ R53, R53, R56 ;  /* 0x0000003835357221 */ /* 0x000fc80000010000 */
[----:B------:R-:W-:Y:S02]  /*4a30*/  FADD.FTZ R60, R60, R53 ;  /* 0x000000353c3c7221 */ /* 0x000fe40000010000 */
[----:B------:R-:W0:Y:S01]  /*4a40*/  MUFU.EX2 R86, R86 ;  /* 0x0000005600567308 */ /* 0x000e220000000800 */
[----:B-1----:R-:W-:-:S01]  /*4a50*/  FADD.FTZ R4, R82, R79 ;  /* 0x0000004f52047221 */ /* 0x002fc20000010000 */
[----:B------:R-:W-:-:S04]  /*4a60*/  FADD.FTZ R5, R57, R60 ;  /* 0x0000003c39057221 */ /* 0x000fc80000010000 */
[----:B------:R-:W-:Y:S02]  /*4a70*/  FADD.FTZ R5, R24, R5 ;  /* 0x0000000518057221 */ /* 0x000fe40000010000 */
[----:B------:R-:W1:Y:S01]  /*4a80*/  MUFU.EX2 R61, R61 ;  /* 0x0000003d003d7308 */ /* 0x000e620000000800 */
[----:B--2---:R-:W-:-:S04]  /*4a90*/  FADD.FTZ R3, R83, R4 ;  /* 0x0000000453037221 */ /* 0x004fc80000010000 */
[----:B0-----:R-:W-:Y:S01]  /*4aa0*/  FADD.FTZ R4, R86, R3 ;  /* 0x0000000356047221 */ /* 0x001fe20000010000 */
[----:B------:R-:W-:Y:S01]  /*4ab0*/  VIADD R3, R88, 0xfffffffe ;  /* 0xfffffffe58037836 */ /* 0x000fe20000000000 */
[C---:B-1----:R-:W-:Y:S02]  /*4ac0*/  F2FP.SATFINITE.E4M3.F32.PACK_AB_MERGE_C R8, R61.reuse, R86, RZ ;  /* 0x000000563d08723e */ /* 0x042fe400048070ff */
[----:B------:R-:W-:-:S02]  /*4ad0*/  FADD.FTZ R4, R61, R4 ;  /* 0x000000043d047221 */ /* 0x000fc40000010000 */
[----:B------:R-:W-:Y:S01]  /*4ae0*/  F2FP.SATFINITE.E4M3.F32.PACK_AB_MERGE_C R139, R83, R82, R8 ;  /* 0x00000052538b723e */ /* 0x000fe20004807008 */
[----:B------:R-:W-:Y:S06]  /*4af0*/  @P2 BRA `(.L_x_689) ;  /* 0x0000000000442947 */ /* 0x000fec0003800000 */
        /* <DEDUP_REMOVED lines=10> */
.L_x_690:
[----:B------:R-:W-:-:S11]  /*4ba0*/  UISETP.NE.AND UP2, UPT, UR7, 0x1, UPT ;  /* 0x000000010700788c */ /* 0x000fd6000bf45270 */
[----:B------:R-:W-:Y:S02]  /*4bb0*/  @UP2 ULDC.64 UR20, c[0x0][0x9e8] ;  /* 0x00027a0000142ab9 */ /* 0x000fe40000000a00 */
[----:B------:R-:W-:-:S04]  /*4bc0*/  UIMAD.WIDE.U32 UR10, UR14, UR20, URZ ;  /* 0x000000140e0a72a5 */ /* 0x000fc8000f8e003f */
[----:B------:R-:W-:-:S12]  /*4bd0*/  @UP2 USHF.R.U32.HI UR14, URZ, UR21, UR11 ;  /* 0x000000153f0e2299 */ /* 0x000fd8000801160b */
.L_x_691:
[----:B------:R-:W-:-:S04]  /*4be0*/  UIMAD UR7, UR14, UR7, UR7 ;  /* 0x000000070e0772a4 */ /* 0x000fc8000f8e0207 */
[----:B------:R-:W-:-:S04]  /*4bf0*/  UISETP.LT.AND UP2, UPT, UR6, UR7, UPT ;  /* 0x000000070600728c */ /* 0x000fc8000bf41270 */
[----:B------:R-:W-:-:S12]  /*4c00*/  USEL UR6, UR6, UR7, UP2 ;  /* 0x0000000706067287 */ /* 0x000fd80009000000 */
.L_x_689:
[----:B------:R-:W-:Y:S01]  /*4c10*/  USHF.R.S32.HI UR7, URZ, 0x1f, UR6 ;  /* 0x0000001f3f077899 */ /* 0x000fe20008011406 */
[----:B------:R-:W-:Y:S02]  /*4c20*/  CS2R R134, SRZ ;  /* 0x0000000000867805 */ /* 0x000fe4000001ff00 */
[----:B------:R-:W-:Y:S02]  /*4c30*/  CS2R R132, SRZ ;  /* 0x0000000000847805 */ /* 0x000fe4000001ff00 */
[----:B------:R-:W-:Y:S01]  /*4c40*/  CS2R R130, SRZ ;  /* 0x0000000000827805 */ /* 0x000fe2000001ff00 */
        /* <DEDUP_REMOVED lines=8> */
[----:B------:R-:W-:Y:S01]  /*4cd0*/  UISETP.LT.AND UP2, UPT, UR43, UR7, UPT ;  /* 0x000000072b00728c */ /* 0x000fe2000bf41270 */
[----:B------:R-:W-:Y:S02]  /*4ce0*/  CS2R R116, SRZ ;  /* 0x0000000000747805 */ /* 0x000fe4000001ff00 */
[----:B------:R-:W-:Y:S02]  /*4cf0*/  CS2R R114, SRZ ;  /* 0x0000000000727805 */ /* 0x000fe4000001ff00 */
[----:B------:R-:W-:Y:S01]  /*4d00*/  CS2R R112, SRZ ;  /* 0x0000000000707805 */ /* 0x000fe2000001ff00 */
[----:B------:R-:W-:Y:S01]  /*4d10*/  USEL UR17, UR43, UR7, !UP2 ;  /* 0x000000072b117287 */ /* 0x000fe2000d000000 */
[----:B------:R-:W-:-:S02]  /*4d20*/  CS2R R110, SRZ ;  /* 0x00000000006e7805 */ /* 0x000fc4000001ff00 */
[----:B------:R-:W-:Y:S02]  /*4d30*/  CS2R R108, SRZ ;  /* 0x00000000006c7805 */ /* 0x000fe4000001ff00 */
[----:B------:R-:W-:Y:S02]  /*4d40*/  CS2R R106, SRZ ;  /* 0x00000000006a7805 */ /* 0x000fe4000001ff00 */
[----:B------:R-:W-:Y:S02]  /*4d50*/  CS2R R104, SRZ ;  /* 0x0000000000687805 */ /* 0x000fe4000001ff00 */
[----:B------:R-:W-:Y:S02]  /*4d60*/  CS2R R102, SRZ ;  /* 0x0000000000667805 */ /* 0x000fe4000001ff00 */
[----:B------:R-:W-:Y:S02]  /*4d70*/  ISETP.GE.AND P2, PT, R3, UR17, PT ;  /* 0x0000001103007c0c */ /* 0x000fe4000bf46270 */
[----:B------:R-:W-:-:S02]  /*4d80*/  CS2R R100, SRZ ;  /* 0x0000000000647805 */ /* 0x000fc4000001ff00 */
[----:B------:R-:W-:Y:S02]  /*4d90*/  CS2R R98, SRZ ;  /* 0x0000000000627805 */ /* 0x000fe4000001ff00 */
[----:B------:R-:W-:Y:S02]  /*4da0*/  CS2R R96, SRZ ;  /* 0x0000000000607805 */ /* 0x000fe4000001ff00 */
[----:B------:R-:W-:Y:S02]  /*4db0*/  CS2R R94, SRZ ;  /* 0x00000000005e7805 */ /* 0x000fe4000001ff00 */
[----:B------:R-:W-:Y:S02]  /*4dc0*/  CS2R R92, SRZ ;  /* 0x00000000005c7805 */ /* 0x000fe4000001ff00 */
[----:B------:R-:W-:Y:S02]  /*4dd0*/  CS2R R90, SRZ ;  /* 0x00000000005a7805 */ /* 0x000fe4000001ff00 */
[----:B------:R-:W-:Y:S01]  /*4de0*/  CS2R R88, SRZ ;  /* 0x0000000000587805 */ /* 0x000fe2000001ff00 */
[----:B------:R-:W-:Y:S06]  /*4df0*/  @!P2 BRA `(.L_x_692) ;  /* 0x0000002c0038a947 */ /* 0x000fec0003800000 */
[----:B------:R-:W-:Y:S01]  /*4e00*/  IMAD.MOV.U32 R135, RZ, RZ, RZ ;  /* 0x000000ffff877224 */ /* 0x000fe200078e00ff */
[----:B------:R-:W-:Y:S01]  /*4e10*/  ULDC UR21, c[0x0][0x9e4] ;  /* 0x0002790000157ab9 */ /* 0x000fe20000000800 */
[----:B------:R-:W-:Y:S01]  /*4e20*/  ULDC UR18, c[0x0][0x9dc] ;  /* 0x0002770000127ab9 */ /* 0x000fe20000000800 */
[----:B------:R-:W-:-:S05]  /*4e30*/  ULDC UR22, c[0x0][0x9e0] ;  /* 0x0002780000167ab9 */ /* 0x000fca0000000800 */
.L_x_710:
[----:B------:R-:W-:-:S04]  /*4e40*/  UIADD3 UR19, UR36, 0x1, URZ ;  /* 0x0000000124137890 */ /* 0x000fc8000fffe03f */
[----:B------:R-:W-:-:S04]  /*4e50*/  UISETP.NE.AND UP2, UPT, UR19, 0x2, UPT ;  /* 0x000000021300788c */ /* 0x000fc8000bf45270 */
[----:B------:R-:W-:Y:S02]  /*4e60*/  USEL UR20, URZ, 0x1, UP2 ;  /* 0x000000013f147887 */ /* 0x000fe40009000000 */
[----:B------:R-:W-:Y:S02]  /*4e70*/  USEL UR19, UR19, URZ, UP2 ;  /* 0x0000003f13137287 */ /* 0x000fe40009000000 */
[----:B------:R-:W-:Y:S01]  /*4e80*/  ULOP3.LUT UR20, UR48, UR20, URZ, 0x3c, !UPT ;  /* 0x0000001430147292 */ /* 0x000fe2000f8e3c3f */
[----:B------:R-:W-:Y:S11]  /*4e90*/  @!P0 BRA `(.L_x_693) ;  /* 0x0000000000048947 */ /* 0x000ff60003800000 */
[----:B------:R-:W-:Y:S01]  /*4ea0*/  BPT.TRAP 0x1 ;  /* 0x000000040000795c */ /* 0x000fe20000300000 */
.L_x_693:
[----:B------:R-:W-:Y:S01]  /*4eb0*/  ULEA UR6, UR19, UR45, 0x3 ;  /* 0x0000002d13067291 */ /* 0x000fe2000f8e183f */
[----:B------:R-:W-:-:S05]  /*4ec0*/  IMAD.U32 R6, RZ, RZ, UR20 ;  /* 0x00000014ff067e24 */ /* 0x000fca000f8e00ff */
[----:B------:R-:W-:-:S04]  /*4ed0*/  SHF.L.U32 R6, R6, 0x1f, RZ ;  /* 0x0000001f06067819 */ /* 0x000fc800000006ff */
[----:B------:R0:W1:Y:S01]  /*4ee0*/  SYNCS.PHASECHK.TRANS64.TRYWAIT P2, [UR6+0x19c30], R6 ;  /* 0x019c3006ff0075a7 */ /* 0x0000620008040146 */
[----:B------:R-:W-:Y:S05]  /*4ef0*/  @!P0 BRA `(.L_x_694) ;  /* 0x0000000000048947 */ /* 0x000fea0003800000 */
[----:B------:R-:W-:Y:S01]  /*4f00*/  BPT.TRAP 0x1 ;  /* 0x000000040000795c */ /* 0x000fe20000300000 */
.L_x_694:
[----:B-1----:R-:W-:Y:S05]  /*4f10*/  @P2 BRA `(.L_x_695) ;  /* 0x0000000000082947 */ /* 0x002fea0003800000 */
[----:B------:R-:W1:Y:S02]  /*4f20*/  SYNCS.PHASECHK.TRANS64.TRYWAIT P2, [UR6+0x19c30], R6 ;  /* 0x019c3006ff0075a7 */ /* 0x000e640008040146 */
[----:B-1----:R-:W-:Y:S05]  /*4f30*/  @!P2 BRA `(.L_x_696) ;  /* 0x000000dc008ca947 */ /* 0x002fea0003800000 */
.L_x_695:
        /* <DEDUP_REMOVED lines=17> */
.L_x_697:
[----:B------:R-:W-:Y:S01]  /*5050*/  ULEA UR11, UR36, UR45, 0x3 ;  /* 0x0000002d240b7291 */ /* 0x000fe2000f8e183f */
[----:B01----:R-:W-:-:S05]  /*5060*/  IMAD.U32 R6, RZ, RZ, UR48 ;  /* 0x00000030ff067e24 */ /* 0x003fca000f8e00ff */
[----:B------:R-:W-:-:S04]  /*5070*/  SHF.L.U32 R6, R6, 0x1f, RZ ;  /* 0x0000001f06067819 */ /* 0x000fc800000006ff */
[----:B------:R0:W1:Y:S01]  /*5080*/  SYNCS.PHASECHK.TRANS64.TRYWAIT P2, [UR11+0x19c50], R6 ;  /* 0x019c5006ff0075a7 */ /* 0x000062000804014b */
[----:B------:R-:W-:Y:S05]  /*5090*/  @!P0 BRA `(.L_x_698) ;  /* 0x0000000000048947 */ /* 0x000fea0003800000 */
[----:B------:R-:W-:Y:S01]  /*50a0*/  BPT.TRAP 0x1 ;  /* 0x000000040000795c */ /* 0x000fe20000300000 */
.L_x_698:
[----:B-1----:R-:W-:Y:S05]  /*50b0*/  @P2 BRA `(.L_x_699) ;  /* 0x0000000000082947 */ /* 0x002fea0003800000 */
[----:B------:R-:W1:Y:S02]  /*50c0*/  SYNCS.PHASECHK.TRANS64.TRYWAIT P2, [UR11+0x19c50], R6 ;  /* 0x019c5006ff0075a7 */ /* 0x000e64000804014b */
[----:B-1----:R-:W-:Y:S05]  /*50d0*/  @!P2 BRA `(.L_x_700) ;  /* 0x000000dc003ca947 */ /* 0x002fea0003800000 */
.L_x_699:
[----:B------:R-:W-:Y:S01]  /*50e0*/  UIADD3 UR6, UR45, 0x3000, URZ ;  /* 0x000030002d067890 */ /* 0x000fe2000fffe03f */
[----:B------:R-:W-:Y:S01]  /*50f0*/  WARPGROUP.ARRIVE ;  /* 0x00000000000079c5 */ /* 0x000fe20000000000 */
[----:B------:R-:W-:Y:S01]  /*5100*/  UMOV UR7, 0x40000040 ;  /* 0x4000004000077882 */ /* 0x000fe20000000000 */
[----:B------:R-:W-:Y:S01]  /*5110*/  PLOP3.LUT P2, PT, PT, PT, UP0, 0x80, 0x0 ;  /* 0x000000000000781c */ /* 0x000fe20003f4f008 */
[----:B------:R-:W-:Y:S01]  /*5120*/  USHF.R.U32.HI UR6, URZ, 0x4, UR6 ;  /* 0x000000043f067899 */ /* 0x000fe20008011606 */
[----:B------:R-:W-:Y:S01]  /*5130*/  PLOP3.LUT P3, PT, PT, PT, UP0, 0x80, 0x0 ;  /* 0x000000000000781c */ /* 0x000fe20003f6f008 */
[----:B------:R-:W-:Y:S01]  /*5140*/  VIADD R15, R17, UR39 ;  /* 0x00000027110f7c36 */ /* 0x000fe20008000000 */
[----:B01----:R-:W0:Y:S01]  /*5150*/  LDC R6, c[0x0][0x2f0] ;  /* 0x0000bc00ff067b82 */ /* 0x003e220000000800 */
[----:B------:R-:W-:Y:S01]  /*5160*/  ULOP3.LUT UR6, UR6, 0x3fff, URZ, 0xc0, !UPT ;  /* 0x00003fff06067892 */ /* 0x000fe2000f8ec03f */
[----:B------:R-:W-:Y:S02]  /*5170*/  IMAD.U32 R8, RZ, RZ, UR19 ;  /* 0x00000013ff087e24 */ /* 0x000fe4000f8e00ff */
[----:B------:R-:W-:Y:S01]  /*5180*/  IMAD.SHL.U32 R10, R3, 0x80, RZ ;  /* 0x00000080030a7824 */ /* 0x000fe200078e00ff */
[----:B------:R-:W-:-:S02]  /*5190*/  ULOP3.LUT UR6, UR6, 0x10000, URZ, 0xfc, !UPT ;  /* 0x0001000006067892 */ /* 0x000fc4000f8efc3f */
[----:B------:R-:W-:Y:S01]  /*51a0*/  @!P1 LEA R8, R8, UR45, 0x3 ;  /* 0x0000002d08089c11 */ /* 0x000fe2000f8e18ff */
[----:B------:R-:W1:Y:S01]  /*51b0*/  LDC R7, c[0x0][0x288] ;  /* 0x0000a200ff077b82 */ /* 0x000e620000000800 */
[----:B------:R-:W-:-:S03]  /*51c0*/  UIMAD UR10, UR36, 0x300, UR6 ;  /* 0x00000300240a78a4 */ /* 0x000fc6000f8e0206 */
[----:B------:R-:W-:-:S04]  /*51d0*/  @!P1 VIADD R8, R8, 0x19c40 ;  /* 0x00019c4008089836 */ /* 0x000fc80000000000 */
[----:B------:R-:W-:Y:S01]  /*51e0*/  UMOV UR6, UR10 ;  /* 0x0000000a00067c82 */ /* 0x000fe20008000000 */
[----:B------:R-:W-:Y:S01]  /*51f0*/  @!P1 PRMT R8, RZ, 0x654, R8 ;  /* 0x00000654ff089816 */ /* 0x000fe20000000008 */
[----:B------:R-:W-:Y:S01]  /*5200*/  QGMMA.64x96x32.F32.E4M3.E4M3 R88, R148, gdesc[UR4], R88, gsb0 ;  /* 0x0160000494587df3 */ /* 0x000fe20008000858 */
[----:B------:R-:W-:Y:S01]  /*5210*/  UIADD3 UR6, UR10, 0x2, URZ ;  /* 0x000000020a067890 */ /* 0x000fe2000fffe03f */
[----:B------:R-:W-:Y:S01]  /*5220*/  UMOV UR7, 0x40000040 ;  /* 0x4000004000077882 */ /* 0x000fe20000000000 */
[----:B------:R-:W-:Y:S02]  /*5230*/  WARPGROUP.DEPBAR.LE gsb0, 0x0 ;  /* 0x00008000000079c5 */ /* 0x000fe40000010000 */
[----:B------:R-:W-:-:S06]  /*5240*/  WARPGROUP.ARRIVE ;  /* 0x00000000000079c5 */ /* 0x000fcc0000000000 */
        /* <DEDUP_REMOVED lines=11> */
[----:B------:R-:W-:Y:S02]  /*5300*/  @UP0 ULDC UR6, c[0x0][0x44c] ;  /* 0x0001130000060ab9 */ /* 0x000fe40000000800 */
[----:B------:R-:W-:Y:S01]  /*5310*/  @P2 IMAD.HI.U32 R9, R15, UR6, RZ ;  /* 0x000000060f092c27 */ /* 0x000fe2000f8e00ff */
[----:B------:R-:W-:Y:S01]  /*5320*/  @UP0 ULDC UR6, c[0x0][0x450] ;  /* 0x0001140000060ab9 */ /* 0x000fe20000000800 */
[----:B------:R-:W-:-:S03]  /*5330*/  PLOP3.LUT P2, PT, PT, PT, UP1, 0x40, 0x0 ;  /* 0x000000000000781c */ /* 0x000fc60003f4e818 */
[----:B------:R-:W-:Y:S01]  /*5340*/  @P3 SHF.R.U32.HI R15, RZ, UR6, R9 ;  /* 0x00000006ff0f3c19 */ /* 0x000fe20008011609 */
[----:B------:R-:W-:Y:S01]  /*5350*/  ULOP3.LUT UR6, URZ, UR18, URZ, 0x33, !UPT ;  /* 0x000000123f067292 */ /* 0x000fe2000f8e333f */
[----:B------:R-:W-:-:S03]  /*5360*/  IADD3 R9, -R10, 0x1, RZ ;  /* 0x000000010a097810 */ /* 0x000fc60007ffe1ff */
[----:B------:R-:W2:Y:S02]  /*5370*/  SHFL.IDX PT, R21, R15, RZ, 0x1c1f ;  /* 0x001c1fff0f157589 */ /* 0x000ea400000e0000 */
[----:B------:R-:W-:Y:S01]  /*5380*/  IMAD R9, R16, -0x2, R9 ;  /* 0xfffffffe10097824 */ /* 0x000fe200078e0209 */
[----:B------:R-:W-:Y:S02]  /*5390*/  WARPGROUP.DEPBAR.LE gsb0, 0x0 ;  /* 0x00008000000079c5 */ /* 0x000fe40000010000 */
[----:B------:R0:W-:Y:S02]  /*53a0*/  @!P1 SYNCS.ARRIVE.TRANS64.RED.A1T0 RZ, [R8+URZ], RZ ;  /* 0x000000ff08ff99a7 */ /* 0x0001e4000810043f */
[----:B0-----:R-:W-:-:S04]  /*53b0*/  IMAD R8, R6, UR40, R9 ;  /* 0x0000002806087c24 */ /* 0x001fc8000f8e0209 */
[----:B-1----:R-:W-:-:S04]  /*53c0*/  IMAD.IADD R8, R8, 0x1, -R7 ;  /* 0x0000000108087824 */ /* 0x002fc800078e0a07 */
[C---:B------:R-:W-:Y:S02]  /*53d0*/  VIADD R14, R8.reuse, UR22 ;  /* 0x00000016080e7c36 */ /* 0x040fe40008000000 */
[----:B------:R-:W-:Y:S02]  /*53e0*/  VIADD R13, R8, UR6 ;  /* 0x00000006080d7c36 */ /* 0x000fe40008000000 */
[--C-:B--2---:R-:W-:Y:S02]  /*53f0*/  IMAD.IADD R12, R14, 0x1, R21.reuse ;  /* 0x000000010e0c7824 */ /* 0x104fe400078e0215 */
[----:B------:R-:W-:Y:S01]  /*5400*/  IMAD.IADD R11, R13, 0x1, R21 ;  /* 0x000000010d0b7824 */ /* 0x000fe200078e0215 */
[----:B------:R-:W-:Y:S06]  /*5410*/  @P2 BRA `(.L_x_701) ;  /* 0x00000000005c2947 */ /* 0x000fec0003800000 */
[----:B------:R-:W-:Y:S01]  /*5420*/  IMAD R8, R6, UR40, R21 ;  /* 0x0000002806087c24 */ /* 0x000fe2000f8e0215 */
[----:B------:R-:W-:Y:S03]  /*5430*/  BSSY B0, `(.L_x_702) ;  /* 0x0000011000007945 */ /* 0x000fe60003800000 */
[----:B------:R-:W-:-:S05]  /*5440*/  IMAD.IADD R21, R8, 0x1, -R7 ;  /* 0x0000000108157824 */ /* 0x000fca00078e0a07 */
[----:B------:R-:W-:-:S13]  /*5450*/  ISETP.GT.AND P2, PT, R21, -0x1, PT ;  /* 0xffffffff1500780c */ /* 0x000fda0003f44270 */
[----:B------:R-:W-:Y:S05]  /*5460*/  @P2 BRA `(.L_x_703) ;  /* 0x0000000000202947 */ /* 0x000fea0003800000 */
[----:B------:R-:W-:Y:S01]  /*5470*/  IMAD.U32 R20, RZ, RZ, UR21 ;  /* 0x00000015ff147e24 */ /* 0x000fe2000f8e00ff */
[----:B------:R-:W-:-:S04]  /*5480*/  LOP3.LUT R21, RZ, R21, RZ, 0x33, !PT ;  /* 0x00000015ff157212 */ /* 0x000fc800078e33ff */
[----:B------:R-:W-:-:S13]  /*5490*/  ISETP.NE.AND P2, PT, R20, 0x1, PT ;  /* 0x000000011400780c */ /* 0x000fda0003f45270 */
[----:B------:R-:W0:Y:S02]  /*54a0*/  @P2 LDC.64 R8, c[0x0][0x9e8] ;  /* 0x00027a00ff082b82 */ /* 0x000e240000000a00 */
[----:B0-----:R-:W-:-:S05]  /*54b0*/  @P2 IMAD.HI.U32 R8, R21, R8, RZ ;  /* 0x0000000815082227 */ /* 0x001fca00078e00ff */
[----:B------:R-:W-:-:S04]  /*54c0*/  @P2 SHF.R.U32.HI R21, RZ, R9, R8 ;  /* 0x00000009ff152219 */ /* 0x000fc80000011608 */
[----:B------:R-:W-:Y:S01]  /*54d0*/  LOP3.LUT R21, RZ, R21, RZ, 0x33, !PT ;  /* 0x00000015ff157212 */ /* 0x000fe200078e33ff */
[----:B------:R-:W-:Y:S06]  /*54e0*/  BRA `(.L_x_704) ;  /* 0x0000000000147947 */ /* 0x000fec0003800000 */
.L_x_703:
[----:B------:R-:W-:-:S05]  /*54f0*/  IMAD.U32 R20, RZ, RZ, UR21 ;  /* 0x00000015ff147e24 */ /* 0x000fca000f8e00ff */
[----:B------:R-:W-:-:S13]  /*5500*/  ISETP.NE.AND P2, PT, R20, 0x1, PT ;  /* 0x000000011400780c */ /* 0x000fda0003f45270 */
[----:B------:R-:W0:Y:S02]  /*5510*/  @P2 LDC.64 R8, c[0x0][0x9e8] ;  /* 0x00027a00ff082b82 */ /* 0x000e240000000a00 */
[----:B0-----:R-:W-:-:S05]  /*5520*/  @P2 IMAD.HI.U32 R8, R21, R8, RZ ;  /* 0x0000000815082227 */ /* 0x001fca00078e00ff */
[----:B------:R-:W-:-:S07]  /*5530*/  @P2 SHF.R.U32.HI R21, RZ, R9, R8 ;  /* 0x00000009ff152219 */ /* 0x000fce0000011608 */
.L_x_704:
[----:B------:R-:W-:Y:S05]  /*5540*/  BSYNC B0 ;  /* 0x0000000000007941 */ /* 0x000fea0003800000 */
.L_x_702:
[----:B------:R-:W-:-:S04]  /*5550*/  IMAD R21, R21, R20, -R10 ;  /* 0x0000001415157224 */ /* 0x000fc800078e0a0a */
[----:B------:R-:W-:-:S05]  /*5560*/  IMAD R21, R16, -0x2, R21 ;  /* 0xfffffffe10157824 */ /* 0x000fca00078e0215 */
[----:B------:R-:W-:Y:S02]  /*5570*/  VIADDMNMX R12, R21, R20, R12, PT ;  /* 0x00000014150c7246 */ /* 0x000fe4000380010c */
[----:B------:R-:W-:-:S07]  /*5580*/  VIMNMX R11, R11, R21, !PT ;  /* 0x000000150b0b7248 */ /* 0x000fce0007fe0100 */
.L_x_701:
[----:B------:R-:W-:Y:S01]  /*5590*/  ISETP.GT.AND P2, PT, R3, -0x1, PT ;  /* 0xffffffff0300780c */ /* 0x000fe20003f44270 */
[----:B------:R-:W0:Y:S03]  /*55a0*/  SHFL.IDX PT, R15, R15, 0x1, 0x1c1f ;  /* 0x003c1f000f0f7f89 */ /* 0x000e2600000e0000 */
[C---:B------:R-:W-:Y:S02]  /*55b0*/  ISETP.GT.AND P5, PT, R11.reuse, RZ, P2 ;  /* 0x000000ff0b00720c */ /* 0x040fe400017a4270 */
[C---:B------:R-:W-:Y:S02]  /*55c0*/  ISETP.GT.AND P4, PT, R11.reuse, 0x1, P2 ;  /* 0x000000010b00780c */ /* 0x040fe40001784270 */
[----:B------:R-:W-:Y:S02]  /*55d0*/  ISETP.LT.OR P5, PT, R12, 0x1, P5 ;  /* 0x000000010c00780c */ /* 0x000fe40002fa1670 */
[----:B------:R-:W-:-:S02]  /*55e0*/  ISETP.GT.AND P6, PT, R11, 0x8, P2 ;  /* 0x000000080b00780c */ /* 0x000fc400017c4270 */
[----:B------:R-:W-:Y:S02]  /*55f0*/  FSEL R9, R24, -INF , !P5 ;  /* 0xff80000018097808 */ /* 0x000fe40006800000 */
[C---:B------:R-:W-:Y:S02]  /*5600*/  ISETP.GT.AND P5, PT, R11.reuse, 0x10, P2 ;  /* 0x000000100b00780c */ /* 0x040fe400017a4270 */
[----:B------:R-:W-:Y:S02]  /*5610*/  ISETP.GT.AND P3, PT, R11, 0x9, P2 ;  /* 0x000000090b00780c */ /* 0x000fe40001764270 */
[C---:B------:R-:W-:Y:S02]  /*5620*/  ISETP.LT.OR P5, PT, R12.reuse, 0x11, P5 ;  /* 0x000000110c00780c */ /* 0x040fe40002fa1670 */
[----:B------:R-:W-:Y:S02]  /*5630*/  ISETP.LT.OR P4, PT, R12, 0x2, P4 ;  /* 0x000000020c00780c */ /* 0x000fe40002781670 */
[----:B------:R-:W-:-:S02]  /*5640*/  FSEL R32, R32, -INF , !P5 ;  /* 0xff80000020207808 */ /* 0x000fc40006800000 */
[----:B------:R-:W-:Y:S01]  /*5650*/  ISETP.GT.AND P5, PT, R11, 0x20, P2 ;  /* 0x000000200b00780c */ /* 0x000fe200017a4270 */
[----:B0-----:R-:W-:Y:S01]  /*5660*/  IMAD.IADD R14, R14, 0x1, R15 ;  /* 0x000000010e0e7824 */ /* 0x001fe200078e020f */
[C---:B------:R-:W-:Y:S02]  /*5670*/  ISETP.LT.OR P6, PT, R12.reuse, 0x9, P6 ;  /* 0x000000090c00780c */ /* 0x040fe400037c1670 */
[C---:B------:R-:W-:Y:S02]  /*5680*/  ISETP.LT.OR P3, PT, R12.reuse, 0xa, P3 ;  /* 0x0000000a0c00780c */ /* 0x040fe40001f61670 */
[----:B------:R-:W-:Y:S02]  /*5690*/  ISETP.LT.OR P5, PT, R12, 0x21, P5 ;  /* 0x000000210c00780c */ /* 0x000fe40002fa1670 */
[----:B------:R-:W-:Y:S02]  /*56a0*/  FSEL R25, R25, -INF , !P4 ;  /* 0xff80000019197808 */ /* 0x000fe40006000000 */
[----:B------:R-:W-:-:S02]  /*56b0*/  FSEL R28, R28, -INF , !P6 ;  /* 0xff8000001c1c7808 */ /* 0x000fc40007000000 */
[----:B------:R-:W-:Y:S02]  /*56c0*/  FSEL R29, R29, -INF , !P3 ;  /* 0xff8000001d1d7808 */ /* 0x000fe40005800000 */
[C---:B------:R-:W-:Y:S02]  /*56d0*/  ISETP.GT.AND P4, PT, R11.reuse, 0x11, P2 ;  /* 0x000000110b00780c */ /* 0x040fe40001784270 */
[C---:B------:R-:W-:Y:S02]  /*56e0*/  ISETP.GT.AND P6, PT, R11.reuse, 0x18, P2 ;  /* 0x000000180b00780c */ /* 0x040fe400017c4270 */
[C---:B------:R-:W-:Y:S02]  /*56f0*/  ISETP.GT.AND P3, PT, R11.reuse, 0x19, P2 ;  /* 0x000000190b00780c */ /* 0x040fe40001764270 */
[----:B------:R-:W-:Y:S02]  /*5700*/  FSEL R40, R40, -INF , !P5 ;  /* 0xff80000028287808 */ /* 0x000fe40006800000 */
[----:B------:R-:W-:-:S02]  /*5710*/  ISETP.GT.AND P5, PT, R11, 0x30, P2 ;  /* 0x000000300b00780c */ /* 0x000fc400017a4270 */
[C---:B------:R-:W-:Y:S02]  /*5720*/  ISETP.LT.OR P4, PT, R12.reuse, 0x12, P4 ;  /* 0x000000120c00780c */ /* 0x040fe40002781670 */
        /* <DEDUP_REMOVED lines=56> */
[----:B------:R-:W-:Y:S02]  /*5ab0*/  ISETP.GT.AND P3, PT, R11, 0x69, P2 ;  /* 0x000000690b00780c */ /* 0x000fe40001764270 */
[----:B------:R-:W-:Y:S02]  /*5ac0*/  FSEL R80, R80, -INF , !P5 ;  /* 0xff80000050507808 */ /* 0x000fe40006800000 */
[----:B------:R-:W-:-:S02]  /*5ad0*/  PLOP3.LUT P5, PT, PT, PT, UP1, 0x40, 0x0 ;  /* 0x000000000000781c */ /* 0x000fc40003fae818 */
[C---:B------:R-:W-:Y:S02]  /*5ae0*/  ISETP.LT.OR P4, PT, R12.reuse, 0x62, P4 ;  /* 0x000000620c00780c */ /* 0x040fe40002781670 */
[C---:B------:R-:W-:Y:S02]  /*5af0*/  ISETP.LT.OR P6, PT, R12.reuse, 0x69, P6 ;  /* 0x000000690c00780c */ /* 0x040fe400037c1670 */
[----:B------:R-:W-:Y:S02]  /*5b00*/  ISETP.LT.OR P3, PT, R12, 0x6a, P3 ;  /* 0x0000006a0c00780c */ /* 0x000fe40001f61670 */
[----:B------:R-:W-:Y:S02]  /*5b10*/  FSEL R73, R73, -INF , !P4 ;  /* 0xff80000049497808 */ /* 0x000fe40006000000 */
[----:B------:R-:W-:Y:S02]  /*5b20*/  FSEL R76, R76, -INF , !P6 ;  /* 0xff8000004c4c7808 */ /* 0x000fe40007000000 */
[----:B------:R-:W-:-:S02]  /*5b30*/  FSEL R77, R77, -INF , !P3 ;  /* 0xff8000004d4d7808 */ /* 0x000fc40005800000 */
[C---:B------:R-:W-:Y:S02]  /*5b40*/  ISETP.GT.AND P4, PT, R11.reuse, 0x71, P2 ;  /* 0x000000710b00780c */ /* 0x040fe40001784270 */
[C---:B------:R-:W-:Y:S02]  /*5b50*/  ISETP.GT.AND P6, PT, R11.reuse, 0x78, P2 ;  /* 0x000000780b00780c */ /* 0x040fe400017c4270 */
[----:B------:R-:W-:Y:S01]  /*5b60*/  ISETP.GT.AND P3, PT, R11, 0x79, P2 ;  /* 0x000000790b00780c */ /* 0x000fe20001764270 */
[----:B------:R-:W-:Y:S01]  /*5b70*/  IMAD.IADD R11, R13, 0x1, R15 ;  /* 0x000000010d0b7824 */ /* 0x000fe200078e020f */
[C---:B------:R-:W-:Y:S02]  /*5b80*/  ISETP.LT.OR P4, PT, R12.reuse, 0x72, P4 ;  /* 0x000000720c00780c */ /* 0x040fe40002781670 */
[C---:B------:R-:W-:Y:S02]  /*5b90*/  ISETP.LT.OR P6, PT, R12.reuse, 0x79, P6 ;  /* 0x000000790c00780c */ /* 0x040fe400037c1670 */
[----:B------:R-:W-:-:S02]  /*5ba0*/  ISETP.LT.OR P3, PT, R12, 0x7a, P3 ;  /* 0x0000007a0c00780c */ /* 0x000fc40001f61670 */
[----:B------:R-:W-:Y:S02]  /*5bb0*/  FSEL R81, R81, -INF , !P4 ;  /* 0xff80000051517808 */ /* 0x000fe40006000000 */
[----:B------:R-:W-:Y:S02]  /*5bc0*/  FSEL R84, R84, -INF , !P6 ;  /* 0xff80000054547808 */ /* 0x000fe40007000000 */
[----:B------:R-:W-:Y:S01]  /*5bd0*/  FSEL R85, R85, -INF , !P3 ;  /* 0xff80000055557808 */ /* 0x000fe20005800000 */
        /* <DEDUP_REMOVED lines=14> */
.L_x_707:
[----:B------:R-:W-:-:S05]  /*5cc0*/  IMAD.U32 R8, RZ, RZ, UR21 ;  /* 0x00000015ff087e24 */ /* 0x000fca000f8e00ff */
[----:B------:R-:W-:-:S13]  /*5cd0*/  ISETP.NE.AND P3, PT, R8, 0x1, PT ;  /* 0x000000010800780c */ /* 0x000fda0003f65270 */
[----:B------:R-:W0:Y:S02]  /*5ce0*/  @P3 LDC.64 R12, c[0x0][0x9e8] ;  /* 0x00027a00ff0c3b82 */ /* 0x000e240000000a00 */
[----:B0-----:R-:W-:-:S05]  /*5cf0*/  @P3 IMAD.HI.U32 R12, R15, R12, RZ ;  /* 0x0000000c0f0c3227 */ /* 0x001fca00078e00ff */
[----:B------:R-:W-:-:S07]  /*5d00*/  @P3 SHF.R.U32.HI R15, RZ, R13, R12 ;  /* 0x0000000dff0f3219 */ /* 0x000fce000001160c */
.L_x_708:
[----:B------:R-:W-:Y:S05]  /*5d10*/  BSYNC B0 ;  /* 0x0000000000007941 */ /* 0x000fea0003800000 */
.L_x_706:
[----:B------:R-:W-:-:S04]  /*5d20*/  IMAD R15, R15, R8, -R10 ;  /* 0x000000080f0f7224 */ /* 0x000fc800078e0a0a */
[----:B------:R-:W-:-:S05]  /*5d30*/  IMAD R15, R16, -0x2, R15 ;  /* 0xfffffffe100f7824 */ /* 0x000fca00078e020f */
[----:B------:R-:W-:Y:S02]  /*5d40*/  VIADDMNMX R14, R15, R8, R14, PT ;  /* 0x000000080f0e7246 */ /* 0x000fe4000380010e */
[----:B------:R-:W-:-:S07]  /*5d50*/  VIMNMX R11, R11, R15, !PT ;  /* 0x0000000f0b0b7248 */ /* 0x000fce0007fe0100 */
.L_x_705:
[----:B------:R-:W-:Y:S01]  /*5d60*/  FMNMX.FTZ R8, R9, R2, !PT ;  /* 0x0000000209087209 */ /* 0x000fe20007810000 */
[----:B------:R-:W-:Y:S01]  /*5d70*/  IMAD.U32 R15, RZ, RZ, UR41 ;  /* 0x00000029ff0f7e24 */ /* 0x000fe2000f8e00ff */
[----:B------:R-:W-:Y:S02]  /*5d80*/  ISETP.GT.AND P5, PT, R11, 0x8, P2 ;  /* 0x000000080b00780c */ /* 0x000fe400017a4270 */
[----:B------:R-:W-:Y:S02]  /*5d90*/  FMNMX.FTZ R13, R25, R8, !PT ;  /* 0x00000008190d7209 */ /* 0x000fe40007810000 */
[----:B------:R-:W-:Y:S02]  /*5da0*/  ISETP.LT.OR P5, PT, R14, 0x9, P5 ;  /* 0x000000090e00780c */ /* 0x000fe40002fa1670 */
[----:B------:R-:W-:Y:S02]  /*5db0*/  FMNMX.FTZ R8, R28, R13, !PT ;  /* 0x0000000d1c087209 */ /* 0x000fe40007810000 */
[----:B------:R-:W-:-:S02]  /*5dc0*/  FSEL R30, R30, -INF , !P5 ;  /* 0xff8000001e1e7808 */ /* 0x000fc40006800000 */
[----:B------:R-:W-:Y:S02]  /*5dd0*/  FMNMX.FTZ R13, R29, R8, !PT ;  /* 0x000000081d0d7209 */ /* 0x000fe40007810000 */
        /* <DEDUP_REMOVED lines=12> */
[C---:B------:R-:W-:Y:S02]  /*5ea0*/  ISETP.GT.AND P5, PT, R11.reuse, RZ, P2 ;  /* 0x000000ff0b00720c */ /* 0x040fe400017a4270 */
[----:B------:R-:W-:Y:S02]  /*5eb0*/  FMNMX.FTZ R8, R44, R13, !PT ;  /* 0x0000000d2c087209 */ /* 0x000fe40007810000 */
[----:B------:R-:W-:Y:S02]  /*5ec0*/  ISETP.GT.AND P4, PT, R11, 0x1, P2 ;  /* 0x000000010b00780c */ /* 0x000fe40001784270 */
[----:B------:R-:W-:Y:S02]  /*5ed0*/  FMNMX.FTZ R13, R45, R8, !PT ;  /* 0x000000082d0d7209 */ /* 0x000fe40007810000 */
[----:B------:R-:W-:-:S02]  /*5ee0*/  ISETP.LT.OR P5, PT, R14, 0x1, P5 ;  /* 0x000000010e00780c */ /* 0x000fc40002fa1670 */
[----:B------:R-:W-:Y:S02]  /*5ef0*/  FMNMX.FTZ R8, R48, R13, !PT ;  /* 0x0000000d30087209 */ /* 0x000fe40007810000 */
[----:B------:R-:W-:Y:S02]  /*5f00*/  ISETP.LT.OR P4, PT, R14, 0x2, P4 ;  /* 0x000000020e00780c */ /* 0x000fe40002781670 */
[----:B------:R-:W-:Y:S02]  /*5f10*/  FMNMX.FTZ R13, R49, R8, !PT ;  /* 0x00000008310d7209 */ /* 0x000fe40007810000 */
[----:B------:R-:W-:Y:S02]  /*5f20*/  FSEL R21, R26, -INF , !P5 ;  /* 0xff8000001a157808 */ /* 0x000fe40006800000 */
[----:B------:R-:W-:Y:S02]  /*5f30*/  FMNMX.FTZ R8, R52, R13, !PT ;  /* 0x0000000d34087209 */ /* 0x000fe40007810000 */
[----:B------:R-:W-:-:S02]  /*5f40*/  ISETP.GT.AND P3, PT, R11, 0x9, P2 ;  /* 0x000000090b00780c */ /* 0x000fc40001764270 */
[----:B------:R-:W-:Y:S02]  /*5f50*/  FMNMX.FTZ R13, R53, R8, !PT ;  /* 0x00000008350d7209 */ /* 0x000fe40007810000 */
[----:B------:R-:W-:Y:S02]  /*5f60*/  FSEL R27, R27, -INF , !P4 ;  /* 0xff8000001b1b7808 */ /* 0x000fe40006000000 */
[----:B------:R-:W-:Y:S02]  /*5f70*/  FMNMX.FTZ R8, R56, R13, !PT ;  /* 0x0000000d38087209 */ /* 0x000fe40007810000 */
[----:B------:R-:W-:Y:S02]  /*5f80*/  FMNMX.FTZ R24, R21, R0, !PT ;  /* 0x0000000015187209 */ /* 0x000fe40007810000 */
[----:B------:R-:W-:Y:S02]  /*5f90*/  FMNMX.FTZ R13, R57, R8, !PT ;  /* 0x00000008390d7209 */ /* 0x000fe40007810000 */
[----:B------:R-:W-:-:S02]  /*5fa0*/  ISETP.GT.AND P4, PT, R11, 0x10, P2 ;  /* 0x000000100b00780c */ /* 0x000fc40001784270 */
[----:B------:R-:W-:Y:S02]  /*5fb0*/  FMNMX.FTZ R8, R60, R13, !PT ;  /* 0x0000000d3c087209 */ /* 0x000fe40007810000 */
[C---:B------:R-:W-:Y:S02]  /*5fc0*/  ISETP.LT.OR P3, PT, R14.reuse, 0xa, P3 ;  /* 0x0000000a0e00780c */ /* 0x040fe40001f61670 */
[----:B------:R-:W-:Y:S02]  /*5fd0*/  FMNMX.FTZ R13, R61, R8, !PT ;  /* 0x000000083d0d7209 */ /* 0x000fe40007810000 */
[----:B------:R-:W-:Y:S02]  /*5fe0*/  ISETP.LT.OR P4, PT, R14, 0x11, P4 ;  /* 0x000000110e00780c */ /* 0x000fe40002781670 */
[----:B------:R-:W-:Y:S02]  /*5ff0*/  FMNMX.FTZ R8, R64, R13, !PT ;  /* 0x0000000d40087209 */ /* 0x000fe40007810000 */
[----:B------:R-:W-:-:S02]  /*6000*/  FSEL R31, R31, -INF , !P3 ;  /* 0xff8000001f1f7808 */ /* 0x000fc40005800000 */
[----:B------:R-:W-:Y:S02]  /*6010*/  FMNMX.FTZ R13, R65, R8, !PT ;  /* 0x00000008410d7209 */ /* 0x000fe40007810000 */
[----:B------:R-:W-:Y:S02]  /*6020*/  ISETP.GT.AND P3, PT, R11, 0x18, P2 ;  /* 0x000000180b00780c */ /* 0x000fe40001764270 */
[----:B------:R-:W-:Y:S02]  /*6030*/  FMNMX.FTZ R8, R68, R13, !PT ;  /* 0x0000000d44087209 */ /* 0x000fe40007810000 */
[----:B------:R-:W-:Y:S02]  /*6040*/  FSEL R34, R34, -INF , !P4 ;  /* 0xff80000022227808 */ /* 0x000fe40006000000 */
        /* <DEDUP_REMOVED lines=18> */
[----:B------:R-:W-:Y:S01]  /*6170*/  FSEL R43, R43, -INF , !P3 ;  /* 0xff8000002b2b7808 */ /* 0x000fe20005800000 */
[----:B------:R-:W0:Y:S01]  /*6180*/  SHFL.BFLY PT, R13, R10, 0x2, 0x1f ;  /* 0x0c401f000a0d7f89 */ /* 0x000e2200000e0000 */
[----:B------:R-:W-:-:S02]  /*6190*/  ISETP.GT.AND P3, PT, R11, 0x29, P2 ;  /* 0x000000290b00780c */ /* 0x000fc40001764270 */
[----:B------:R-:W-:Y:S02]  /*61a0*/  FSEL R46, R46, -INF , !P4 ;  /* 0xff8000002e2e7808 */ /* 0x000fe40006000000 */
[C---:B------:R-:W-:Y:S02]  /*61b0*/  ISETP.GT.AND P4, PT, R11.reuse, 0x30, P2 ;  /* 0x000000300b00780c */ /* 0x040fe40001784270 */
[C---:B------:R-:W-:Y:S02]  /*61c0*/  ISETP.LT.OR P5, PT, R14.reuse, 0x2a, P3 ;  /* 0x0000002a0e00780c */ /* 0x040fe40001fa1670 */
[----:B------:R-:W-:Y:S02]  /*61d0*/  ISETP.GT.AND P3, PT, R11, 0x31, P2 ;  /* 0x000000310b00780c */ /* 0x000fe40001764270 */
[----:B------:R-:W-:Y:S02]  /*61e0*/  FSEL R47, R47, -INF , !P5 ;  /* 0xff8000002f2f7808 */ /* 0x000fe40006800000 */
[----:B------:R-:W-:-:S02]  /*61f0*/  ISETP.LT.OR P4, PT, R14, 0x31, P4 ;  /* 0x000000310e00780c */ /* 0x000fc40002781670 */
[C---:B------:R-:W-:Y:S02]  /*6200*/  ISETP.GT.AND P5, PT, R11.reuse, 0x38, P2 ;  /* 0x000000380b00780c */ /* 0x040fe400017a4270 */
[----:B------:R-:W-:Y:S02]  /*6210*/  ISETP.LT.OR P3, PT, R14, 0x32, P3 ;  /* 0x000000320e00780c */ /* 0x000fe40001f61670 */
[----:B------:R-:W-:Y:S02]  /*6220*/  FSEL R50, R50, -INF , !P4 ;  /* 0xff80000032327808 */ /* 0x000fe40006000000 */
[----:B------:R-:W-:Y:S02]  /*6230*/  ISETP.GT.AND P4, PT, R11, 0x39, P2 ;  /* 0x000000390b00780c */ /* 0x000fe40001784270 */
[----:B------:R-:W-:Y:S02]  /*6240*/  FSEL R51, R51, -INF , !P3 ;  /* 0xff80000033337808 */ /* 0x000fe40005800000 */
[----:B0-----:R-:W-:-:S02]  /*6250*/  FMNMX.FTZ R13, R10, R13, !PT ;  /* 0x0000000d0a0d7209 */ /* 0x001fc40007810000 */
[C---:B------:R-:W-:Y:S02]  /*6260*/  ISETP.LT.OR P5, PT, R14.reuse, 0x39, P5 ;  /* 0x000000390e00780c */ /* 0x040fe40002fa1670 */
[C---:B------:R-:W-:Y:S01]  /*6270*/  ISETP.GT.AND P3, PT, R11.reuse, 0x40, P2 ;  /* 0x000000400b00780c */ /* 0x040fe20001764270 */
[----:B------:R-:W0:Y:S01]  /*6280*/  SHFL.BFLY PT, R8, R13, 0x1, 0x1f ;  /* 0x0c201f000d087f89 */ /* 0x000e2200000e0000 */
[----:B------:R-:W-:Y:S02]  /*6290*/  ISETP.LT.OR P4, PT, R14, 0x3a, P4 ;  /* 0x0000003a0e00780c */ /* 0x000fe40002781670 */
[----:B------:R-:W-:Y:S02]  /*62a0*/  FSEL R54, R54, -INF , !P5 ;  /* 0xff80000036367808 */ /* 0x000fe40006800000 */
[----:B------:R-:W-:Y:S02]  /*62b0*/  ISETP.GT.AND P5, PT, R11, 0x41, P2 ;  /* 0x000000410b00780c */ /* 0x000fe400017a4270 */
[----:B------:R-:W-:-:S02]  /*62c0*/  FSEL R55, R55, -INF , !P4 ;  /* 0xff80000037377808 */ /* 0x000fc40006000000 */
[C---:B------:R-:W-:Y:S02]  /*62d0*/  ISETP.LT.OR P3, PT, R14.reuse, 0x41, P3 ;  /* 0x000000410e00780c */ /* 0x040fe40001f61670 */
[C---:B------:R-:W-:Y:S02]  /*62e0*/  ISETP.GT.AND P4, PT, R11.reuse, 0x48, P2 ;  /* 0x000000480b00780c */ /* 0x040fe40001784270 */
[----:B------:R-:W-:Y:S02]  /*62f0*/  ISETP.LT.OR P5, PT, R14, 0x42, P5 ;  /* 0x000000420e00780c */ /* 0x000fe40002fa1670 */
[----:B------:R-:W-:Y:S02]  /*6300*/  FSEL R58, R58, -INF , !P3 ;  /* 0xff8000003a3a7808 */ /* 0x000fe40005800000 */
[----:B------:R-:W-:Y:S02]  /*6310*/  ISETP.GT.AND P3, PT, R11, 0x49, P2 ;  /* 0x000000490b00780c */ /* 0x000fe40001764270 */
[----:B------:R-:W-:-:S02]  /*6320*/  FSEL R59, R59, -INF , !P5 ;  /* 0xff8000003b3b7808 */ /* 0x000fc40006800000 */
[C---:B------:R-:W-:Y:S02]  /*6330*/  ISETP.LT.OR P4, PT, R14.reuse, 0x49, P4 ;  /* 0x000000490e00780c */ /* 0x040fe40002781670 */
[----:B------:R-:W-:Y:S02]  /*6340*/  ISETP.GT.AND P5, PT, R11, 0x50, P2 ;  /* 0x000000500b00780c */ /* 0x000fe400017a4270 */
[----:B0-----:R-:W-:Y:S02]  /*6350*/  FMNMX.FTZ R8, R13, R8, !PT ;  /* 0x000000080d087209 */ /* 0x001fe40007810000 */
[----:B------:R-:W-:Y:S02]  /*6360*/  ISETP.LT.OR P3, PT, R14, 0x4a, P3 ;  /* 0x0000004a0e00780c */ /* 0x000fe40001f61670 */
[C---:B------:R-:W-:Y:S01]  /*6370*/  FSETP.NEU.FTZ.AND P6, PT, R8.reuse, -INF , PT ;  /* 0xff8000000800780b */ /* 0x040fe20003fdd000 */
[----:B------:R-:W-:-:S01]  /*6380*/  FFMA.FTZ R12, R8, R15, -8 ;  /* 0xc1000000080c7423 */ /* 0x000fc2000001000f */
[----:B------:R-:W-:-:S02]  /*6390*/  FSEL R62, R62, -INF , !P4 ;  /* 0xff8000003e3e7808 */ /* 0x000fc40006000000 */
[----:B------:R-:W-:Y:S02]  /*63a0*/  ISETP.GT.AND P4, PT, R11, 0x51, P2 ;  /* 0x000000510b00780c */ /* 0x000fe40001784270 */
[----:B------:R-:W-:Y:S02]  /*63b0*/  FSEL R10, R12, RZ, P6 ;  /* 0x000000ff0c0a7208 */ /* 0x000fe40003000000 */
[----:B------:R-:W-:Y:S02]  /*63c0*/  FSEL R63, R63, -INF , !P3 ;  /* 0xff8000003f3f7808 */ /* 0x000fe40005800000 */
[----:B------:R-:W-:Y:S01]  /*63d0*/  ISETP.LT.OR P5, PT, R14, 0x51, P5 ;  /* 0x000000510e00780c */ /* 0x000fe20002fa1670 */
        /* <DEDUP_REMOVED lines=11> */
[----:B------:R0:W-:Y:S01]  /*6490*/  MUFU.EX2 R24, R33 ;  /* 0x0000002100187308 */ /* 0x0001e20000000800 */
[----:B------:R-:W-:-:S01]  /*64a0*/  FFMA.FTZ R40, R40, UR41, -R10 ;  /* 0x0000002928287c23 */ /* 0x000fc2000801080a */
[--C-:B------:R-:W-:Y:S01]  /*64b0*/  FFMA.FTZ R44, R44, UR41, -R10.reuse ;  /* 0x000000292c2c7c23 */ /* 0x100fe2000801080a */
[----:B------:R-:W-:Y:S01]  /*64c0*/  FMNMX.FTZ R26, R34, R29, !PT ;  /* 0x0000001d221a7209 */ /* 0x000fe20007810000 */
[--C-:B------:R-:W-:Y:S01]  /*64d0*/  FFMA.FTZ R48, R48, UR41, -R10.reuse ;  /* 0x0000002930307c23 */ /* 0x100fe2000801080a */
[----:B------:R-:W-:Y:S01]  /*64e0*/  ISETP.GT.AND P3, PT, R11, 0x58, P2 ;  /* 0x000000580b00780c */ /* 0x000fe20001764270 */
[--C-:B------:R-:W-:Y:S01]  /*64f0*/  FFMA.FTZ R56, R56, UR41, -R10.reuse ;  /* 0x0000002938387c23 */ /* 0x100fe2000801080a */
[----:B------:R-:W-:Y:S01]  /*6500*/  FMNMX.FTZ R29, R35, R26, !PT ;  /* 0x0000001a231d7209 */ /* 0x000fe20007810000 */
[--C-:B------:R-:W-:Y:S01]  /*6510*/  FFMA.FTZ R52, R52, UR41, -R10.reuse ;  /* 0x0000002934347c23 */ /* 0x100fe2000801080a */
[----:B------:R1:W-:Y:S01]  /*6520*/  MUFU.EX2 R26, R37 ;  /* 0x00000025001a7308 */ /* 0x0003e20000000800 */
[----:B------:R-:W-:Y:S01]  /*6530*/  ISETP.LT.OR P4, PT, R14, 0x52, P4 ;  /* 0x000000520e00780c */ /* 0x000fe20002781670 */
[--C-:B------:R-:W-:Y:S01]  /*6540*/  FFMA.FTZ R57, R57, UR41, -R10.reuse ;  /* 0x0000002939397c23 */ /* 0x100fe2000801080a */
[----:B------:R-:W-:Y:S01]  /*6550*/  FMNMX.FTZ R28, R38, R29, !PT ;  /* 0x0000001d261c7209 */ /* 0x000fe20007810000 */
[--C-:B------:R-:W-:Y:S01]  /*6560*/  FFMA.FTZ R64, R64, UR41, -R10.reuse ;  /* 0x0000002940407c23 */ /* 0x100fe2000801080a */
[----:B------:R-:W-:Y:S01]  /*6570*/  FSEL R66, R66, -INF , !P5 ;  /* 0xff80000042427808 */ /* 0x000fe20006800000 */
[----:B------:R-:W-:Y:S01]  /*6580*/  FFMA.FTZ R85, R85, UR41, -R10 ;  /* 0x0000002955557c23 */ /* 0x000fe2000801080a */
[----:B------:R-:W-:Y:S01]  /*6590*/  FMNMX.FTZ R29, R39, R28, !PT ;  /* 0x0000001c271d7209 */ /* 0x000fe20007810000 */
[----:B------:R-:W-:Y:S01]  /*65a0*/  MUFU.EX2 R12, R12 ;  /* 0x0000000c000c7308 */ /* 0x000fe20000000800 */
[----:B------:R-:W-:-:S02]  /*65b0*/  ISETP.GT.AND P5, PT, R11, 0x59, P2 ;  /* 0x000000590b00780c */ /* 0x000fc400017a4270 */
[----:B------:R-:W-:Y:S01]  /*65c0*/  FMNMX.FTZ R32, R42, R29, !PT ;  /* 0x0000001d2a207209 */ /* 0x000fe20007810000 */
[----:B------:R-:W-:-:S01]  /*65d0*/  FFMA.FTZ R29, R41, UR41, -R10 ;  /* 0x00000029291d7c23 */ /* 0x000fc2000801080a */
[----:B------:R-:W-:Y:S02]  /*65e0*/  FSEL R67, R67, -INF , !P4 ;  /* 0xff80000043437808 */ /* 0x000fe40006000000 */
[----:B0-----:R-:W-:Y:S01]  /*65f0*/  FMNMX.FTZ R33, R43, R32, !PT ;  /* 0x000000202b217209 */ /* 0x001fe20007810000 */
[----:B------:R0:W-:Y:S01]  /*6600*/  MUFU.EX2 R28, R40 ;  /* 0x00000028001c7308 */ /* 0x0001e20000000800 */
[----:B------:R-:W-:Y:S02]  /*6610*/  ISETP.LT.OR P3, PT, R14, 0x59, P3 ;  /* 0x000000590e00780c */ /* 0x000fe40001f61670 */
[----:B------:R-:W-:Y:S02]  /*6620*/  FMNMX.FTZ R32, R46, R33, !PT ;  /* 0x000000212e207209 */ /* 0x000fe40007810000 */
[----:B------:R-:W-:-:S02]  /*6630*/  ISETP.GT.AND P4, PT, R11, 0x60, P2 ;  /* 0x000000600b00780c */ /* 0x000fc40001784270 */
[----:B------:R-:W-:Y:S01]  /*6640*/  FMNMX.FTZ R33, R47, R32, !PT ;  /* 0x000000202f217209 */ /* 0x000fe20007810000 */
[----:B------:R-:W-:Y:S01]  /*6650*/  MUFU.EX2 R9, R9 ;  /* 0x0000000900097308 */ /* 0x000fe20000000800 */
[----:B------:R-:W-:Y:S02]  /*6660*/  ISETP.LT.OR P5, PT, R14, 0x5a, P5 ;  /* 0x0000005a0e00780c */ /* 0x000fe40002fa1670 */
[----:B------:R-:W-:Y:S01]  /*6670*/  FMNMX.FTZ R36, R50, R33, !PT ;  /* 0x0000002132247209 */ /* 0x000fe20007810000 */
[----:B------:R-:W-:-:S01]  /*6680*/  FFMA.FTZ R33, R45, UR41, -R10 ;  /* 0x000000292d217c23 */ /* 0x000fc2000801080a */
[----:B------:R-:W-:Y:S02]  /*6690*/  FSEL R70, R70, -INF , !P3 ;  /* 0xff80000046467808 */ /* 0x000fe40005800000 */
[----:B-1----:R-:W-:Y:S01]  /*66a0*/  FMNMX.FTZ R37, R51, R36, !PT ;  /* 0x0000002433257209 */ /* 0x002fe20007810000 */
[----:B------:R1:W-:Y:S01]  /*66b0*/  MUFU.EX2 R32, R44 ;  /* 0x0000002c00207308 */ /* 0x0003e20000000800 */
[----:B------:R-:W-:-:S02]  /*66c0*/  ISETP.GT.AND P3, PT, R11, 0x61, P2 ;  /* 0x000000610b00780c */ /* 0x000fc40001764270 */
[----:B------:R-:W-:Y:S02]  /*66d0*/  FMNMX.FTZ R36, R54, R37, !PT ;  /* 0x0000002536247209 */ /* 0x000fe40007810000 */
[----:B------:R-:W-:Y:S02]  /*66e0*/  FSEL R71, R71, -INF , !P5 ;  /* 0xff80000047477808 */ /* 0x000fe40006800000 */
[----:B------:R-:W-:Y:S01]  /*66f0*/  FMNMX.FTZ R37, R55, R36, !PT ;  /* 0x0000002437257209 */ /* 0x000fe20007810000 */
[----:B------:R-:W-:Y:S01]  /*6700*/  MUFU.EX2 R13, R13 ;  /* 0x0000000d000d7308 */ /* 0x000fe20000000800 */
[----:B------:R-:W-:Y:S02]  /*6710*/  ISETP.LT.OR P4, PT, R14, 0x61, P4 ;  /* 0x000000610e00780c */ /* 0x000fe40002781670 */
[----:B0-----:R-:W-:Y:S01]  /*6720*/  FMNMX.FTZ R40, R58, R37, !PT ;  /* 0x000000253a287209 */ /* 0x001fe20007810000 */
[----:B------:R-:W-:-:S01]  /*6730*/  FFMA.FTZ R37, R49, UR41, -R10 ;  /* 0x0000002931257c23 */ /* 0x000fc2000801080a */
[----:B------:R-:W-:-:S02]  /*6740*/  ISETP.GT.AND P5, PT, R11, 0x68, P2 ;  /* 0x000000680b00780c */ /* 0x000fc400017a4270 */
[----:B------:R-:W-:Y:S01]  /*6750*/  FMNMX.FTZ R41, R59, R40, !PT ;  /* 0x000000283b297209 */ /* 0x000fe20007810000 */
[----:B------:R-:W-:Y:S01]  /*6760*/  MUFU.EX2 R36, R48 ;  /* 0x0000003000247308 */ /* 0x000fe20000000800 */
[----:B------:R-:W-:Y:S02]  /*6770*/  ISETP.LT.OR P3, PT, R14, 0x62, P3 ;  /* 0x000000620e00780c */ /* 0x000fe40001f61670 */
[----:B------:R-:W-:Y:S02]  /*6780*/  FMNMX.FTZ R40, R62, R41, !PT ;  /* 0x000000293e287209 */ /* 0x000fe40007810000 */
[----:B------:R-:W-:Y:S02]  /*6790*/  FSEL R74, R74, -INF , !P4 ;  /* 0xff8000004a4a7808 */ /* 0x000fe40006000000 */
[----:B------:R-:W-:Y:S01]  /*67a0*/  FMNMX.FTZ R41, R63, R40, !PT ;  /* 0x000000283f297209 */ /* 0x000fe20007810000 */
[----:B------:R-:W-:Y:S01]  /*67b0*/  MUFU.EX2 R20, R20 ;  /* 0x0000001400147308 */ /* 0x000fe20000000800 */
[----:B------:R-:W-:-:S02]  /*67c0*/  ISETP.GT.AND P4, PT, R11, 0x69, P2 ;  /* 0x000000690b00780c */ /* 0x000fc40001784270 */
[----:B-1----:R-:W-:Y:S01]  /*67d0*/  FMNMX.FTZ R44, R66, R41, !PT ;  /* 0x00000029422c7209 */ /* 0x002fe20007810000 */
[----:B------:R-:W-:-:S01]  /*67e0*/  FFMA.FTZ R41, R53, UR41, -R10 ;  /* 0x0000002935297c23 */ /* 0x000fc2000801080a */
[----:B------:R-:W-:Y:S01]  /*67f0*/  FSEL R75, R75, -INF , !P3 ;  /* 0xff8000004b4b7808 */ /* 0x000fe20005800000 */
[----:B------:R-:W-:-:S01]  /*6800*/  FFMA.FTZ R53, R69, UR41, -R10 ;  /* 0x0000002945357c23 */ /* 0x000fc2000801080a */
[----:B------:R-:W-:Y:S01]  /*6810*/  FMNMX.FTZ R45, R67, R44, !PT ;  /* 0x0000002c432d7209 */ /* 0x000fe20007810000 */
[----:B------:R0:W-:Y:S01]  /*6820*/  MUFU.EX2 R40, R52 ;  /* 0x0000003400287308 */ /* 0x0001e20000000800 */
[----:B------:R-:W-:Y:S02]  /*6830*/  ISETP.LT.OR P5, PT, R14, 0x69, P5 ;  /* 0x000000690e00780c */ /* 0x000fe40002fa1670 */
[----:B------:R-:W-:Y:S02]  /*6840*/  FMNMX.FTZ R44, R70, R45, !PT ;  /* 0x0000002d462c7209 */ /* 0x000fe40007810000 */
[----:B------:R-:W-:-:S02]  /*6850*/  ISETP.GT.AND P3, PT, R11, 0x70, P2 ;  /* 0x000000700b00780c */ /* 0x000fc40001764270 */
[----:B------:R-:W-:Y:S01]  /*6860*/  FMNMX.FTZ R45, R71, R44, !PT ;  /* 0x0000002c472d7209 */ /* 0x000fe20007810000 */
[----:B------:R-:W-:Y:S01]  /*6870*/  MUFU.EX2 R15, R15 ;  /* 0x0000000f000f7308 */ /* 0x000fe20000000800 */
[----:B------:R-:W-:Y:S01]  /*6880*/  ISETP.LT.OR P4, PT, R14, 0x6a, P4 ;  /* 0x0000006a0e00780c */ /* 0x000fe20002781670 */
[--C-:B0-----:R-:W-:Y:S01]  /*6890*/  FFMA.FTZ R52, R68, UR41, -R10.reuse ;  /* 0x0000002944347c23 */ /* 0x101fe2000801080a */
[----:B------:R-:W-:Y:S01]  /*68a0*/  FMNMX.FTZ R48, R74, R45, !PT ;  /* 0x0000002d4a307209 */ /* 0x000fe20007810000 */
[----:B------:R-:W-:Y:S01]  /*68b0*/  FFMA.FTZ R68, R84, UR41, -R10 ;  /* 0x0000002954447c23 */ /* 0x000fe2000801080a */
[----:B------:R-:W-:Y:S02]  /*68c0*/  FSEL R78, R78, -INF , !P5 ;  /* 0xff8000004e4e7808 */ /* 0x000fe40006800000 */
[----:B------:R-:W-:Y:S01]  /*68d0*/  FMNMX.FTZ R45, R75, R48, !PT ;  /* 0x000000304b2d7209 */ /* 0x000fe20007810000 */
[----:B------:R0:W-:Y:S01]  /*68e0*/  MUFU.EX2 R44, R56 ;  /* 0x00000038002c7308 */ /* 0x0001e20000000800 */
[----:B------:R-:W-:-:S02]  /*68f0*/  ISETP.GT.AND P5, PT, R11, 0x71, P2 ;  /* 0x000000710b00780c */ /* 0x000fc400017a4270 */
[----:B------:R-:W-:Y:S02]  /*6900*/  FSEL R79, R79, -INF , !P4 ;  /* 0xff8000004f4f7808 */ /* 0x000fe40006000000 */
[----:B------:R-:W-:Y:S02]  /*6910*/  ISETP.LT.OR P3, PT, R14, 0x71, P3 ;  /* 0x000000710e00780c */ /* 0x000fe40001f61670 */
[----:B------:R-:W-:Y:S01]  /*6920*/  FMNMX.FTZ R48, R78, R45, !PT ;  /* 0x0000002d4e307209 */ /* 0x000fe20007810000 */
[----:B------:R-:W-:-:S01]  /*6930*/  FFMA.FTZ R45, R60, UR41, -R10 ;  /* 0x000000293c2d7c23 */ /* 0x000fc2000801080a */
[----:B------:R-:W-:Y:S01]  /*6940*/  ISETP.GT.AND P4, PT, R11, 0x78, P2 ;  /* 0x000000780b00780c */ /* 0x000fe20001784270 */
[----:B0-----:R-:W-:-:S01]  /*6950*/  FFMA.FTZ R56, R72, UR41, -R10 ;  /* 0x0000002948387c23 */ /* 0x001fc2000801080a */
[----:B------:R-:W-:Y:S01]  /*6960*/  ISETP.LT.OR P5, PT, R14, 0x72, P5 ;  /* 0x000000720e00780c */ /* 0x000fe20002fa1670 */
[----:B------:R-:W-:Y:S01]  /*6970*/  MUFU.EX2 R25, R25 ;  /* 0x0000001900197308 */ /* 0x000fe20000000800 */
[----:B------:R-:W-:-:S02]  /*6980*/  FSEL R82, R82, -INF , !P3 ;  /* 0xff80000052527808 */ /* 0x000fc40005800000 */
[----:B------:R-:W-:Y:S02]  /*6990*/  FMNMX.FTZ R49, R79, R48, !PT ;  /* 0x000000304f317209 */ /* 0x000fe40007810000 */
[----:B------:R-:W-:Y:S02]  /*69a0*/  ISETP.GT.AND P2, PT, R11, 0x79, P2 ;  /* 0x000000790b00780c */ /* 0x000fe40001744270 */
[----:B------:R-:W-:Y:S01]  /*69b0*/  ISETP.LT.OR P4, PT, R14, 0x79, P4 ;  /* 0x000000790e00780c */ /* 0x000fe20002781670 */
[----:B------:R0:W-:Y:S01]  /*69c0*/  MUFU.EX2 R11, R57 ;  /* 0x00000039000b7308 */ /* 0x0001e20000000800 */
[----:B------:R-:W-:Y:S02]  /*69d0*/  FSEL R83, R83, -INF , !P5 ;  /* 0xff80000053537808 */ /* 0x000fe40006800000 */
[----:B------:R-:W-:Y:S02]  /*69e0*/  FMNMX.FTZ R48, R82, R49, !PT ;  /* 0x0000003152307209 */ /* 0x000fe40007810000 */
[----:B------:R-:W-:Y:S01]  /*69f0*/  ISETP.LT.OR P2, PT, R14, 0x7a, P2 ;  /* 0x0000007a0e00780c */ /* 0x000fe20001741670 */
[--C-:B------:R-:W-:Y:S01]  /*6a00*/  FFMA.FTZ R14, R61, UR41, -R10.reuse ;  /* 0x000000293d0e7c23 */ /* 0x100fe2000801080a */
[----:B------:R-:W-:Y:S01]  /*6a10*/  FSEL R86, R86, -INF , !P4 ;  /* 0xff80000056567808 */ /* 0x000fe20006000000 */
[----:B------:R-:W-:Y:S01]  /*6a20*/  MUFU.EX2 R29, R29 ;  /* 0x0000001d001d7308 */ /* 0x000fe20000000800 */
[----:B------:R-:W-:Y:S01]  /*6a30*/  FMNMX.FTZ R49, R83, R48, !PT ;  /* 0x0000003053317209 */ /* 0x000fe20007810000 */
[----:B0-----:R-:W-:Y:S01]  /*6a40*/  FFMA.FTZ R57, R73, UR41, -R10 ;  /* 0x0000002949397c23 */ /* 0x001fe2000801080a */
[----:B------:R-:W-:-:S02]  /*6a50*/  FSEL R87, R87, -INF , !P2 ;  /* 0xff80000057577808 */ /* 0x000fc40005000000 */
[----:B------:R-:W-:Y:S01]  /*6a60*/  FMNMX.FTZ R48, R86, R49, !PT ;  /* 0x0000003156307209 */ /* 0x000fe20007810000 */
[----:B------:R-:W-:-:S01]  /*6a70*/  FFMA.FTZ R49, R65, UR41, -R10 ;  /* 0x0000002941317c23 */ /* 0x000fc2000801080a */
[----:B------:R-:W-:Y:S01]  /*6a80*/  FFMA.FTZ R65, R81, UR41, -R10 ;  /* 0x0000002951417c23 */ /* 0x000fe2000801080a */
[----:B------:R-:W-:Y:S01]  /*6a90*/  FSEL R73, R8, RZ, P6 ;  /* 0x000000ff08497208 */ /* 0x000fe20003000000 */
[----:B------:R-:W-:Y:S01]  /*6aa0*/  MUFU.EX2 R33, R33 ;  /* 0x0000002100217308 */ /* 0x000fe20000000800 */
[----:B------:R-:W-:-:S03]  /*6ab0*/  FMNMX.FTZ R60, R87, R48, !PT ;  /* 0x00000030573c7209 */ /* 0x000fc60007810000 */
[----:B------:R-:W-:Y:S02]  /*6ac0*/  FADD.FTZ R2, -R73, R2 ;  /* 0x0000000249027221 */ /* 0x000fe40000010100 */
[----:B------:R-:W0:Y:S02]  /*6ad0*/  SHFL.BFLY PT, R61, R60, 0x2, 0x1f ;  /* 0x0c401f003c3d7f89 */ /* 0x000e2400000e0000 */
[----:B------:R1:W-:Y:S08]  /*6ae0*/  MUFU.EX2 R48, R64 ;  /* 0x0000004000307308 */ /* 0x0003f00000000800 */
[----:B------:R-:W-:Y:S01]  /*6af0*/  MUFU.EX2 R37, R37 ;  /* 0x0000002500257308 */ /* 0x000fe20000000800 */
[----:B-1----:R-:W-:-:S07]  /*6b00*/  FFMA.FTZ R64, R80, UR41, -R10 ;  /* 0x0000002950407c23 */ /* 0x002fce000801080a */
[----:B------:R-:W-:Y:S01]  /*6b10*/  MUFU.EX2 R41, R41 ;  /* 0x0000002900297308 */ /* 0x000fe20000000800 */
[----:B0-----:R-:W-:Y:S01]  /*6b20*/  FMNMX.FTZ R69, R60, R61, !PT ;  /* 0x0000003d3c457209 */ /* 0x001fe20007810000 */
[--C-:B------:R-:W-:Y:S01]  /*6b30*/  FFMA.FTZ R60, R76, UR41, -R10.reuse ;  /* 0x000000294c3c7c23 */ /* 0x100fe2000801080a */
[----:B------:R-:W-:-:S05]  /*6b40*/  FFMA.FTZ R61, R77, UR41, -R10 ;  /* 0x000000294d3d7c23 */ /* 0x000fca000801080a */
[----:B------:R-:W-:Y:S01]  /*6b50*/  MUFU.EX2 R45, R45 ;  /* 0x0000002d002d7308 */ /* 0x000fe20000000800 */
[----:B------:R-:W0:Y:S07]  /*6b60*/  SHFL.BFLY PT, R72, R69, 0x1, 0x1f ;  /* 0x0c201f0045487f89 */ /* 0x000e2e00000e0000 */
[----:B------:R-:W-:Y:S08]  /*6b70*/  MUFU.EX2 R14, R14 ;  /* 0x0000000e000e7308 */ /* 0x000ff00000000800 */
[----:B------:R-:W-:Y:S08]  /*6b80*/  MUFU.EX2 R49, R49 ;  /* 0x0000003100317308 */ /* 0x000ff00000000800 */
[----:B------:R-:W-:Y:S01]  /*6b90*/  MUFU.EX2 R52, R52 ;  /* 0x0000003400347308 */ /* 0x000fe20000000800 */
[----:B0-----:R-:W-:Y:S01]  /*6ba0*/  FMNMX.FTZ R10, R69, R72, !PT ;  /* 0x00000048450a7209 */ /* 0x001fe20007810000 */
[----:B------:R-:W-:-:S03]  /*6bb0*/  IMAD.U32 R69, RZ, RZ, UR41 ;  /* 0x00000029ff457e24 */ /* 0x000fc6000f8e00ff */
[C---:B------:R-:W-:Y:S01]  /*6bc0*/  FSETP.NEU.FTZ.AND P2, PT, R10.reuse, -INF , PT ;  /* 0xff8000000a00780b */ /* 0x040fe20003f5d000 */
[----:B------:R-:W-:-:S01]  /*6bd0*/  FFMA.FTZ R72, R10, R69, -8 ;  /* 0xc10000000a487423 */ /* 0x000fc20000010045 */
[----:B------:R-:W-:Y:S01]  /*6be0*/  FMUL.FTZ R69, R2, UR41 ;  /* 0x0000002902457c20 */ /* 0x000fe20008410000 */
[----:B------:R-:W-:Y:S03]  /*6bf0*/  MUFU.EX2 R53, R53 ;  /* 0x0000003500357308 */ /* 0x000fe60000000800 */
[----:B------:R-:W-:-:S05]  /*6c00*/  FSEL R2, R72, RZ, P2 ;  /* 0x000000ff48027208 */ /* 0x000fca0001000000 */
        /* <DEDUP_REMOVED lines=13> */
[----:B------:R-:W-:Y:S01]  /*6ce0*/  FSEL R51, R10, RZ, P2 ;  /* 0x000000ff0a337208 */ /* 0x000fe20001000000 */
[--C-:B------:R-:W-:Y:S01]  /*6cf0*/  FFMA.FTZ R76, R54, UR41, -R2.reuse ;  /* 0x00000029364c7c23 */ /* 0x100fe20008010802 */
[----:B------:R-:W-:-:S01]  /*6d00*/  FFMA.FTZ R21, R21, UR41, -R2 ;  /* 0x0000002915157c23 */ /* 0x000fc20008010802 */
[----:B------:R-:W0:Y:S02]  /*6d10*/  MUFU.EX2 R69, R69 ;  /* 0x0000004500457308 */ /* 0x000e240000000800 */
[----:B------:R-:W-:-:S04]  /*6d20*/  FADD.FTZ R51, -R51, R0 ;  /* 0x0000000033337221 */ /* 0x000fc80000010100 */
[----:B------:R-:W-:Y:S01]  /*6d30*/  FMUL.FTZ R54, R51, UR41 ;  /* 0x0000002933367c20 */ /* 0x000fe20008410000 */
[----:B------:R-:W-:-:S01]  /*6d40*/  FFMA.FTZ R51, R55, UR41, -R2 ;  /* 0x0000002937337c23 */ /* 0x000fc20008010802 */
[----:B------:R-:W-:Y:S01]  /*6d50*/  MUFU.EX2 R21, R21 ;  /* 0x0000001500157308 */ /* 0x000fe20000000800 */
[----:B------:R-:W-:-:S01]  /*6d60*/  FFMA.FTZ R55, R58, UR41, -R2 ;  /* 0x000000293a377c23 */ /* 0x000fc20008010802 */
[--C-:B------:R-:W-:Y:S01]  /*6d70*/  FFMA.FTZ R58, R59, UR41, -R2.reuse ;  /* 0x000000293b3a7c23 */ /* 0x100fe20008010802 */
[----:B------:R-:W-:-:S05]  /*6d80*/  FFMA.FTZ R59, R62, UR41, -R2 ;  /* 0x000000293e3b7c23 */ /* 0x000fca0008010802 */
[----:B------:R-:W1:Y:S01]  /*6d90*/  MUFU.EX2 R54, R54 ;  /* 0x0000003600367308 */ /* 0x000e620000000800 */
[----:B0-----:R-:W-:-:S07]  /*6da0*/  FFMA.FTZ R62, R69, R5, R12 ;  /* 0x00000005453e7223 */ /* 0x001fce000001000c */
[----:B------:R-:W0:Y:S08]  /*6db0*/  MUFU.EX2 R72, R72 ;  /* 0x0000004800487308 */ /* 0x000e300000000800 */
[----:B------:R-:W2:Y:S01]  /*6dc0*/  MUFU.EX2 R27, R27 ;  /* 0x0000001b001b7308 */ /* 0x000ea20000000800 */
[----:B-1----:R-:W-:-:S01]  /*6dd0*/  FFMA.FTZ R5, R54, R4, R21 ;  /* 0x0000000436057223 */ /* 0x002fc20000010015 */
[----:B------:R-:W-:Y:S01]  /*6de0*/  FADD.FTZ R4, R9, R62 ;  /* 0x0000003e09047221 */ /* 0x000fe20000010000 */
[----:B------:R-:W-:-:S05]  /*6df0*/  FFMA.FTZ R62, R63, UR41, -R2 ;  /* 0x000000293f3e7c23 */ /* 0x000fca0008010802 */
[----:B------:R-:W1:Y:S08]  /*6e00*/  MUFU.EX2 R30, R30 ;  /* 0x0000001e001e7308 */ /* 0x000e700000000800 */
[----:B------:R-:W3:Y:S08]  /*6e10*/  MUFU.EX2 R31, R31 ;  /* 0x0000001f001f7308 */ /* 0x000ef00000000800 */
[----:B------:R-:W4:Y:S08]  /*6e20*/  MUFU.EX2 R34, R34 ;  /* 0x0000002200227308 */ /* 0x000f300000000800 */
[----:B------:R0:W-:Y:S08]  /*6e30*/  MUFU.EX2 R0, R76 ;  /* 0x0000004c00007308 */ /* 0x0001f00000000800 */
[----:B------:R-:W5:Y:S01]  /*6e40*/  MUFU.EX2 R35, R35 ;  /* 0x0000002300237308 */ /* 0x000f620000000800 */
[----:B0-----:R-:W-:-:S01]  /*6e50*/  FADD.FTZ R76, R72, R5 ;  /* 0x00000005484c7221 */ /* 0x001fc20000010000 */
[----:B------:R-:W-:-:S03]  /*6e60*/  FADD.FTZ R5, R13, R4 ;  /* 0x000000040d057221 */ /* 0x000fc60000010000 */
[----:B--2---:R-:W-:Y:S01]  /*6e70*/  FADD.FTZ R63, R27, R76 ;  /* 0x0000004c1b3f7221 */ /* 0x004fe20000010000 */
[----:B------:R-:W-:-:S02]  /*6e80*/  FADD.FTZ R4, R20, R5 ;  /* 0x0000000514047221 */ /* 0x000fc40000010000 */
[----:B------:R-:W0:Y:S01]  /*6e90*/  MUFU.EX2 R38, R38 ;  /* 0x0000002600267308 */ /* 0x000e220000000800 */
[----:B-1----:R-:W-:-:S01]  /*6ea0*/  FADD.FTZ R76, R30, R63 ;  /* 0x0000003f1e4c7221 */ /* 0x002fc20000010000 */
[----:B------:R-:W-:Y:S01]  /*6eb0*/  FADD.FTZ R5, R15, R4 ;  /* 0x000000040f057221 */ /* 0x000fe20000010000 */
[----:B------:R-:W-:-:S01]  /*6ec0*/  FFMA.FTZ R63, R66, UR41, -R2 ;  /* 0x00000029423f7c23 */ /* 0x000fc20008010802 */
[----:B------:R-:W-:Y:S01]  /*6ed0*/  FFMA.FTZ R66, R67, UR41, -R2 ;  /* 0x0000002943427c23 */ /* 0x000fe20008010802 */
[----:B---3--:R-:W-:-:S01]  /*6ee0*/  FADD.FTZ R77, R31, R76 ;  /* 0x0000004c1f4d7221 */ /* 0x008fc20000010000 */
[----:B------:R-:W-:Y:S02]  /*6ef0*/  FADD.FTZ R4, R24, R5 ;  /* 0x0000000518047221 */ /* 0x000fe40000010000 */
[----:B------:R-:W1:Y:S01]  /*6f00*/  MUFU.EX2 R39, R39 ;  /* 0x0000002700277308 */ /* 0x000e620000000800 */
[----:B----4-:R-:W-:-:S01]  /*6f10*/  FADD.FTZ R76, R34, R77 ;  /* 0x0000004d224c7221 */ /* 0x010fc20000010000 */
[----:B------:R-:W-:-:S03]  /*6f20*/  FADD.FTZ R5, R25, R4 ;  /* 0x0000000419057221 */ /* 0x000fc60000010000 */
[----:B-----5:R-:W-:Y:S01]  /*6f30*/  FADD.FTZ R67, R35, R76 ;  /* 0x0000004c23437221 */ /* 0x020fe20000010000 */
[----:B------:R-:W-:-:S02]  /*6f40*/  FADD.FTZ R5, R26, R5 ;  /* 0x000000051a057221 */ /* 0x000fc40000010000 */
[----:B------:R-:W2:Y:S01]  /*6f50*/  MUFU.EX2 R42, R42 ;  /* 0x0000002a002a7308 */ /* 0x000ea20000000800 */
[----:B0-----:R-:W-:-:S01]  /*6f60*/  FADD.FTZ R4, R38, R67 ;  /* 0x0000004326047221 */ /* 0x001fc20000010000 */
[----:B------:R-:W-:Y:S01]  /*6f70*/  FFMA.FTZ R67, R70, UR41, -R2 ;  /* 0x0000002946437c23 */ /* 0x000fe20008010802 */
[----:B------:R-:W-:-:S04]  /*6f80*/  FADD.FTZ R70, R28, R5 ;  /* 0x000000051c467221 */ /* 0x000fc80000010000 */
[----:B------:R-:W-:Y:S01]  /*6f90*/  FADD.FTZ R77, R29, R70 ;  /* 0x000000461d4d7221 */ /* 0x000fe20000010000 */
[----:B------:R-:W0:Y:S01]  /*6fa0*/  MUFU.EX2 R43, R43 ;  /* 0x0000002b002b7308 */ /* 0x000e220000000800 */
[----:B-1----:R-:W-:-:S01]  /*6fb0*/  FADD.FTZ R5, R39, R4 ;  /* 0x0000000427057221 */ /* 0x002fc20000010000 */
[----:B------:R-:W-:Y:S01]  /*6fc0*/  FFMA.FTZ R70, R71, UR41, -R2 ;  /* 0x0000002947467c23 */ /* 0x000fe20008010802 */
[----:B------:R-:W-:-:S01]  /*6fd0*/  FADD.FTZ R76, R32, R77 ;  /* 0x0000004d204c7221 */ /* 0x000fc20000010000 */
[----:B------:R-:W-:-:S03]  /*6fe0*/  FFMA.FTZ R71, R74, UR41, -R2 ;  /* 0x000000294a477c23 */ /* 0x000fc60008010802 */
[----:B------:R-:W-:Y:S01]  /*6ff0*/  FADD.FTZ R77, R33, R76 ;  /* 0x0000004c214d7221 */ /* 0x000fe20000010000 */
[----:B------:R-:W1:Y:S01]  /*7000*/  MUFU.EX2 R46, R46 ;  /* 0x0000002e002e7308 */ /* 0x000e620000000800 */
[----:B--2---:R-:W-:-:S02]  /*7010*/  FADD.FTZ R4, R42, R5 ;  /* 0x000000052a047221 */ /* 0x004fc40000010000 */
[----:B------:R-:W-:-:S04]  /*7020*/  FADD.FTZ R74, R36, R77 ;  /* 0x0000004d244a7221 */ /* 0x000fc80000010000 */
[----:B------:R-:W-:Y:S01]  /*7030*/  FADD.FTZ R77, R37, R74 ;  /* 0x0000004a254d7221 */ /* 0x000fe20000010000 */
[----:B------:R-:W2:Y:S01]  /*7040*/  MUFU.EX2 R47, R47 ;  /* 0x0000002f002f7308 */ /* 0x000ea20000000800 */
[----:B0-----:R-:W-:-:S01]  /*7050*/  FADD.FTZ R5, R43, R4 ;  /* 0x000000042b057221 */ /* 0x001fc20000010000 */
[--C-:B------:R-:W-:Y:S01]  /*7060*/  FFMA.FTZ R74, R75, UR41, -R2.reuse ;  /* 0x000000294b4a7c23 */ /* 0x100fe20008010802 */
[----:B------:R-:W-:-:S05]  /*7070*/  FFMA.FTZ R75, R78, UR41, -R2 ;  /* 0x000000294e4b7c23 */ /* 0x000fca0008010802 */
[----:B------:R-:W0:Y:S01]  /*7080*/  MUFU.EX2 R50, R50 ;  /* 0x0000003200327308 */ /* 0x000e220000000800 */
[----:B-1----:R-:W-:-:S07]  /*7090*/  FADD.FTZ R4, R46, R5 ;  /* 0x000000052e047221 */ /* 0x002fce0000010000 */
[----:B------:R-:W1:Y:S01]  /*70a0*/  MUFU.EX2 R51, R51 ;  /* 0x0000003300337308 */ /* 0x000e620000000800 */
[----:B--2---:R-:W-:-:S01]  /*70b0*/  FADD.FTZ R5, R47, R4 ;  /* 0x000000042f057221 */ /* 0x004fc20000010000 */
[----:B------:R-:W-:-:S06]  /*70c0*/  FADD.FTZ R4, R40, R77 ;  /* 0x0000004d28047221 */ /* 0x000fcc0000010000 */
[----:B------:R-:W2:Y:S01]  /*70d0*/  MUFU.EX2 R55, R55 ;  /* 0x0000003700377308 */ /* 0x000ea20000000800 */
[----:B0-----:R-:W-:-:S04]  /*70e0*/  FADD.FTZ R5, R50, R5 ;  /* 0x0000000532057221 */ /* 0x001fc80000010000 */
[----:B------:R-:W-:Y:S01]  /*70f0*/  FADD.FTZ R76, R0, R5 ;  /* 0x00000005004c7221 */ /* 0x000fe20000010000 */
[----:B------:R-:W-:-:S02]  /*7100*/  FADD.FTZ R5, R41, R4 ;  /* 0x0000000429057221 */ /* 0x000fc40000010000 */
[----:B------:R-:W0:Y:S01]  /*7110*/  MUFU.EX2 R58, R58 ;  /* 0x0000003a003a7308 */ /* 0x000e220000000800 */
[----:B-1----:R-:W-:-:S01]  /*7120*/  FADD.FTZ R76, R51, R76 ;  /* 0x0000004c334c7221 */ /* 0x002fc20000010000 */
[----:B------:R-:W-:-:S04]  /*7130*/  FADD.FTZ R4, R44, R5 ;  /* 0x000000052c047221 */ /* 0x000fc80000010000 */
[----:B------:R-:W-:Y:S02]  /*7140*/  FADD.FTZ R4, R11, R4 ;  /* 0x000000040b047221 */ /* 0x000fe40000010000 */
[----:B------:R-:W1:Y:S01]  /*7150*/  MUFU.EX2 R59, R59 ;  /* 0x0000003b003b7308 */ /* 0x000e620000000800 */
[----:B--2---:R-:W-:-:S01]  /*7160*/  FADD.FTZ R5, R55, R76 ;  /* 0x0000004c37057221 */ /* 0x004fc20000010000 */
[----:B------:R-:W-:-:S06]  /*7170*/  FFMA.FTZ R76, R79, UR41, -R2 ;  /* 0x000000294f4c7c23 */ /* 0x000fcc0008010802 */
[----:B------:R-:W2:Y:S01]  /*7180*/  MUFU.EX2 R62, R62 ;  /* 0x0000003e003e7308 */ /* 0x000ea20000000800 */
[----:B0-----:R-:W-:-:S01]  /*7190*/  FADD.FTZ R78, R58, R5 ;  /* 0x000000053a4e7221 */ /* 0x001fc20000010000 */
[----:B------:R-:W-:-:S04]  /*71a0*/  FADD.FTZ R5, R45, R4 ;  /* 0x000000042d057221 */ /* 0x000fc80000010000 */
[----:B------:R-:W-:Y:S02]  /*71b0*/  FADD.FTZ R5, R14, R5 ;  /* 0x000000050e057221 */ /* 0x000fe40000010000 */
[----:B------:R-:W0:Y:S01]  /*71c0*/  MUFU.EX2 R63, R63 ;  /* 0x0000003f003f7308 */ /* 0x000e220000000800 */
[----:B-1----:R-:W-:-:S01]  /*71d0*/  FADD.FTZ R77, R59, R78 ;  /* 0x0000004e3b4d7221 */ /* 0x002fc20000010000 */
[----:B------:R-:W-:-:S04]  /*71e0*/  FADD.FTZ R78, R48, R5 ;  /* 0x00000005304e7221 */ /* 0x000fc80000010000 */
[----:B------:R-:W-:Y:S01]  /*71f0*/  FADD.FTZ R79, R49, R78 ;  /* 0x0000004e314f7221 */ /* 0x000fe20000010000 */
[----:B------:R-:W-:-:S01]  /*7200*/  FFMA.FTZ R78, R83, UR41, -R2 ;  /* 0x00000029534e7c23 */ /* 0x000fc20008010802 */
[----:B------:R-:W1:Y:S01]  /*7210*/  MUFU.EX2 R66, R66 ;  /* 0x0000004200427308 */ /* 0x000e620000000800 */
[----:B--2---:R-:W-:-:S01]  /*7220*/  FADD.FTZ R4, R62, R77 ;  /* 0x0000004d3e047221 */ /* 0x004fc20000010000 */
[----:B------:R-:W-:Y:S01]  /*7230*/  FADD.FTZ R80, R52, R79 ;  /* 0x0000004f34507221 */ /* 0x000fe20000010000 */
[----:B------:R-:W-:-:S01]  /*7240*/  FFMA.FTZ R77, R82, UR41, -R2 ;  /* 0x00000029524d7c23 */ /* 0x000fc20008010802 */
[--C-:B------:R-:W-:Y:S01]  /*7250*/  FFMA.FTZ R79, R86, UR41, -R2.reuse ;  /* 0x00000029564f7c23 */ /* 0x100fe20008010802 */
[----:B------:R-:W-:-:S01]  /*7260*/  FFMA.FTZ R2, R87, UR41, -R2 ;  /* 0x0000002957027c23 */ /* 0x000fc20008010802 */
[----:B------:R-:W-:Y:S02]  /*7270*/  FADD.FTZ R81, R53, R80 ;  /* 0x0000005035517221 */ /* 0x000fe40000010000 */
        /* <DEDUP_REMOVED lines=35> */
[----:B--2---:R-:W-:-:S01]  /*74b0*/  FADD.FTZ R81, R79, R4 ;  /* 0x000000044f517221 */ /* 0x004fc20000010000 */
[----:B0-----:R-:W-:-:S03]  /*74c0*/  FADD.FTZ R5, R73, R80 ;  /* 0x0000005049057221 */ /* 0x001fc60000010000 */
[----:B-1----:R-:W-:Y:S01]  /*74d0*/  FADD.FTZ R4, R2, R81 ;  /* 0x0000005102047221 */ /* 0x002fe20000010000 */
[----:B------:R-:W-:Y:S06]  /*74e0*/  @!P0 BRA `(.L_x_709) ;  /* 0x0000000000048947 */ /* 0x000fec0003800000 */
[----:B------:R-:W-:Y:S01]  /*74f0*/  BPT.TRAP 0x1 ;  /* 0x000000040000795c */ /* 0x000fe20000300000 */
.L_x_709:
[----:B------:R-:W-:Y:S01]  /*7500*/  UIADD3 UR6, UR11, 0x19c60, URZ ;  /* 0x00019c600b067890 */ /* 0x000fe2000fffe03f */
[----:B------:R-:W-:Y:S01]  /*7510*/  ISETP.GT.AND P2, PT, R3, UR17, PT ;  /* 0x0000001103007c0c */ /* 0x000fe2000bf44270 */
[----:B------:R-:W-:Y:S01]  /*7520*/  UMOV UR48, UR20 ;  /* 0x0000001400307c82 */ /* 0x000fe20008000000 */
[----:B------:R-:W-:Y:S01]  /*7530*/  F2FP.SATFINITE.E4M3.F32.PACK_AB_MERGE_C R0, R51, R0, RZ ;  /* 0x000000003300723e */ /* 0x000fe200048070ff */
[----:B------:R-:W-:Y:S01]  /*7540*/  UPRMT UR6, UR44, 0x654, UR6 ;  /* 0x000006542c067896 */ /* 0x000fe20008000006 */
[----:B------:R-:W-:Y:S01]  /*7550*/  F2FP.SATFINITE.E4M3.F32.PACK_AB_MERGE_C R2, R2, R79, RZ ;  /* 0x0000004f0202723e */ /* 0x000fe200048070ff */
[----:B------:R-:W-:Y:S01]  /*7560*/  UMOV UR36, UR19 ;  /* 0x0000001300247c82 */ /* 0x000fe20008000000 */
[----:B------:R-:W-:Y:S01]  /*7570*/  F2FP.SATFINITE.E4M3.F32.PACK_AB_MERGE_C R13, R20, R13, RZ ;  /* 0x0000000d140d723e */ /* 0x000fe200048070ff */
[----:B------:R-:W-:Y:S01]  /*7580*/  FMUL.FTZ R88, R88, R69 ;  /* 0x0000004558587220 */ /* 0x000fe20000410000 */
[----:B------:R-:W-:Y:S01]  /*7590*/  F2FP.SATFINITE.E4M3.F32.PACK_AB_MERGE_C R27, R30, R27, RZ ;  /* 0x0000001b1e1b723e */ /* 0x000fe200048070ff */
[----:B------:R-:W-:Y:S01]  /*75a0*/  FMUL.FTZ R89, R89, R69 ;  /* 0x0000004559597220 */ /* 0x000fe20000410000 */
        /* <DEDUP_REMOVED lines=24> */
[----:B------:R-:W-:Y:S01]  /*7730*/  F2FP.SATFINITE.E4M3.F32.PACK_AB_MERGE_C R147, R50, R47, R0 ;  /* 0x0000002f3293723e */ /* 0x000fe20004807000 */
[----:B------:R-:W-:Y:S01]  /*7740*/  FMUL.FTZ R113, R113, R69 ;  /* 0x0000004571717220 */ /* 0x000fe20000410000 */
[----:B------:R-:W-:Y:S01]  /*7750*/  F2FP.SATFINITE.E4M3.F32.PACK_AB_MERGE_C R139, R78, R77, R2 ;  /* 0x0000004d4e8b723e */ /* 0x000fe20004807002 */
        /* <DEDUP_REMOVED lines=12> */
[-C--:B------:R-:W-:Y:S01]  /*7820*/  FMUL.FTZ R128, R128, R69.reuse ;  /* 0x0000004580807220 */ /* 0x080fe20000410000 */
[----:B------:R-:W-:Y:S01]  /*7830*/  F2FP.SATFINITE.E4M3.F32.PACK_AB_MERGE_C R146, R37, R36, R40 ;  /* 0x000000242592723e */ /* 0x000fe20004807028 */
[-C--:B------:R-:W-:Y:S01]  /*7840*/  FMUL.FTZ R129, R129, R69.reuse ;  /* 0x0000004581817220 */ /* 0x080fe20000410000 */
        /* <DEDUP_REMOVED lines=33> */
[----:B------:R-:W-:-:S02]  /*7a60*/  VIADD R3, R3, 0xffffffff ;  /* 0xffffffff03037836 */ /* 0x000fc40000000000 */
[----:B------:R-:W-:Y:S02]  /*7a70*/  IMAD.MOV.U32 R0, RZ, RZ, R10 ;  /* 0x000000ffff007224 */ /* 0x000fe400078e000a */
[----:B------:R-:W-:Y:S01]  /*7a80*/  IMAD.MOV.U32 R2, RZ, RZ, R8 ;  /* 0x000000ffff027224 */ /* 0x000fe200078e0008 */
[----:B------:R-:W-:Y:S06]  /*7a90*/  @P2 BRA `(.L_x_710) ;  /* 0xffffffd000e82947 */ /* 0x000fec000383ffff */
[----:B------:R-:W-:Y:S01]  /*7aa0*/  IMAD.MOV.U32 R0, RZ, RZ, R10 ;  /* 0x000000ffff007224 */ /* 0x000fe200078e000a */
[----:B------:R-:W-:Y:S01]  /*7ab0*/  UMOV UR36, UR19 ;  /* 0x0000001300247c82 */ /* 0x000fe20008000000 */
[----:B------:R-:W-:Y:S01]  /*7ac0*/  IMAD.MOV.U32 R2, RZ, RZ, R8 ;  /* 0x000000ffff027224 */ /* 0x000fe200078e0008 */
[----:B------:R-:W-:-:S06]  /*7ad0*/  UMOV UR48, UR20 ;  /* 0x0000001400307c82 */ /* 0x000fcc0008000000 */
.L_x_692:
[----:B------:R-:W0:Y:S01]  /*7ae0*/  LDC R8, c[0x0][0x448] ;  /* 0x00011200ff087b82 */ /* 0x000e220000000800 */
[----:B------:R-:W-:Y:S01]  /*7af0*/  UIADD3 UR6, UR39, 0xbf, URZ ;  /* 0x000000bf27067890 */ /* 0x000fe2000fffe03f */
[----:B------:R-:W-:-:S05]  /*7b00*/  IADD3 R11, -R7, 0x1, RZ ;  /* 0x00000001070b7810 */ /* 0x000fca0007ffe1ff */
[----:B------:R-:W-:Y:S01]  /*7b10*/  IMAD.U32 R7, RZ, RZ, UR6 ;  /* 0x00000006ff077e24 */ /* 0x000fe2000f8e00ff */
[----:B------:R-:W1:Y:S01]  /*7b20*/  LDC R10, c[0x0][0x9e4] ;  /* 0x00027900ff0a7b82 */ /* 0x000e620000000800 */
[----:B------:R-:W-:Y:S01]  /*7b30*/  IMAD R6, R6, UR40, R11 ;  /* 0x0000002806067c24 */ /* 0x000fe2000f8e020b */
[----:B0-----:R-:W-:Y:S02]  /*7b40*/  ISETP.NE.AND P5, PT, R8, 0x1, PT ;  /* 0x000000010800780c */ /* 0x001fe40003fa5270 */
[----:B-1----:R-:W-:-:S11]  /*7b50*/  ISETP.GE.AND P6, PT, R10, 0x1, PT ;  /* 0x000000010a00780c */ /* 0x002fd60003fc6270 */
[----:B------:R-:W0:Y:S08]  /*7b60*/  @P5 LDC R8, c[0x0][0x44c] ;  /* 0x00011300ff085b82 */ /* 0x000e300000000800 */
[----:B------:R-:W1:Y:S01]  /*7b70*/  @P5 LDC R9, c[0x0][0x450] ;  /* 0x00011400ff095b82 */ /* 0x000e620000000800 */
[----:B0-----:R-:W-:-:S05]  /*7b80*/  @P5 IMAD.HI.U32 R8, R8, UR6, RZ ;  /* 0x0000000608085c27 */ /* 0x001fca000f8e00ff */
[----:B-1----:R-:W-:-:S05]  /*7b90*/  @P5 SHF.R.U32.HI R7, RZ, R9, R8 ;  /* 0x00000009ff075219 */ /* 0x002fca0000011608 */
[----:B------:R-:W-:-:S04]  /*7ba0*/  IMAD.IADD R7, R6, 0x1, R7 ;  /* 0x0000000106077824 */ /* 0x000fc800078e0207 */
[----:B------:R-:W-:Y:S01]  /*7bb0*/  VIADD R6, R7, -UR18 ;  /* 0x8000001207067c36 */ /* 0x000fe20008000000 */
[----:B------:R-:W-:Y:S06]  /*7bc0*/  @!P6 BRA `(.L_x_711) ;  /* 0x00000000003ce947 */ /* 0x000fec0003800000 */
[----:B------:R-:W-:-:S13]  /*7bd0*/  ISETP.GT.AND P2, PT, R7, -0x1, PT ;  /* 0xffffffff0700780c */ /* 0x000fda0003f44270 */
[----:B------:R-:W-:Y:S05]  /*7be0*/  @P2 BRA `(.L_x_712) ;  /* 0x00000000001c2947 */ /* 0x000fea0003800000 */
[----:B------:R-:W-:Y:S02]  /*7bf0*/  ISETP.NE.AND P2, PT, R10, 0x1, PT ;  /* 0x000000010a00780c */ /* 0x000fe40003f45270 */
[----:B------:R-:W-:-:S11]  /*7c00*/  LOP3.LUT R7, RZ, R7, RZ, 0x33, !PT ;  /* 0x00000007ff077212 */ /* 0x000fd600078e33ff */
[----:B------:R-:W0:Y:S02]  /*7c10*/  @P2 LDC.64 R8, c[0x0][0x9e8] ;  /* 0x00027a00ff082b82 */ /* 0x000e240000000a00 */
[----:B0-----:R-:W-:-:S05]  /*7c20*/  @P2 IMAD.HI.U32 R8, R7, R8, RZ ;  /* 0x0000000807082227 */ /* 0x001fca00078e00ff */
[----:B------:R-:W-:-:S04]  /*7c30*/  @P2 SHF.R.U32.HI R7, RZ, R9, R8 ;  /* 0x00000009ff072219 */ /* 0x000fc80000011608 */
[----:B------:R-:W-:Y:S01]  /*7c40*/  LOP3.LUT R7, RZ, R7, RZ, 0x33, !PT ;  /* 0x00000007ff077212 */ /* 0x000fe200078e33ff */
[----:B------:R-:W-:Y:S06]  /*7c50*/  BRA `(.L_x_713) ;  /* 0x0000000000107947 */ /* 0x000fec0003800000 */
.L_x_712:
[----:B------:R-:W-:-:S13]  /*7c60*/  ISETP.NE.AND P2, PT, R10, 0x1, PT ;  /* 0x000000010a00780c */ /* 0x000fda0003f45270 */
[----:B------:R-:W0:Y:S02]  /*7c70*/  @P2 LDC.64 R8, c[0x0][0x9e8] ;  /* 0x00027a00ff082b82 */ /* 0x000e240000000a00 */
[----:B0-----:R-:W-:-:S05]  /*7c80*/  @P2 IMAD.HI.U32 R8, R7, R8, RZ ;  /* 0x0000000807082227 */ /* 0x001fca00078e00ff */
[----:B------:R-:W-:-:S07]  /*7c90*/  @P2 SHF.R.U32.HI R7, RZ, R9, R8 ;  /* 0x00000009ff072219 */ /* 0x000fce0000011608 */
.L_x_713:
[----:B------:R-:W-:-:S05]  /*7ca0*/  IMAD R7, R7, R10, RZ ;  /* 0x0000000a07077224 */ /* 0x000fca00078e02ff */
[----:B------:R-:W-:-:S07]  /*7cb0*/  VIMNMX R6, R6, R7, !PT ;  /* 0x0000000706067248 */ /* 0x000fce0007fe0100 */
.L_x_711:
[----:B------:R-:W-:-:S05]  /*7cc0*/  VIADD R6, R6, 0x7f ;  /* 0x0000007f06067836 */ /* 0x000fca0000000000 */
[----:B------:R-:W-:-:S04]  /*7cd0*/  SHF.R.S32.HI R7, RZ, 0x1f, R6 ;  /* 0x0000001fff077819 */ /* 0x000fc80000011406 */
[----:B------:R-:W-:-:S04]  /*7ce0*/  LEA.HI R7, R7, R6, RZ, 0x7 ;  /* 0x0000000607077211 */ /* 0x000fc800078f38ff */
[----:B------:R-:W-:-:S04]  /*7cf0*/  SHF.R.S32.HI R6, RZ, 0x7, R7 ;  /* 0x00000007ff067819 */ /* 0x000fc80000011407 */
[----:B------:R-:W-:-:S04]  /*7d00*/  VIMNMX R6, R6, UR43, !PT ;  /* 0x0000002b06067c48 */ /* 0x000fc8000ffe0100 */
[----:B------:R-:W-:-:S13]  /*7d10*/  ISETP.GE.AND P2, PT, R3, R6, PT ;  /* 0x000000060300720c */ /* 0x000fda0003f46270 */
[----:B------:R-:W-:Y:S05]  /*7d20*/  @!P2 BRA `(.L_x_714) ;  /* 0x0000001800e8a947 */ /* 0x000fea0003800000 */
[----:B------:R-:W-:Y:S01]  /*7d30*/  IMAD.MOV.U32 R9, RZ, RZ, R0 ;  /* 0x000000ffff097224 */ /* 0x000fe200078e0000 */
[----:B------:R-:W-:Y:S01]  /*7d40*/  UMOV UR17, UR48 ;  /* 0x0000003000117c82 */ /* 0x000fe20008000000 */
[----:B------:R-:W-:Y:S01]  /*7d50*/  IMAD.MOV.U32 R7, RZ, RZ, R2 ;  /* 0x000000ffff077224 */ /* 0x000fe200078e0002 */
[----:B------:R-:W-:-:S06]  /*7d60*/  UMOV UR18, UR36 ;  /* 0x0000002400127c82 */ /* 0x000fcc0008000000 */
.L_x_724:
[----:B------:R-:W-:-:S04]  /*7d70*/  UIADD3 UR6, UR18, 0x1, URZ ;  /* 0x0000000112067890 */ /* 0x000fc8000fffe03f */
[----:B------:R-:W-:-:S04]  /*7d80*/  UISETP.NE.AND UP0, UPT, UR6, 0x2, UPT ;  /* 0x000000020600788c */ /* 0x000fc8000bf05270 */
[----:B------:R-:W-:Y:S02]  /*7d90*/  USEL UR48, URZ, 0x1, UP0 ;  /* 0x000000013f307887 */ /* 0x000fe40008000000 */
[----:B------:R-:W-:Y:S02]  /*7da0*/  USEL UR36, UR6, URZ, UP0 ;  /* 0x0000003f06247287 */ /* 0x000fe40008000000 */
[----:B------:R-:W-:Y:S01]  /*7db0*/  ULOP3.LUT UR48, UR17, UR48, URZ, 0x3c, !UPT ;  /* 0x0000003011307292 */ /* 0x000fe2000f8e3c3f */
[----:B------:R-:W-:Y:S11]  /*7dc0*/  @!P0 BRA `(.L_x_715) ;  /* 0x0000000000048947 */ /* 0x000ff60003800000 */
[----:B------:R-:W-:Y:S01]  /*7dd0*/  BPT.TRAP 0x1 ;  /* 0x000000040000795c */ /* 0x000fe20000300000 */
.L_x_715:
[----:B------:R-:W-:Y:S01]  /*7de0*/  ULEA UR6, UR36, UR45, 0x3 ;  /* 0x0000002d24067291 */ /* 0x000fe2000f8e183f */
[----:B------:R-:W-:-:S05]  /*7df0*/  IMAD.U32 R0, RZ, RZ, UR48 ;  /* 0x00000030ff007e24 */ /* 0x000fca000f8e00ff */
[----:B------:R-:W-:-:S04]  /*7e00*/  SHF.L.U32 R0, R0, 0x1f, RZ ;  /* 0x0000001f00007819 */ /* 0x000fc800000006ff */
[----:B------:R0:W1:Y:S01]  /*7e10*/  SYNCS.PHASECHK.TRANS64.TRYWAIT P2, [UR6+0x19c30], R0 ;  /* 0x019c3000ff0075a7 */ /* 0x0000620008040146 */
[----:B------:R-:W-:Y:S05]  /*7e20*/  @!P0 BRA `(.L_x_716) ;  /* 0x0000000000048947 */ /* 0x000fea0003800000 */
[----:B------:R-:W-:Y:S01]  /*7e30*/  BPT.TRAP 0x1 ;  /* 0x000000040000795c */ /* 0x000fe20000300000 */
.L_x_716:
[----:B-1----:R-:W-:Y:S05]  /*7e40*/  @P2 BRA `(.L_x_717) ;  /* 0x0000000000082947 */ /* 0x002fea0003800000 */
[----:B------:R-:W1:Y:S02]  /*7e50*/  SYNCS.PHASECHK.TRANS64.TRYWAIT P2, [UR6+0x19c30], R0 ;  /* 0x019c3000ff0075a7 */ /* 0x000e640008040146 */
[----:B-1----:R-:W-:Y:S05]  /*7e60*/  @!P2 BRA `(.L_x_718) ;  /* 0x000000ac00f0a947 */ /* 0x002fea0003800000 */
.L_x_717:
        /* <DEDUP_REMOVED lines=17> */
.L_x_719:
[----:B------:R-:W-:Y:S01]  /*7f80*/  ULEA UR11, UR18, UR45, 0x3 ;  /* 0x0000002d120b7291 */ /* 0x000fe2000f8e183f */
[----:B01----:R-:W-:-:S05]  /*7f90*/  IMAD.U32 R0, RZ, RZ, UR17 ;  /* 0x00000011ff007e24 */ /* 0x003fca000f8e00ff */
[----:B------:R-:W-:-:S04]  /*7fa0*/  SHF.L.U32 R0, R0, 0x1f, RZ ;  /* 0x0000001f00007819 */ /* 0x000fc800000006ff */
[----:B------:R0:W1:Y:S01]  /*7fb0*/  SYNCS.PHASECHK.TRANS64.TRYWAIT P2, [UR11+0x19c50], R0 ;  /* 0x019c5000ff0075a7 */ /* 0x000062000804014b */
[----:B------:R-:W-:Y:S05]  /*7fc0*/  @!P0 BRA `(.L_x_720) ;  /* 0x0000000000048947 */ /* 0x000fea0003800000 */
[----:B------:R-:W-:Y:S01]  /*7fd0*/  BPT.TRAP 0x1 ;  /* 0x000000040000795c */ /* 0x000fe20000300000 */
.L_x_720:
[----:B-1----:R-:W-:Y:S05]  /*7fe0*/  @P2 BRA `(.L_x_721) ;  /* 0x0000000000082947 */ /* 0x002fea0003800000 */
[----:B------:R-:W1:Y:S02]  /*7ff0*/  SYNCS.PHASECHK.TRANS64.TRYWAIT P2, [UR11+0x19c50], R0 ;  /* 0x019c5000ff0075a7 */ /* 0x000e64000804014b */
[----:B-1----:R-:W-:Y:S05]  /*8000*/  @!P2 BRA `(.L_x_722) ;  /* 0x000000ac00a0a947 */ /* 0x002fea0003800000 */
.L_x_721:
[----:B------:R-:W-:Y:S01]  /*8010*/  UIADD3 UR6, UR45, 0x3000, URZ ;  /* 0x000030002d067890 */ /* 0x000fe2000fffe03f */
[----:B------:R-:W-:Y:S01]  /*8020*/  WARPGROUP.ARRIVE ;  /* 0x00000000000079c5 */ /* 0x000fe20000000000 */
[----:B------:R-:W-:Y:S01]  /*8030*/  UMOV UR7, 0x40000040 ;  /* 0x4000004000077882 */ /* 0x000fe20000000000 */
[----:B01----:R-:W-:Y:S01]  /*8040*/  FMNMX.FTZ R0, R24, R7, !PT ;  /* 0x0000000718007209 */ /* 0x003fe20007810000 */
[----:B------:R-:W-:Y:S01]  /*8050*/  USHF.R.U32.HI UR6, URZ, 0x4, UR6 ;  /* 0x000000043f067899 */ /* 0x000fe20008011606 */
[----:B------:R-:W-:Y:S02]  /*8060*/  IMAD.U32 R15, RZ, RZ, UR41 ;  /* 0x00000029ff0f7e24 */ /* 0x000fe4000f8e00ff */
[----:B------:R-:W-:Y:S01]  /*8070*/  FMNMX.FTZ R11, R25, R0, !PT ;  /* 0x00000000190b7209 */ /* 0x000fe20007810000 */
[----:B------:R-:W-:Y:S01]  /*8080*/  ULOP3.LUT UR6, UR6, 0x3fff, URZ, 0xc0, !UPT ;  /* 0x00003fff06067892 */ /* 0x000fe2000f8ec03f */
[----:B------:R-:W-:-:S03]  /*8090*/  FMNMX.FTZ R0, R26, R9, !PT ;  /* 0x000000091a007209 */ /* 0x000fc60007810000 */
[----:B------:R-:W-:Y:S01]  /*80a0*/  ULOP3.LUT UR6, UR6, 0x10000, URZ, 0xfc, !UPT ;  /* 0x0001000006067892 */ /* 0x000fe2000f8efc3f */
[----:B------:R-:W-:Y:S02]  /*80b0*/  FMNMX.FTZ R13, R27, R0, !PT ;  /* 0x000000001b0d7209 */ /* 0x000fe40007810000 */
        /* <DEDUP_REMOVED lines=64> */
[----:B------:R-:W-:Y:S01]  /*84c0*/  FMNMX.FTZ R10, R87, R2, !PT ;  /* 0x00000002570a7209 */ /* 0x000fe20007810000 */
[----:B------:R-:W-:Y:S02]  /*84d0*/  WARPGROUP.DEPBAR.LE gsb0, 0x0 ;  /* 0x00008000000079c5 */ /* 0x000fe40000010000 */
[----:B------:R-:W-:Y:S01]  /*84e0*/  WARPGROUP.ARRIVE ;  /* 0x00000000000079c5 */ /* 0x000fe20000000000 */
[----:B------:R-:W0:Y:S04]  /*84f0*/  SHFL.BFLY PT, R11, R8, 0x2, 0x1f ;  /* 0x0c401f00080b7f89 */ /* 0x000e2800000e0000 */
[----:B------:R-:W1:Y:S01]  /*8500*/  SHFL.BFLY PT, R13, R10, 0x2, 0x1f ;  /* 0x0c401f000a0d7f89 */ /* 0x000e6200000e0000 */
[----:B------:R-:W-:Y:S01]  /*8510*/  QGMMA.64x96x32.F32.E4M3.E4M3 R88, R144, gdesc[UR4], R88, gsb0 ;  /* 0x0160000490587df3 */ /* 0x000fe20008000858 */
[----:B------:R-:W-:Y:S01]  /*8520*/  UIADD3 UR6, UR10, 0x4, URZ ;  /* 0x000000040a067890 */ /* 0x000fe2000fffe03f */
[----:B------:R-:W-:Y:S01]  /*8530*/  UMOV UR7, 0x40000040 ;  /* 0x4000004000077882 */ /* 0x000fe20000000000 */
[----:B0-----:R-:W-:-:S02]  /*8540*/  FMNMX.FTZ R11, R8, R11, !PT ;  /* 0x0000000b080b7209 */ /* 0x001fc40007810000 */
[----:B-1----:R-:W-:-:S03]  /*8550*/  FMNMX.FTZ R13, R10, R13, !PT ;  /* 0x0000000d0a0d7209 */ /* 0x002fc60007810000 */
[----:B------:R-:W0:Y:S04]  /*8560*/  SHFL.BFLY PT, R2, R11, 0x1, 0x1f ;  /* 0x0c201f000b027f89 */ /* 0x000e2800000e0000 */
[----:B------:R-:W1:Y:S01]  /*8570*/  SHFL.BFLY PT, R0, R13, 0x1, 0x1f ;  /* 0x0c201f000d007f89 */ /* 0x000e6200000e0000 */
[----:B0-----:R-:W-:Y:S02]  /*8580*/  FMNMX.FTZ R2, R11, R2, !PT ;  /* 0x000000020b027209 */ /* 0x001fe40007810000 */
[----:B-1----:R-:W-:-:S03]  /*8590*/  FMNMX.FTZ R0, R13, R0, !PT ;  /* 0x000000000d007209 */ /* 0x002fc60007810000 */
[----:B------:R-:W-:-:S04]  /*85a0*/  FADD.FTZ R7, -R2, R7 ;  /* 0x0000000702077221 */ /* 0x000fc80000010100 */
[----:B------:R-:W-:Y:S01]  /*85b0*/  FMUL.FTZ R8, R7, UR41 ;  /* 0x0000002907087c20 */ /* 0x000fe20008410000 */
[----:B------:R-:W-:-:S01]  /*85c0*/  FADD.FTZ R7, -R0, R9 ;  /* 0x0000000900077221 */ /* 0x000fc20000010100 */
[----:B------:R-:W-:-:S03]  /*85d0*/  FFMA.FTZ R9, R2, R15, -8 ;  /* 0xc100000002097423 */ /* 0x000fc6000001000f */
[----:B------:R-:W-:Y:S01]  /*85e0*/  FMUL.FTZ R7, R7, UR41 ;  /* 0x0000002907077c20 */ /* 0x000fe20008410000 */
[----:B------:R-:W-:-:S01]  /*85f0*/  FFMA.FTZ R21, R37, UR41, -R9 ;  /* 0x0000002925157c23 */ /* 0x000fc20008010809 */
[--C-:B------:R-:W-:Y:S01]  /*8600*/  FFMA.FTZ R37, R53, UR41, -R9.reuse ;  /* 0x0000002935257c23 */ /* 0x100fe20008010809 */
[----:B------:R-:W-:-:S01]  /*8610*/  FFMA.FTZ R53, R69, UR41, -R9 ;  /* 0x0000002945357c23 */ /* 0x000fc20008010809 */
[----:B------:R-:W-:Y:S02]  /*8620*/  IMAD.U32 R69, RZ, RZ, UR41 ;  /* 0x00000029ff457e24 */ /* 0x000fe4000f8e00ff */
[----:B------:R-:W-:-:S01]  /*8630*/  FFMA.FTZ R11, R24, UR41, -R9 ;  /* 0x00000029180b7c23 */ /* 0x000fc20008010809 */
[----:B------:R-:W-:Y:S01]  /*8640*/  FFMA.FTZ R10, R25, UR41, -R9 ;  /* 0x00000029190a7c23 */ /* 0x000fe20008010809 */
[----:B------:R-:W-:Y:S01]  /*8650*/  MUFU.EX2 R8, R8 ;  /* 0x0000000800087308 */ /* 0x000fe20000000800 */
[----:B------:R-:W-:-:S01]  /*8660*/  FFMA.FTZ R69, R0, R69, -8 ;  /* 0xc100000000457423 */ /* 0x000fc20000010045 */
[--C-:B------:R-:W-:Y:S01]  /*8670*/  FFMA.FTZ R12, R28, UR41, -R9.reuse ;  /* 0x000000291c0c7c23 */ /* 0x100fe20008010809 */
[----:B------:R-:W-:-:S01]  /*8680*/  FFMA.FTZ R13, R29, UR41, -R9 ;  /* 0x000000291d0d7c23 */ /* 0x000fc20008010809 */
[----:B------:R-:W-:Y:S01]  /*8690*/  FFMA.FTZ R14, R32, UR41, -R9 ;  /* 0x00000029200e7c23 */ /* 0x000fe20008010809 */
        /* <DEDUP_REMOVED lines=13> */
[--C-:B------:R-:W-:Y:S01]  /*8770*/  FFMA.FTZ R57, R73, UR41, -R9.reuse ;  /* 0x0000002949397c23 */ /* 0x100fe20008010809 */
[----:B------:R-:W-:-:S01]  /*8780*/  FFMA.FTZ R24, R40, UR41, -R9 ;  /* 0x0000002928187c23 */ /* 0x000fc20008010809 */
[----:B------:R-:W-:Y:S01]  /*8790*/  FFMA.FTZ R39, R39, UR41, -R69 ;  /* 0x0000002927277c23 */ /* 0x000fe20008010845 */
[----:B------:R-:W-:-:S01]  /*87a0*/  FFMA.FTZ R40, R56, UR41, -R9 ;  /* 0x0000002938287c23 */ /* 0x000fc20008010809 */
[----:B------:R-:W-:Y:S01]  /*87b0*/  FFMA.FTZ R56, R72, UR41, -R9 ;  /* 0x0000002948387c23 */ /* 0x000fe20008010809 */
[----:B------:R-:W-:-:S01]  /*87c0*/  FFMA.FTZ R42, R42, UR41, -R69 ;  /* 0x000000292a2a7c23 */ /* 0x000fc20008010845 */
[----:B------:R-:W1:Y:S01]  /*87d0*/  MUFU.EX2 R26, R26 ;  /* 0x0000001a001a7308 */ /* 0x000e620000000800 */
[----:B0-----:R-:W-:-:S01]  /*87e0*/  FFMA.FTZ R5, R8, R5, R11 ;  /* 0x0000000508057223 */ /* 0x001fc2000001000b */
        /* <DEDUP_REMOVED lines=12> */
[--C-:B------:R-:W-:Y:S01]  /*88b0*/  FFMA.FTZ R55, R55, UR41, -R69.reuse ;  /* 0x0000002937377c23 */ /* 0x100fe20008010845 */
[----:B------:R-:W-:-:S01]  /*88c0*/  FFMA.FTZ R58, R58, UR41, -R69 ;  /* 0x000000293a3a7c23 */ /* 0x000fc20008010845 */
[----:B------:R-:W2:Y:S01]  /*88d0*/  MUFU.EX2 R27, R27 ;  /* 0x0000001b001b7308 */ /* 0x000ea20000000800 */
[----:B------:R-:W-:-:S02]  /*88e0*/  WARPGROUP.DEPBAR.LE gsb0, 0x0 ;  /* 0x00008000000079c5 */ /* 0x000fc40000010000 */
[----:B------:R-:W-:Y:S01]  /*88f0*/  WARPGROUP.ARRIVE ;  /* 0x00000000000079c5 */ /* 0x000fe20000000000 */
[----:B-1----:R-:W-:-:S01]  /*8900*/  FFMA.FTZ R4, R7, R4, R26 ;  /* 0x0000000407047223 */ /* 0x002fc2000001001a */
[----:B------:R-:W-:Y:S01]  /*8910*/  FFMA.FTZ R59, R59, UR41, -R69 ;  /* 0x000000293b3b7c23 */ /* 0x000fe20008010845 */
[----:B------:R-:W-:-:S01]  /*8920*/  FFMA.FTZ R44, R60, UR41, -R9 ;  /* 0x000000293c2c7c23 */ /* 0x000fc20008010809 */
[----:B------:R-:W-:Y:S01]  /*8930*/  FFMA.FTZ R62, R62, UR41, -R69 ;  /* 0x000000293e3e7c23 */ /* 0x000fe20008010845 */
[----:B------:R-:W1:Y:S01]  /*8940*/  MUFU.EX2 R12, R12 ;  /* 0x0000000c000c7308 */ /* 0x000e620000000800 */
[----:B------:R-:W-:Y:S01]  /*8950*/  QGMMA.64x96x32.F32.E4M3.E4M3 R88, R140, gdesc[UR4], R88, gsb0 ;  /* 0x016000048c587df3 */ /* 0x000fe20008000858 */
[----:B0-----:R-:W-:-:S01]  /*8960*/  FADD.FTZ R5, R10, R5 ;  /* 0x000000050a057221 */ /* 0x001fc20000010000 */
[----:B------:R-:W-:Y:S01]  /*8970*/  UIADD3 UR6, UR10, 0x6, URZ ;  /* 0x000000060a067890 */ /* 0x000fe2000fffe03f */
[----:B------:R-:W-:-:S01]  /*8980*/  FFMA.FTZ R45, R61, UR41, -R9 ;  /* 0x000000293d2d7c23 */ /* 0x000fc20008010809 */
[----:B------:R-:W-:Y:S01]  /*8990*/  UMOV UR7, 0x40000040 ;  /* 0x4000004000077882 */ /* 0x000fe20000000000 */
[----:B------:R-:W-:-:S01]  /*89a0*/  FFMA.FTZ R61, R77, UR41, -R9 ;  /* 0x000000294d3d7c23 */ /* 0x000fc20008010809 */
[----:B------:R-:W-:Y:S01]  /*89b0*/  FFMA.FTZ R63, R63, UR41, -R69 ;  /* 0x000000293f3f7c23 */ /* 0x000fe20008010845 */
[----:B------:R-:W0:Y:S01]  /*89c0*/  MUFU.EX2 R30, R30 ;  /* 0x0000001e001e7308 */ /* 0x000e220000000800 */
[----:B--2---:R-:W-:-:S01]  /*89d0*/  FADD.FTZ R73, R27, R4 ;  /* 0x000000041b497221 */ /* 0x004fc20000010000 */
[----:B------:R-:W-:Y:S01]  /*89e0*/  FFMA.FTZ R48, R64, UR41, -R9 ;  /* 0x0000002940307c23 */ /* 0x000fe20008010809 */
[----:B------:R-:W-:-:S01]  /*89f0*/  FFMA.FTZ R66, R66, UR41, -R69 ;  /* 0x0000002942427c23 */ /* 0x000fc20008010845 */
[----:B------:R-:W-:Y:S01]  /*8a00*/  FFMA.FTZ R49, R65, UR41, -R9 ;  /* 0x0000002941317c23 */ /* 0x000fe20008010809 */
[----:B------:R-:W-:-:S01]  /*8a10*/  FFMA.FTZ R67, R67, UR41, -R69 ;  /* 0x0000002943437c23 */ /* 0x000fc20008010845 */
[--C-:B------:R-:W-:Y:S01]  /*8a20*/  FFMA.FTZ R60, R76, UR41, -R9.reuse ;  /* 0x000000294c3c7c23 */ /* 0x100fe20008010809 */
[----:B------:R-:W-:-:S01]  /*8a30*/  FFMA.FTZ R52, R68, UR41, -R9 ;  /* 0x0000002944347c23 */ /* 0x000fc20008010809 */
[----:B------:R-:W2:Y:S01]  /*8a40*/  MUFU.EX2 R13, R13 ;  /* 0x0000000d000d7308 */ /* 0x000ea20000000800 */
[----:B-1----:R-:W-:-:S01]  /*8a50*/  FADD.FTZ R4, R12, R5 ;  /* 0x000000050c047221 */ /* 0x002fc20000010000 */
[--C-:B------:R-:W-:Y:S01]  /*8a60*/  FFMA.FTZ R70, R70, UR41, -R69.reuse ;  /* 0x0000002946467c23 */ /* 0x100fe20008010845 */
[----:B------:R-:W-:-:S01]  /*8a70*/  FFMA.FTZ R71, R71, UR41, -R69 ;  /* 0x0000002947477c23 */ /* 0x000fc20008010845 */
[----:B------:R-:W-:Y:S01]  /*8a80*/  FFMA.FTZ R64, R80, UR41, -R9 ;  /* 0x0000002950407c23 */ /* 0x000fe20008010809 */
[----:B------:R-:W-:-:S02]  /*8a90*/  IMAD.U32 R80, RZ, RZ, UR36 ;  /* 0x00000024ff507e24 */ /* 0x000fc4000f8e00ff */
[--C-:B------:R-:W-:Y:S01]  /*8aa0*/  FFMA.FTZ R65, R81, UR41, -R9.reuse ;  /* 0x0000002951417c23 */ /* 0x100fe20008010809 */
[----:B------:R-:W-:-:S01]  /*8ab0*/  FFMA.FTZ R68, R84, UR41, -R9 ;  /* 0x0000002954447c23 */ /* 0x000fc20008010809 */
        /* <DEDUP_REMOVED lines=23> */
[----:B------:R-:W-:-:S06]  /*8c30*/  WARPGROUP.DEPBAR.LE gsb0, 0x0 ;  /* 0x00008000000079c5 */ /* 0x000fcc0000010000 */
[----:B------:R-:W2:Y:S01]  /*8c40*/  MUFU.EX2 R25, R25 ;  /* 0x0000001900197308 */ /* 0x000ea20000000800 */
[----:B------:R-:W-:Y:S01]  /*8c50*/  WARPGROUP.ARRIVE ;  /* 0x00000000000079c5 */ /* 0x000fe20000000000 */
[----:B-1----:R-:W-:-:S05]  /*8c60*/  FADD.FTZ R4, R24, R5 ;  /* 0x0000000518047221 */ /* 0x002fca0000010000 */
[----:B------:R-:W-:Y:S01]  /*8c70*/  QGMMA.64x96x32.F32.E4M3.E4M3 R88, R136, gdesc[UR4], R88, gsb0 ;  /* 0x0160000488587df3 */ /* 0x000fe20008000858 */
        /* <DEDUP_REMOVED lines=67> */
[----:B------:R-:W-:-:S05]  /*90b0*/  @!P1 LEA R4, R80, UR45, 0x3 ;  /* 0x0000002d50049c11 */ /* 0x000fca000f8e18ff */
[----:B------:R-:W-:Y:S01]  /*90c0*/  @!P1 VIADD R4, R4, 0x19c40 ;  /* 0x00019c4004049836 */ /* 0x000fe20000000000 */
        /* <DEDUP_REMOVED lines=38> */
.L_x_723:
[----:B------:R-:W-:Y:S01]  /*9330*/  UIADD3 UR6, UR11, 0x19c60, URZ ;  /* 0x00019c600b067890 */ /* 0x000fe2000fffe03f */
[----:B------:R-:W-:Y:S01]  /*9340*/  ISETP.GT.AND P2, PT, R3, R6, PT ;  /* 0x000000060300720c */ /* 0x000fe20003f44270 */
[----:B------:R-:W-:Y:S01]  /*9350*/  UMOV UR17, UR48 ;  /* 0x0000003000117c82 */ /* 0x000fe20008000000 */
[----:B------:R-:W-:Y:S01]  /*9360*/  F2FP.SATFINITE.E4M3.F32.PACK_AB_MERGE_C R9, R9, R68, RZ ;  /* 0x000000440909723e */ /* 0x000fe200048070ff */
[----:B------:R-:W-:Y:S01]  /*9370*/  UPRMT UR6, UR44, 0x654, UR6 ;  /* 0x000006542c067896 */ /* 0x000fe20008000006 */
        /* <DEDUP_REMOVED lines=9> */
[----:B------:R-:W-:Y:S01]  /*9410*/  SYNCS.ARRIVE.TRANS64.RED.A1T0 RZ, [UR6], RZ ;  /* 0x000000ffffff79a7 */ /* 0x000fe20008100406 */
        /* <DEDUP_REMOVED lines=75> */
.L_x_714:
[----:B------:R-:W-:-:S13]  /*98d0*/  ISETP.GE.AND P2, PT, R3, UR43, PT ;  /* 0x0000002b03007c0c */ /* 0x000fda000bf46270 */
[----:B------:R-:W-:Y:S05]  /*98e0*/  @!P2 BRA `(.L_x_725) ;  /* 0x0000002c0024a947 */ /* 0x000fea0003800000 */
[----:B------:R-:W-:Y:S01]  /*98f0*/  IMAD.MOV.U32 R9, RZ, RZ, R0 ;  /* 0x000000ffff097224 */ /* 0x000fe200078e0000 */
[----:B------:R-:W-:Y:S01]  /*9900*/  UMOV UR17, UR48 ;  /* 0x0000003000117c82 */ /* 0x000fe20008000000 */
[----:B------:R-:W-:Y:S01]  /*9910*/  IMAD.MOV.U32 R8, RZ, RZ, R2 ;  /* 0x000000ffff087224 */ /* 0x000fe200078e0002 */
[----:B------:R-:W-:Y:S01]  /*9920*/  UMOV UR18, UR36 ;  /* 0x0000002400127c82 */ /* 0x000fe20008000000 */
[----:B------:R-:W-:Y:S01]  /*9930*/  ULDC UR19, c[0x0][0x9e4] ;  /* 0x0002790000137ab9 */ /* 0x000fe20000000800 */
[----:B------:R-:W-:Y:S01]  /*9940*/  ULDC UR20, c[0x0][0x288] ;  /* 0x0000a20000147ab9 */ /* 0x000fe20000000800 */
[----:B------:R-:W-:Y:S01]  /*9950*/  ULDC UR21, c[0x0][0x9dc] ;  /* 0x0002770000157ab9 */ /* 0x000fe20000000800 */
[----:B------:R-:W-:-:S05]  /*9960*/  ULDC UR22, c[0x0][0x9e0] ;  /* 0x0002780000167ab9 */ /* 0x000fca0000000800 */
.L_x_743:
[----:B------:R-:W-:-:S04]  /*9970*/  UIADD3 UR36, UR18, 0x1, URZ ;  /* 0x0000000112247890 */ /* 0x000fc8000fffe03f */
[----:B------:R-:W-:-:S04]  /*9980*/  UISETP.NE.AND UP0, UPT, UR36, 0x2, UPT ;  /* 0x000000022400788c */ /* 0x000fc8000bf05270 */
[----:B------:R-:W-:Y:S02]  /*9990*/  USEL UR48, URZ, 0x1, UP0 ;  /* 0x000000013f307887 */ /* 0x000fe40008000000 */
[----:B------:R-:W-:Y:S02]  /*99a0*/  USEL UR36, UR36, URZ, UP0 ;  /* 0x0000003f24247287 */ /* 0x000fe40008000000 */
[----:B------:R-:W-:Y:S01]  /*99b0*/  ULOP3.LUT UR48, UR17, UR48, URZ, 0x3c, !UPT ;  /* 0x0000003011307292 */ /* 0x000fe2000f8e3c3f */
[----:B------:R-:W-:Y:S11]  /*99c0*/  @!P0 BRA `(.L_x_726) ;  /* 0x0000000000048947 */ /* 0x000ff60003800000 */
[----:B------:R-:W-:Y:S01]  /*99d0*/  BPT.TRAP 0x1 ;  /* 0x000000040000795c */ /* 0x000fe20000300000 */
.L_x_726:
[----:B------:R-:W-:Y:S01]  /*99e0*/  ULEA UR6, UR36, UR45, 0x3 ;  /* 0x0000002d24067291 */ /* 0x000fe2000f8e183f */
[----:B------:R-:W-:-:S05]  /*99f0*/  IMAD.U32 R0, RZ, RZ, UR48 ;  /* 0x00000030ff007e24 */ /* 0x000fca000f8e00ff */
[----:B------:R-:W-:-:S04]  /*9a00*/  SHF.L.U32 R0, R0, 0x1f, RZ ;  /* 0x0000001f00007819 */ /* 0x000fc800000006ff */
[----:B------:R0:W1:Y:S01]  /*9a10*/  SYNCS.PHASECHK.TRANS64.TRYWAIT P2, [UR6+0x19c30], R0 ;  /* 0x019c3000ff0075a7 */ /* 0x0000620008040146 */
[----:B------:R-:W-:Y:S05]  /*9a20*/  @!P0 BRA `(.L_x_727) ;  /* 0x0000000000048947 */ /* 0x000fea0003800000 */
[----:B------:R-:W-:Y:S01]  /*9a30*/  BPT.TRAP 0x1 ;  /* 0x000000040000795c */ /* 0x000fe20000300000 */
.L_x_727:
[----:B-1----:R-:W-:Y:S05]  /*9a40*/  @P2 BRA `(.L_x_728) ;  /* 0x0000000000082947 */ /* 0x002fea0003800000 */
[----:B------:R-:W1:Y:S02]  /*9a50*/  SYNCS.PHASECHK.TRANS64.TRYWAIT P2, [UR6+0x19c30], R0 ;  /* 0x019c3000ff0075a7 */ /* 0x000e640008040146 */
[----:B-1----:R-:W-:Y:S05]  /*9a60*/  @!P2 BRA `(.L_x_729) ;  /* 0x000000940020a947 */ /* 0x002fea0003800000 */
.L_x_728:
        /* <DEDUP_REMOVED lines=17> */
.L_x_730:
[----:B------:R-:W-:Y:S01]  /*9b80*/  ULEA UR11, UR18, UR45, 0x3 ;  /* 0x0000002d120b7291 */ /* 0x000fe2000f8e183f */
[----:B01----:R-:W-:-:S05]  /*9b90*/  IMAD.U32 R0, RZ, RZ, UR17 ;  /* 0x00000011ff007e24 */ /* 0x003fca000f8e00ff */
[----:B------:R-:W-:-:S04]  /*9ba0*/  SHF.L.U32 R0, R0, 0x1f, RZ ;  /* 0x0000001f00007819 */ /* 0x000fc800000006ff */
[----:B------:R0:W1:Y:S01]  /*9bb0*/  SYNCS.PHASECHK.TRANS64.TRYWAIT P2, [UR11+0x19c50], R0 ;  /* 0x019c5000ff0075a7 */ /* 0x000062000804014b */
[----:B------:R-:W-:Y:S05]  /*9bc0*/  @!P0 BRA `(.L_x_731) ;  /* 0x0000000000048947 */ /* 0x000fea0003800000 */
[----:B------:R-:W-:Y:S01]  /*9bd0*/  BPT.TRAP 0x1 ;  /* 0x000000040000795c */ /* 0x000fe20000300000 */
.L_x_731:
[----:B-1----:R-:W-:Y:S05]  /*9be0*/  @P2 BRA `(.L_x_732) ;  /* 0x0000000000082947 */ /* 0x002fea0003800000 */
[----:B------:R-:W1:Y:S02]  /*9bf0*/  SYNCS.PHASECHK.TRANS64.TRYWAIT P2, [UR11+0x19c50], R0 ;  /* 0x019c5000ff0075a7 */ /* 0x000e64000804014b */
[----:B-1----:R-:W-:Y:S05]  /*9c00*/  @!P2 BRA `(.L_x_733) ;  /* 0x0000009000d0a947 */ /* 0x002fea0003800000 */
.L_x_732:
[----:B------:R-:W-:Y:S01]  /*9c10*/  UIADD3 UR6, UR45, 0x3000, URZ ;  /* 0x000030002d067890 */ /* 0x000fe2000fffe03f */
[----:B------:R-:W-:Y:S01]  /*9c20*/  WARPGROUP.ARRIVE ;  /* 0x00000000000079c5 */ /* 0x000fe20000000000 */
[----:B------:R-:W-:Y:S01]  /*9c30*/  UMOV UR7, 0x40000040 ;  /* 0x4000004000077882 */ /* 0x000fe20000000000 */
[----:B01----:R-:W0:Y:S01]  /*9c40*/  @P5 LDC R0, c[0x0][0x44c] ;  /* 0x00011300ff005b82 */ /* 0x003e220000000800 */
[----:B------:R-:W-:Y:S01]  /*9c50*/  USHF.R.U32.HI UR6, URZ, 0x4, UR6 ;  /* 0x000000043f067899 */ /* 0x000fe20008011606 */
[----:B------:R-:W-:Y:S02]  /*9c60*/  VIADD R13, R17, UR39 ;  /* 0x00000027110d7c36 */ /* 0x000fe40008000000 */
[----:B------:R-:W-:Y:S01]  /*9c70*/  IMAD.U32 R2, RZ, RZ, UR36 ;  /* 0x00000024ff027e24 */ /* 0x000fe2000f8e00ff */
[----:B------:R-:W-:-:S03]  /*9c80*/  ULOP3.LUT UR6, UR6, 0x3fff, URZ, 0xc0, !UPT ;  /* 0x00003fff06067892 */ /* 0x000fc6000f8ec03f */
[----:B------:R-:W1:Y:S01]  /*9c90*/  @P5 LDC R7, c[0x0][0x450] ;  /* 0x00011400ff075b82 */ /* 0x000e620000000800 */
[----:B------:R-:W-:Y:S01]  /*9ca0*/  ULOP3.LUT UR6, UR6, 0x10000, URZ, 0xfc, !UPT ;  /* 0x0001000006067892 */ /* 0x000fe2000f8efc3f */
[----:B------:R-:W-:-:S03]  /*9cb0*/  @!P1 LEA R2, R2, UR45, 0x3 ;  /* 0x0000002d02029c11 */ /* 0x000fc6000f8e18ff */
[----:B------:R-:W-:Y:S02]  /*9cc0*/  UIMAD UR10, UR18, 0x300, UR6 ;  /* 0x00000300120a78a4 */ /* 0x000fe4000f8e0206 */
[----:B------:R-:W-:Y:S01]  /*9cd0*/  @!P1 VIADD R2, R2, 0x19c40 ;  /* 0x00019c4002029836 */ /* 0x000fe20000000000 */
[----:B------:R-:W2:Y:S04]  /*9ce0*/  LDC R14, c[0x0][0x2f0] ;  /* 0x0000bc00ff0e7b82 */ /* 0x000ea80000000800 */
[----:B------:R-:W-:Y:S01]  /*9cf0*/  UMOV UR6, UR10 ;  /* 0x0000000a00067c82 */ /* 0x000fe20008000000 */
[----:B------:R-:W-:Y:S01]  /*9d00*/  @!P1 PRMT R2, RZ, 0x654, R2 ;  /* 0x00000654ff029816 */ /* 0x000fe20000000002 */
[----:B------:R-:W-:Y:S01]  /*9d10*/  QGMMA.64x96x32.F32.E4M3.E4M3 R88, R148, gdesc[UR4], R88, gsb0 ;  /* 0x0160000494587df3 */ /* 0x000fe20008000858 */
[----:B------:R-:W-:Y:S01]  /*9d20*/  UIADD3 UR6, UR10, 0x2, URZ ;  /* 0x000000020a067890 */ /* 0x000fe2000fffe03f */
[----:B0-----:R-:W-:Y:S01]  /*9d30*/  @P5 IMAD.HI.U32 R0, R13, R0, RZ ;  /* 0x000000000d005227 */ /* 0x001fe200078e00ff */
[----:B------:R-:W-:-:S04]  /*9d40*/  UMOV UR7, 0x40000040 ;  /* 0x4000004000077882 */ /* 0x000fc80000000000 */
[----:B-1----:R-:W-:Y:S01]  /*9d50*/  @P5 SHF.R.U32.HI R13, RZ, R7, R0 ;  /* 0x00000007ff0d5219 */ /* 0x002fe20000011600 */
[----:B------:R-:W-:-:S04]  /*9d60*/  IMAD.SHL.U32 R0, R3, 0x80, RZ ;  /* 0x0000008003007824 */ /* 0x000fc800078e00ff */
[----:B------:R-:W0:Y:S01]  /*9d70*/  SHFL.IDX PT, R15, R13, RZ, 0x1c1f ;  /* 0x001c1fff0d0f7589 */ /* 0x000e2200000e0000 */
[----:B------:R-:W-:-:S05]  /*9d80*/  IADD3 R7, -R0, 0x1, RZ ;  /* 0x0000000100077810 */ /* 0x000fca0007ffe1ff */
[----:B------:R-:W-:-:S04]  /*9d90*/  IMAD R7, R16, -0x2, R7 ;  /* 0xfffffffe10077824 */ /* 0x000fc800078e0207 */
[----:B--2---:R-:W-:-:S04]  /*9da0*/  IMAD R7, R14, UR40, R7 ;  /* 0x000000280e077c24 */ /* 0x004fc8000f8e0207 */
[----:B------:R-:W-:-:S04]  /*9db0*/  VIADD R7, R7, -UR20 ;  /* 0x8000001407077c36 */ /* 0x000fc80008000000 */
[----:B------:R-:W-:-:S04]  /*9dc0*/  VIADD R12, R7, UR22 ;  /* 0x00000016070c7c36 */ /* 0x000fc80008000000 */
[----:B0-----:R-:W-:Y:S01]  /*9dd0*/  IMAD.IADD R10, R12, 0x1, R15 ;  /* 0x000000010c0a7824 */ /* 0x001fe200078e020f */
        /* <DEDUP_REMOVED lines=13> */
[----:B------:R-:W-:-:S06]  /*9eb0*/  ULOP3.LUT UR6, URZ, UR21, URZ, 0x33, !UPT ;  /* 0x000000153f067292 */ /* 0x000fcc000f8e333f */
[----:B------:R-:W-:Y:S01]  /*9ec0*/  VIADD R11, R7, UR6 ;  /* 0x00000006070b7c36 */ /* 0x000fe20008000000 */
[----:B------:R-:W-:Y:S02]  /*9ed0*/  WARPGROUP.DEPBAR.LE gsb0, 0x0 ;  /* 0x00008000000079c5 */ /* 0x000fe40000010000 */
[----:B------:R0:W-:Y:S02]  /*9ee0*/  @!P1 SYNCS.ARRIVE.TRANS64.RED.A1T0 RZ, [R2+URZ], RZ ;  /* 0x000000ff02ff99a7 */ /* 0x0001e4000810043f */
[----:B0-----:R-:W-:Y:S01]  /*9ef0*/  IMAD.IADD R2, R11, 0x1, R15 ;  /* 0x000000010b027824 */ /* 0x001fe200078e020f */
[----:B------:R-:W-:Y:S06]  /*9f00*/  @!P6 BRA `(.L_x_734) ;  /* 0x00000000005ce947 */ /* 0x000fec0003800000 */
[----:B------:R-:W-:Y:S01]  /*9f10*/  IMAD R6, R14, UR40, R15 ;  /* 0x000000280e067c24 */ /* 0x000fe2000f8e020f */
[----:B------:R-:W-:Y:S03]  /*9f20*/  BSSY B0, `(.L_x_735) ;  /* 0x0000011000007945 */ /* 0x000fe60003800000 */
[----:B------:R-:W-:-:S05]  /*9f30*/  VIADD R15, R6, -UR20 ;  /* 0x80000014060f7c36 */ /* 0x000fca0008000000 */
        /* <DEDUP_REMOVED lines=10> */
.L_x_736:
[----:B------:R-:W-:-:S05]  /*9fe0*/  IMAD.U32 R20, RZ, RZ, UR19 ;  /* 0x00000013ff147e24 */ /* 0x000fca000f8e00ff */
[----:B------:R-:W-:-:S13]  /*9ff0*/  ISETP.NE.AND P2, PT, R20, 0x1, PT ;  /* 0x000000011400780c */ /* 0x000fda0003f45270 */
[----:B------:R-:W0:Y:S02]  /*a000*/  @P2 LDC.64 R6, c[0x0][0x9e8] ;  /* 0x00027a00ff062b82 */ /* 0x000e240000000a00 */
[----:B0-----:R-:W-:-:S05]  /*a010*/  @P2 IMAD.HI.U32 R6, R15, R6, RZ ;  /* 0x000000060f062227 */ /* 0x001fca00078e00ff */
[----:B------:R-:W-:-:S07]  /*a020*/  @P2 SHF.R.U32.HI R15, RZ, R7, R6 ;  /* 0x00000007ff0f2219 */ /* 0x000fce0000011606 */
.L_x_737:
[----:B------:R-:W-:Y:S05]  /*a030*/  BSYNC B0 ;  /* 0x0000000000007941 */ /* 0x000fea0003800000 */
.L_x_735:
[----:B------:R-:W-:-:S04]  /*a040*/  IMAD R15, R15, R20, -R0 ;  /* 0x000000140f0f7224 */ /* 0x000fc800078e0a00 */
[----:B------:R-:W-:-:S05]  /*a050*/  IMAD R15, R16, -0x2, R15 ;  /* 0xfffffffe100f7824 */ /* 0x000fca00078e020f */
[----:B------:R-:W-:Y:S02]  /*a060*/  VIADDMNMX R10, R15, R20, R10, PT ;  /* 0x000000140f0a7246 */ /* 0x000fe4000380010a */
[----:B------:R-:W-:-:S07]  /*a070*/  VIMNMX R2, R2, R15, !PT ;  /* 0x0000000f02027248 */ /* 0x000fce0007fe0100 */
.L_x_734:
[----:B------:R-:W-:Y:S01]  /*a080*/  ISETP.GT.AND P2, PT, R3, -0x1, PT ;  /* 0xffffffff0300780c */ /* 0x000fe20003f44270 */
[----:B------:R-:W0:Y:S03]  /*a090*/  SHFL.IDX PT, R13, R13, 0x1, 0x1c1f ;  /* 0x003c1f000d0d7f89 */ /* 0x000e2600000e0000 */
[C---:B------:R-:W-:Y:S02]  /*a0a0*/  ISETP.GT.AND P4, PT, R2.reuse, RZ, P2 ;  /* 0x000000ff0200720c */ /* 0x040fe40001784270 */
[----:B------:R-:W-:Y:S02]  /*a0b0*/  ISETP.GT.AND P3, PT, R2, 0x1, P2 ;  /* 0x000000010200780c */ /* 0x000fe40001764270 */
[C---:B------:R-:W-:Y:S02]  /*a0c0*/  ISETP.LT.OR P4, PT, R10.reuse, 0x1, P4 ;  /* 0x000000010a00780c */ /* 0x040fe40002781670 */
[----:B------:R-:W-:-:S02]  /*a0d0*/  ISETP.LT.OR P3, PT, R10, 0x2, P3 ;  /* 0x000000020a00780c */ /* 0x000fc40001f61670 */
[----:B------:R-:W-:Y:S02]  /*a0e0*/  FSEL R7, R24, -INF , !P4 ;  /* 0xff80000018077808 */ /* 0x000fe40006000000 */
[----:B------:R-:W-:Y:S02]  /*a0f0*/  FSEL R25, R25, -INF , !P3 ;  /* 0xff80000019197808 */ /* 0x000fe40005800000 */
[C---:B------:R-:W-:Y:S02]  /*a100*/  ISETP.GT.AND P4, PT, R2.reuse, 0x8, P2 ;  /* 0x000000080200780c */ /* 0x040fe40001784270 */
[----:B------:R-:W-:Y:S02]  /*a110*/  ISETP.GT.AND P3, PT, R2, 0x9, P2 ;  /* 0x000000090200780c */ /* 0x000fe40001764270 */
[C---:B------:R-:W-:Y:S02]  /*a120*/  ISETP.LT.OR P4, PT, R10.reuse, 0x9, P4 ;  /* 0x000000090a00780c */ /* 0x040fe40002781670 */
[----:B------:R-:W-:-:S02]  /*a130*/  ISETP.LT.OR P3, PT, R10, 0xa, P3 ;  /* 0x0000000a0a00780c */ /* 0x000fc40001f61670 */
[----:B------:R-:W-:Y:S01]  /*a140*/  FSEL R28, R28, -INF , !P4 ;  /* 0xff8000001c1c7808 */ /* 0x000fe20006000000 */
[--C-:B0-----:R-:W-:Y:S01]  /*a150*/  IMAD.IADD R12, R12, 0x1, R13.reuse ;  /* 0x000000010c0c7824 */ /* 0x101fe200078e020d */
[----:B------:R-:W-:Y:S01]  /*a160*/  FSEL R29, R29, -INF , !P3 ;  /* 0xff8000001d1d7808 */ /* 0x000fe20005800000 */
[----:B------:R-:W-:Y:S01]  /*a170*/  IMAD.IADD R6, R11, 0x1, R13 ;  /* 0x000000010b067824 */ /* 0x000fe200078e020d */
[C---:B------:R-:W-:Y:S02]  /*a180*/  ISETP.GT.AND P4, PT, R2.reuse, 0x10, P2 ;  /* 0x000000100200780c */ /* 0x040fe40001784270 */
        /* <DEDUP_REMOVED lines=82> */
[----:B------:R-:W-:Y:S01]  /*a6b0*/  FSEL R85, R85, -INF , !P3 ;  /* 0xff80000055557808 */ /* 0x000fe20005800000 */
[----:B------:R-:W-:Y:S08]  /*a6c0*/  @!P6 BRA `(.L_x_738) ;  /* 0x00000000005ce947 */ /* 0x000ff00003800000 */
        /* <DEDUP_REMOVED lines=13> */
.L_x_740:
[----:B------:R-:W-:-:S05]  /*a7a0*/  IMAD.U32 R2, RZ, RZ, UR19 ;  /* 0x00000013ff027e24 */ /* 0x000fca000f8e00ff */
[----:B------:R-:W-:-:S13]  /*a7b0*/  ISETP.NE.AND P3, PT, R2, 0x1, PT ;  /* 0x000000010200780c */ /* 0x000fda0003f65270 */
[----:B------:R-:W0:Y:S02]  /*a7c0*/  @P3 LDC.64 R10, c[0x0][0x9e8] ;  /* 0x00027a00ff0a3b82 */ /* 0x000e240000000a00 */
[----:B0-----:R-:W-:-:S05]  /*a7d0*/  @P3 IMAD.HI.U32 R10, R13, R10, RZ ;  /* 0x0000000a0d0a3227 */ /* 0x001fca00078e00ff */
[----:B------:R-:W-:-:S07]  /*a7e0*/  @P3 SHF.R.U32.HI R13, RZ, R11, R10 ;  /* 0x0000000bff0d3219 */ /* 0x000fce000001160a */
.L_x_741:
[----:B------:R-:W-:Y:S05]  /*a7f0*/  BSYNC B0 ;  /* 0x0000000000007941 */ /* 0x000fea0003800000 */
.L_x_739:
[----:B------:R-:W-:-:S04]  /*a800*/  IMAD R13, R13, R2, -R0 ;  /* 0x000000020d0d7224 */ /* 0x000fc800078e0a00 */
[----:B------:R-:W-:-:S05]  /*a810*/  IMAD R13, R16, -0x2, R13 ;  /* 0xfffffffe100d7824 */ /* 0x000fca00078e020d */
[----:B------:R-:W-:Y:S02]  /*a820*/  VIADDMNMX R12, R13, R2, R12, PT ;  /* 0x000000020d0c7246 */ /* 0x000fe4000380010c */
[----:B------:R-:W-:-:S07]  /*a830*/  VIMNMX R6, R6, R13, !PT ;  /* 0x0000000d06067248 */ /* 0x000fce0007fe0100 */
.L_x_738:
        /* <DEDUP_REMOVED lines=29> */
[----:B------:R-:W-:-:S02]  /*aa10*/  ISETP.GT.AND P3, PT, R6, 0x1, P2 ;  /* 0x000000010600780c */ /* 0x000fc40001764270 */
[----:B------:R-:W-:Y:S02]  /*aa20*/  FMNMX.FTZ R11, R53, R0, !PT ;  /* 0x00000000350b7209 */ /* 0x000fe40007810000 */
[----:B------:R-:W-:Y:S02]  /*aa30*/  FSEL R46, R46, -INF , !P4 ;  /* 0xff8000002e2e7808 */ /* 0x000fe40006000000 */
        /* <DEDUP_REMOVED lines=32> */
[----:B------:R-:W-:Y:S01]  /*ac40*/  ISETP.GT.AND P3, PT, R6, 0x19, P2 ;  /* 0x000000190600780c */ /* 0x000fe20001764270 */
[----:B------:R-:W0:Y:S01]  /*ac50*/  SHFL.BFLY PT, R11, R0, 0x2, 0x1f ;  /* 0x0c401f00000b7f89 */ /* 0x000e2200000e0000 */
[----:B------:R-:W-:-:S02]  /*ac60*/  FSEL R58, R58, -INF , !P4 ;  /* 0xff8000003a3a7808 */ /* 0x000fc40006000000 */
[----:B------:R-:W-:Y:S02]  /*ac70*/  ISETP.GT.AND P4, PT, R6, 0x41, P2 ;  /* 0x000000410600780c */ /* 0x000fe40001784270 */
[C---:B------:R-:W-:Y:S02]  /*ac80*/  ISETP.LT.OR P3, PT, R12.reuse, 0x1a, P3 ;  /* 0x0000001a0c00780c */ /* 0x040fe40001f61670 */
[----:B------:R-:W-:Y:S02]  /*ac90*/  ISETP.LT.OR P4, PT, R12, 0x42, P4 ;  /* 0x000000420c00780c */ /* 0x000fe40002781670 */
[----:B------:R-:W-:Y:S02]  /*aca0*/  FSEL R39, R39, -INF , !P3 ;  /* 0xff80000027277808 */ /* 0x000fe40005800000 */
[----:B------:R-:W-:Y:S02]  /*acb0*/  ISETP.GT.AND P3, PT, R6, 0x21, P2 ;  /* 0x000000210600780c */ /* 0x000fe40001764270 */
[----:B------:R-:W-:-:S02]  /*acc0*/  FSEL R59, R59, -INF , !P4 ;  /* 0xff8000003b3b7808 */ /* 0x000fc40006000000 */
[----:B------:R-:W-:Y:S02]  /*acd0*/  ISETP.GT.AND P4, PT, R6, 0x48, P2 ;  /* 0x000000480600780c */ /* 0x000fe40001784270 */
[C---:B------:R-:W-:Y:S02]  /*ace0*/  ISETP.LT.OR P3, PT, R12.reuse, 0x22, P3 ;  /* 0x000000220c00780c */ /* 0x040fe40001f61670 */
[----:B------:R-:W-:Y:S02]  /*acf0*/  ISETP.LT.OR P4, PT, R12, 0x49, P4 ;  /* 0x000000490c00780c */ /* 0x000fe40002781670 */
[----:B------:R-:W-:Y:S02]  /*ad00*/  FSEL R43, R43, -INF , !P3 ;  /* 0xff8000002b2b7808 */ /* 0x000fe40005800000 */
[----:B------:R-:W-:Y:S02]  /*ad10*/  ISETP.GT.AND P3, PT, R6, 0x29, P2 ;  /* 0x000000290600780c */ /* 0x000fe40001764270 */
[----:B0-----:R-:W-:-:S02]  /*ad20*/  FMNMX.FTZ R11, R0, R11, !PT ;  /* 0x0000000b000b7209 */ /* 0x001fc40007810000 */
[----:B------:R-:W-:Y:S02]  /*ad30*/  FSEL R62, R62, -INF , !P4 ;  /* 0xff8000003e3e7808 */ /* 0x000fe40006000000 */
[----:B------:R-:W-:Y:S01]  /*ad40*/  ISETP.GT.AND P4, PT, R6, RZ, P2 ;  /* 0x000000ff0600720c */ /* 0x000fe20001784270 */
[----:B------:R-:W0:Y:S01]  /*ad50*/  SHFL.BFLY PT, R2, R11, 0x1, 0x1f ;  /* 0x0c201f000b027f89 */ /* 0x000e2200000e0000 */
[C---:B------:R-:W-:Y:S02]  /*ad60*/  ISETP.LT.OR P3, PT, R12.reuse, 0x2a, P3 ;  /* 0x0000002a0c00780c */ /* 0x040fe40001f61670 */
[----:B------:R-:W-:Y:S02]  /*ad70*/  ISETP.LT.OR P4, PT, R12, 0x1, P4 ;  /* 0x000000010c00780c */ /* 0x000fe40002781670 */
[----:B------:R-:W-:Y:S02]  /*ad80*/  FSEL R47, R47, -INF , !P3 ;  /* 0xff8000002f2f7808 */ /* 0x000fe40005800000 */
[----:B------:R-:W-:-:S02]  /*ad90*/  ISETP.GT.AND P3, PT, R6, 0x31, P2 ;  /* 0x000000310600780c */ /* 0x000fc40001764270 */
[----:B------:R-:W-:Y:S02]  /*ada0*/  FSEL R26, R26, -INF , !P4 ;  /* 0xff8000001a1a7808 */ /* 0x000fe40006000000 */
[----:B------:R-:W-:Y:S02]  /*adb0*/  ISETP.LT.OR P3, PT, R12, 0x32, P3 ;  /* 0x000000320c00780c */ /* 0x000fe40001f61670 */
[----:B------:R-:W-:Y:S02]  /*adc0*/  FMNMX.FTZ R20, R26, R9, !PT ;  /* 0x000000091a147209 */ /* 0x000fe40007810000 */
[----:B------:R-:W-:Y:S02]  /*add0*/  FSEL R51, R51, -INF , !P3 ;  /* 0xff80000033337808 */ /* 0x000fe40005800000 */
[----:B------:R-:W-:Y:S02]  /*ade0*/  FMNMX.FTZ R15, R27, R20, !PT ;  /* 0x000000141b0f7209 */ /* 0x000fe40007810000 */
[----:B------:R-:W-:-:S02]  /*adf0*/  ISETP.GT.AND P3, PT, R6, 0x39, P2 ;  /* 0x000000390600780c */ /* 0x000fc40001764270 */
[----:B------:R-:W-:Y:S02]  /*ae00*/  FMNMX.FTZ R24, R30, R15, !PT ;  /* 0x0000000f1e187209 */ /* 0x000fe40007810000 */
[----:B------:R-:W-:Y:S02]  /*ae10*/  ISETP.LT.OR P3, PT, R12, 0x3a, P3 ;  /* 0x0000003a0c00780c */ /* 0x000fe40001f61670 */
[----:B0-----:R-:W-:Y:S01]  /*ae20*/  FMNMX.FTZ R2, R11, R2, !PT ;  /* 0x000000020b027209 */ /* 0x001fe20007810000 */
[----:B------:R-:W-:Y:S01]  /*ae30*/  IMAD.U32 R11, RZ, RZ, UR41 ;  /* 0x00000029ff0b7e24 */ /* 0x000fe2000f8e00ff */
[----:B------:R-:W-:Y:S02]  /*ae40*/  ISETP.GT.AND P4, PT, R6, 0x49, P2 ;  /* 0x000000490600780c */ /* 0x000fe40001784270 */
[----:B------:R-:W-:Y:S01]  /*ae50*/  FMNMX.FTZ R21, R31, R24, !PT ;  /* 0x000000181f157209 */ /* 0x000fe20007810000 */
[----:B------:R-:W-:-:S01]  /*ae60*/  FFMA.FTZ R0, R2, R11, -8 ;  /* 0xc100000002007423 */ /* 0x000fc2000001000b */
[----:B------:R-:W-:-:S02]  /*ae70*/  FSEL R55, R55, -INF , !P3 ;  /* 0xff80000037377808 */ /* 0x000fc40005800000 */
[----:B------:R-:W-:Y:S02]  /*ae80*/  ISETP.LT.OR P4, PT, R12, 0x4a, P4 ;  /* 0x0000004a0c00780c */ /* 0x000fe40002781670 */
[----:B------:R-:W-:Y:S02]  /*ae90*/  FSETP.NEU.FTZ.AND P3, PT, R2, -INF , PT ;  /* 0xff8000000200780b */ /* 0x000fe40003f7d000 */
[----:B------:R-:W-:Y:S02]  /*aea0*/  FMNMX.FTZ R24, R34, R21, !PT ;  /* 0x0000001522187209 */ /* 0x000fe40007810000 */
[----:B------:R-:W-:Y:S02]  /*aeb0*/  FSEL R63, R63, -INF , !P4 ;  /* 0xff8000003f3f7808 */ /* 0x000fe40006000000 */
[----:B------:R-:W-:Y:S02]  /*aec0*/  FSEL R0, R0, RZ, P3 ;  /* 0x000000ff00007208 */ /* 0x000fe40001800000 */
[----:B------:R-:W-:-:S02]  /*aed0*/  ISETP.GT.AND P4, PT, R6, 0x50, P2 ;  /* 0x000000500600780c */ /* 0x000fc40001784270 */
[----:B------:R-:W-:Y:S01]  /*aee0*/  FMNMX.FTZ R21, R35, R24, !PT ;  /* 0x0000001823157209 */ /* 0x000fe20007810000 */
[--C-:B------:R-:W-:Y:S01]  /*aef0*/  FFMA.FTZ R11, R28, UR41, -R0.reuse ;  /* 0x000000291c0b7c23 */ /* 0x100fe20008010800 */
[----:B------:R-:W-:Y:S01]  /*af00*/  ISETP.LT.OR P4, PT, R12, 0x51, P4 ;  /* 0x000000510c00780c */ /* 0x000fe20002781670 */
[--C-:B------:R-:W-:Y:S01]  /*af10*/  FFMA.FTZ R10, R7, UR41, -R0.reuse ;  /* 0x00000029070a7c23 */ /* 0x100fe20008010800 */
[----:B------:R-:W-:Y:S01]  /*af20*/  FMNMX.FTZ R28, R38, R21, !PT ;  /* 0x00000015261c7209 */ /* 0x000fe20007810000 */
[--C-:B------:R-:W-:Y:S01]  /*af30*/  FFMA.FTZ R7, R25, UR41, -R0.reuse ;  /* 0x0000002919077c23 */ /* 0x100fe20008010800 */
[----:B------:R-:W-:Y:S01]  /*af40*/  FSEL R66, R66, -INF , !P4 ;  /* 0xff80000042427808 */ /* 0x000fe20006000000 */
[--C-:B------:R-:W-:Y:S01]  /*af50*/  FFMA.FTZ R13, R32, UR41, -R0.reuse ;  /* 0x00000029200d7c23 */ /* 0x100fe20008010800 */
[----:B------:R-:W-:Y:S01]  /*af60*/  ISETP.GT.AND P4, PT, R6, 0x51, P2 ;  /* 0x000000510600780c */ /* 0x000fe20001784270 */
[--C-:B------:R-:W-:Y:S01]  /*af70*/  FFMA.FTZ R14, R29, UR41, -R0.reuse ;  /* 0x000000291d0e7c23 */ /* 0x100fe20008010800 */
[----:B------:R-:W-:Y:S01]  /*af80*/  FMNMX.FTZ R25, R39, R28, !PT ;  /* 0x0000001c27197209 */ /* 0x000fe20007810000 */
[--C-:B------:R-:W-:Y:S01]  /*af90*/  FFMA.FTZ R33, R33, UR41, -R0.reuse ;  /* 0x0000002921217c23 */ /* 0x100fe20008010800 */
[----:B------:R-:W-:Y:S01]  /*afa0*/  ISETP.LT.OR P4, PT, R12, 0x52, P4 ;  /* 0x000000520c00780c */ /* 0x000fe20002781670 */
[--C-:B------:R-:W-:Y:S01]  /*afb0*/  FFMA.FTZ R15, R36, UR41, -R0.reuse ;  /* 0x00000029240f7c23 */ /* 0x100fe20008010800 */
[----:B------:R-:W-:Y:S01]  /*afc0*/  FMNMX.FTZ R28, R42, R25, !PT ;  /* 0x000000192a1c7209 */ /* 0x000fe20007810000 */
[----:B------:R0:W-:Y:S01]  /*afd0*/  MUFU.EX2 R20, R33 ;  /* 0x0000002100147308 */ /* 0x0001e20000000800 */
[----:B------:R-:W-:Y:S01]  /*afe0*/  FSEL R67, R67, -INF , !P4 ;  /* 0xff80000043437808 */ /* 0x000fe20006000000 */
[--C-:B------:R-:W-:Y:S01]  /*aff0*/  FFMA.FTZ R37, R37, UR41, -R0.reuse ;  /* 0x0000002925257c23 */ /* 0x100fe20008010800 */
[----:B------:R-:W-:Y:S01]  /*b000*/  ISETP.GT.AND P4, PT, R6, 0x58, P2 ;  /* 0x000000580600780c */ /* 0x000fe20001784270 */
[--C-:B------:R-:W-:Y:S01]  /*b010*/  FFMA.FTZ R21, R40, UR41, -R0.reuse ;  /* 0x0000002928157c23 */ /* 0x100fe20008010800 */
[----:B------:R-:W-:Y:S01]  /*b020*/  FMNMX.FTZ R25, R43, R28, !PT ;  /* 0x0000001c2b197209 */ /* 0x000fe20007810000 */
[--C-:B------:R-:W-:Y:S01]  /*b030*/  FFMA.FTZ R41, R41, UR41, -R0.reuse ;  /* 0x0000002929297c23 */ /* 0x100fe20008010800 */
[----:B------:R-:W-:Y:S01]  /*b040*/  ISETP.LT.OR P4, PT, R12, 0x59, P4 ;  /* 0x000000590c00780c */ /* 0x000fe20002781670 */
[----:B------:R1:W-:Y:S01]  /*b050*/  MUFU.EX2 R24, R37 ;  /* 0x0000002500187308 */ /* 0x0003e20000000800 */
[----:B------:R-:W-:Y:S01]  /*b060*/  FMNMX.FTZ R32, R46, R25, !PT ;  /* 0x000000192e207209 */ /* 0x000fe20007810000 */
[--C-:B------:R-:W-:Y:S01]  /*b070*/  FFMA.FTZ R25, R44, UR41, -R0.reuse ;  /* 0x000000292c197c23 */ /* 0x100fe20008010800 */
[----:B------:R-:W-:Y:S01]  /*b080*/  FSEL R70, R70, -INF , !P4 ;  /* 0xff80000046467808 */ /* 0x000fe20006000000 */
[--C-:B------:R-:W-:Y:S01]  /*b090*/  FFMA.FTZ R45, R45, UR41, -R0.reuse ;  /* 0x000000292d2d7c23 */ /* 0x100fe20008010800 */
[----:B------:R-:W-:Y:S01]  /*b0a0*/  FMNMX.FTZ R29, R47, R32, !PT ;  /* 0x000000202f1d7209 */ /* 0x000fe20007810000 */
[--C-:B------:R-:W-:Y:S01]  /*b0b0*/  FFMA.FTZ R57, R57, UR41, -R0.reuse ;  /* 0x0000002939397c23 */ /* 0x100fe20008010800 */
[----:B------:R-:W-:Y:S01]  /*b0c0*/  ISETP.GT.AND P4, PT, R6, 0x59, P2 ;  /* 0x000000590600780c */ /* 0x000fe20001784270 */
        /* <DEDUP_REMOVED lines=8> */
[----:B------:R-:W-:Y:S01]  /*b150*/  MUFU.EX2 R32, R45 ;  /* 0x0000002d00207308 */ /* 0x000fe20000000800 */
[----:B------:R-:W-:Y:S01]  /*b160*/  ISETP.GT.AND P4, PT, R6, 0x60, P2 ;  /* 0x000000600600780c */ /* 0x000fe20001784270 */
[--C-:B------:R-:W-:Y:S01]  /*b170*/  FFMA.FTZ R64, R64, UR41, -R0.reuse ;  /* 0x0000002940407c23 */ /* 0x100fe20008010800 */
[----:B------:R-:W-:Y:S01]  /*b180*/  FMNMX.FTZ R36, R54, R29, !PT ;  /* 0x0000001d36247209 */ /* 0x000fe20007810000 */
[--C-:B------:R-:W-:Y:S01]  /*b190*/  FFMA.FTZ R29, R48, UR41, -R0.reuse ;  /* 0x00000029301d7c23 */ /* 0x100fe20008010800 */
[----:B------:R-:W-:Y:S01]  /*b1a0*/  ISETP.LT.OR P4, PT, R12, 0x61, P4 ;  /* 0x000000610c00780c */ /* 0x000fe20002781670 */
[----:B------:R-:W-:Y:S01]  /*b1b0*/  FFMA.FTZ R85, R85, UR41, -R0 ;  /* 0x0000002955557c23 */ /* 0x000fe20008010800 */
[----:B0-----:R-:W-:Y:S01]  /*b1c0*/  FMNMX.FTZ R33, R55, R36, !PT ;  /* 0x0000002437217209 */ /* 0x001fe20007810000 */
[----:B------:R-:W-:Y:S01]  /*b1d0*/  MUFU.EX2 R10, R10 ;  /* 0x0000000a000a7308 */ /* 0x000fe20000000800 */
[----:B------:R-:W-:-:S02]  /*b1e0*/  FSEL R74, R74, -INF , !P4 ;  /* 0xff8000004a4a7808 */ /* 0x000fc40006000000 */
[----:B------:R-:W-:Y:S02]  /*b1f0*/  ISETP.GT.AND P4, PT, R6, 0x61, P2 ;  /* 0x000000610600780c */ /* 0x000fe40001784270 */
[----:B------:R-:W-:Y:S02]  /*b200*/  FMNMX.FTZ R36, R58, R33, !PT ;  /* 0x000000213a247209 */ /* 0x000fe40007810000 */
[----:B------:R-:W-:Y:S01]  /*b210*/  ISETP.LT.OR P4, PT, R12, 0x62, P4 ;  /* 0x000000620c00780c */ /* 0x000fe20002781670 */
[----:B------:R-:W-:Y:S01]  /*b220*/  MUFU.EX2 R7, R7 ;  /* 0x0000000700077308 */ /* 0x000fe20000000800 */
[----:B------:R-:W-:Y:S02]  /*b230*/  FMNMX.FTZ R33, R59, R36, !PT ;  /* 0x000000243b217209 */ /* 0x000fe40007810000 */
[----:B------:R-:W-:Y:S02]  /*b240*/  FSEL R75, R75, -INF , !P4 ;  /* 0xff8000004b4b7808 */ /* 0x000fe40006000000 */
[----:B------:R-:W-:-:S02]  /*b250*/  ISETP.GT.AND P4, PT, R6, 0x68, P2 ;  /* 0x000000680600780c */ /* 0x000fc40001784270 */
[----:B------:R-:W-:Y:S01]  /*b260*/  FMNMX.FTZ R40, R62, R33, !PT ;  /* 0x000000213e287209 */ /* 0x000fe20007810000 */
[----:B------:R0:W-:Y:S01]  /*b270*/  MUFU.EX2 R36, R49 ;  /* 0x0000003100247308 */ /* 0x0001e20000000800 */
[----:B------:R-:W-:Y:S01]  /*b280*/  ISETP.LT.OR P4, PT, R12, 0x69, P4 ;  /* 0x000000690c00780c */ /* 0x000fe20002781670 */
[--C-:B------:R-:W-:Y:S01]  /*b290*/  FFMA.FTZ R33, R52, UR41, -R0.reuse ;  /* 0x0000002934217c23 */ /* 0x100fe20008010800 */
[----:B-1----:R-:W-:Y:S01]  /*b2a0*/  FMNMX.FTZ R37, R63, R40, !PT ;  /* 0x000000283f257209 */ /* 0x002fe20007810000 */
[--C-:B------:R-:W-:Y:S01]  /*b2b0*/  FFMA.FTZ R52, R72, UR41, -R0.reuse ;  /* 0x0000002948347c23 */ /* 0x100fe20008010800 */
[----:B------:R-:W-:Y:S02]  /*b2c0*/  FSEL R78, R78, -INF , !P4 ;  /* 0xff8000004e4e7808 */ /* 0x000fe40006000000 */
[----:B------:R-:W-:Y:S01]  /*b2d0*/  FMNMX.FTZ R40, R66, R37, !PT ;  /* 0x0000002542287209 */ /* 0x000fe20007810000 */
[----:B------:R-:W-:Y:S01]  /*b2e0*/  MUFU.EX2 R11, R11 ;  /* 0x0000000b000b7308 */ /* 0x000fe20000000800 */
[----:B------:R-:W-:Y:S01]  /*b2f0*/  ISETP.GT.AND P4, PT, R6, 0x69, P2 ;  /* 0x000000690600780c */ /* 0x000fe20001784270 */
[----:B0-----:R-:W-:Y:S01]  /*b300*/  FFMA.FTZ R49, R69, UR41, -R0 ;  /* 0x0000002945317c23 */ /* 0x001fe20008010800 */
[----:B------:R-:W-:-:S02]  /*b310*/  FMNMX.FTZ R37, R67, R40, !PT ;  /* 0x0000002843257209 */ /* 0x000fc40007810000 */
[----:B------:R-:W-:Y:S02]  /*b320*/  ISETP.LT.OR P4, PT, R12, 0x6a, P4 ;  /* 0x0000006a0c00780c */ /* 0x000fe40002781670 */
[----:B------:R-:W-:Y:S01]  /*b330*/  FMNMX.FTZ R44, R70, R37, !PT ;  /* 0x00000025462c7209 */ /* 0x000fe20007810000 */
[----:B------:R-:W-:Y:S01]  /*b340*/  FFMA.FTZ R37, R56, UR41, -R0 ;  /* 0x0000002938257c23 */ /* 0x000fe20008010800 */
[----:B------:R-:W-:Y:S01]  /*b350*/  FSEL R79, R79, -INF , !P4 ;  /* 0xff8000004f4f7808 */ /* 0x000fe20006000000 */
[----:B------:R0:W-:Y:S01]  /*b360*/  MUFU.EX2 R40, R53 ;  /* 0x0000003500287308 */ /* 0x0001e20000000800 */
[----:B------:R-:W-:Y:S02]  /*b370*/  ISETP.GT.AND P4, PT, R6, 0x70, P2 ;  /* 0x000000700600780c */ /* 0x000fe40001784270 */
[----:B------:R-:W-:Y:S02]  /*b380*/  FMNMX.FTZ R41, R71, R44, !PT ;  /* 0x0000002c47297209 */ /* 0x000fe40007810000 */
[----:B------:R-:W-:-:S02]  /*b390*/  ISETP.LT.OR P4, PT, R12, 0x71, P4 ;  /* 0x000000710c00780c */ /* 0x000fc40002781670 */
[----:B------:R-:W-:Y:S01]  /*b3a0*/  FMNMX.FTZ R44, R74, R41, !PT ;  /* 0x000000294a2c7209 */ /* 0x000fe20007810000 */
[----:B------:R-:W-:Y:S01]  /*b3b0*/  MUFU.EX2 R14, R14 ;  /* 0x0000000e000e7308 */ /* 0x000fe20000000800 */
[----:B------:R-:W-:Y:S01]  /*b3c0*/  FSEL R82, R82, -INF , !P4 ;  /* 0xff80000052527808 */ /* 0x000fe20006000000 */
[----:B0-----:R-:W-:Y:S01]  /*b3d0*/  FFMA.FTZ R53, R73, UR41, -R0 ;  /* 0x0000002949357c23 */ /* 0x001fe20008010800 */
[----:B------:R-:W-:Y:S02]  /*b3e0*/  ISETP.GT.AND P4, PT, R6, 0x71, P2 ;  /* 0x000000710600780c */ /* 0x000fe40001784270 */
[----:B------:R-:W-:Y:S02]  /*b3f0*/  FMNMX.FTZ R41, R75, R44, !PT ;  /* 0x0000002c4b297209 */ /* 0x000fe40007810000 */
[----:B------:R-:W-:Y:S01]  /*b400*/  ISETP.LT.OR P4, PT, R12, 0x72, P4 ;  /* 0x000000720c00780c */ /* 0x000fe20002781670 */
[----:B------:R-:W-:Y:S01]  /*b410*/  MUFU.EX2 R44, R57 ;  /* 0x00000039002c7308 */ /* 0x000fe20000000800 */
[----:B------:R-:W-:-:S02]  /*b420*/  FMNMX.FTZ R48, R78, R41, !PT ;  /* 0x000000294e307209 */ /* 0x000fc40007810000 */
[----:B------:R-:W-:Y:S02]  /*b430*/  FSEL R83, R83, -INF , !P4 ;  /* 0xff80000053537808 */ /* 0x000fe40006000000 */
[C---:B------:R-:W-:Y:S02]  /*b440*/  ISETP.GT.AND P4, PT, R6.reuse, 0x78, P2 ;  /* 0x000000780600780c */ /* 0x040fe40001784270 */
[----:B------:R-:W-:Y:S01]  /*b450*/  FMNMX.FTZ R41, R79, R48, !PT ;  /* 0x000000304f297209 */ /* 0x000fe20007810000 */
[----:B------:R-:W-:Y:S01]  /*b460*/  MUFU.EX2 R13, R13 ;  /* 0x0000000d000d7308 */ /* 0x000fe20000000800 */
[----:B------:R-:W-:Y:S02]  /*b470*/  ISETP.GT.AND P2, PT, R6, 0x79, P2 ;  /* 0x000000790600780c */ /* 0x000fe40001744270 */
[----:B------:R-:W-:Y:S02]  /*b480*/  ISETP.LT.OR P4, PT, R12, 0x79, P4 ;  /* 0x000000790c00780c */ /* 0x000fe40002781670 */
[----:B------:R-:W-:Y:S01]  /*b490*/  FMNMX.FTZ R48, R82, R41, !PT ;  /* 0x0000002952307209 */ /* 0x000fe20007810000 */
[--C-:B------:R-:W-:Y:S01]  /*b4a0*/  FFMA.FTZ R41, R61, UR41, -R0.reuse ;  /* 0x000000293d297c23 */ /* 0x100fe20008010800 */
[----:B------:R-:W-:Y:S01]  /*b4b0*/  ISETP.LT.OR P2, PT, R12, 0x7a, P2 ;  /* 0x0000007a0c00780c */ /* 0x000fe20001741670 */
[----:B------:R0:W-:Y:S01]  /*b4c0*/  MUFU.EX2 R6, R60 ;  /* 0x0000003c00067308 */ /* 0x0001e20000000800 */
[----:B------:R-:W-:Y:S01]  /*b4d0*/  FSEL R86, R86, -INF , !P4 ;  /* 0xff80000056567808 */ /* 0x000fe20006000000 */
[--C-:B------:R-:W-:Y:S01]  /*b4e0*/  FFMA.FTZ R61, R81, UR41, -R0.reuse ;  /* 0x00000029513d7c23 */ /* 0x100fe20008010800 */
[----:B------:R-:W-:Y:S01]  /*b4f0*/  FMNMX.FTZ R45, R83, R48, !PT ;  /* 0x00000030532d7209 */ /* 0x000fe20007810000 */
[----:B------:R-:W-:Y:S01]  /*b500*/  FFMA.FTZ R48, R68, UR41, -R0 ;  /* 0x0000002944307c23 */ /* 0x000fe20008010800 */
[----:B------:R-:W-:-:S02]  /*b510*/  FSEL R87, R87, -INF , !P2 ;  /* 0xff80000057577808 */ /* 0x000fc40005000000 */
[----:B------:R-:W-:Y:S01]  /*b520*/  FMNMX.FTZ R12, R86, R45, !PT ;  /* 0x0000002d560c7209 */ /* 0x000fe20007810000 */
[----:B------:R-:W-:-:S01]  /*b530*/  FFMA.FTZ R45, R65, UR41, -R0 ;  /* 0x00000029412d7c23 */ /* 0x000fc20008010800 */
[----:B0-----:R-:W-:Y:S01]  /*b540*/  FFMA.FTZ R60, R80, UR41, -R0 ;  /* 0x00000029503c7c23 */ /* 0x001fe20008010800 */
        /* <DEDUP_REMOVED lines=23> */
[----:B------:R-:W-:Y:S02]  /*b6c0*/  FSEL R8, R68, RZ, P2 ;  /* 0x000000ff44087208 */ /* 0x000fe40001000000 */
[----:B------:R-:W-:-:S03]  /*b6d0*/  FSEL R68, R0, RZ, P2 ;  /* 0x000000ff00447208 */ /* 0x000fc60001000000 */
[--C-:B------:R-:W-:Y:S01]  /*b6e0*/  FFMA.FTZ R72, R54, UR41, -R8.reuse ;  /* 0x0000002936487c23 */ /* 0x100fe20008010808 */
[----:B------:R-:W-:-:S01]  /*b6f0*/  FFMA.FTZ R73, R26, UR41, -R8 ;  /* 0x000000291a497c23 */ /* 0x000fc20008010808 */
[----:B------:R-:W-:Y:S01]  /*b700*/  FADD.FTZ R68, -R68, R9 ;  /* 0x0000000944447221 */ /* 0x000fe20000010100 */
[----:B------:R-:W-:-:S01]  /*b710*/  FFMA.FTZ R26, R27, UR41, -R8 ;  /* 0x000000291b1a7c23 */ /* 0x000fc20008010808 */
[----:B------:R-:W0:Y:S01]  /*b720*/  MUFU.EX2 R65, R65 ;  /* 0x0000004100417308 */ /* 0x000e220000000800 */
[----:B------:R-:W-:-:S01]  /*b730*/  FFMA.FTZ R27, R30, UR41, -R8 ;  /* 0x000000291e1b7c23 */ /* 0x000fc20008010808 */
[----:B------:R-:W-:Y:S01]  /*b740*/  FMUL.FTZ R54, R68, UR41 ;  /* 0x0000002944367c20 */ /* 0x000fe20008410000 */
        /* <DEDUP_REMOVED lines=13> */
[----:B------:R-:W1:Y:S01]  /*b820*/  MUFU.EX2 R54, R54 ;  /* 0x0000003600367308 */ /* 0x000e620000000800 */
[----:B0-----:R-:W-:-:S01]  /*b830*/  FFMA.FTZ R62, R65, R5, R10 ;  /* 0x00000005413e7223 */ /* 0x001fc2000001000a */
[--C-:B------:R-:W-:Y:S01]  /*b840*/  FFMA.FTZ R50, R51, UR41, -R8.reuse ;  /* 0x0000002933327c23 */ /* 0x100fe20008010808 */
[----:B------:R-:W-:-:S01]  /*b850*/  FFMA.FTZ R51, R58, UR41, -R8 ;  /* 0x000000293a337c23 */ /* 0x000fc20008010808 */
[----:B------:R-:W-:-:S04]  /*b860*/  FFMA.FTZ R58, R59, UR41, -R8 ;  /* 0x000000293b3a7c23 */ /* 0x000fc80008010808 */
        /* <DEDUP_REMOVED lines=28> */
[----:B------:R-:W-:Y:S01]  /*ba30*/  FADD.FTZ R5, R21, R4 ;  /* 0x0000000415057221 */ /* 0x000fe20000010000 */
[----:B------:R-:W-:-:S01]  /*ba40*/  FFMA.FTZ R63, R70, UR41, -R8 ;  /* 0x00000029463f7c23 */ /* 0x000fc20008010808 */
[----:B------:R-:W-:Y:S02]  /*ba50*/  FFMA.FTZ R70, R71, UR41, -R8 ;  /* 0x0000002947467c23 */ /* 0x000fe40008010808 */
[----:B------:R-:W-:-:S02]  /*ba60*/  FADD.FTZ R4, R28, R5 ;  /* 0x000000051c047221 */ /* 0x000fc40000010000 */
        /* <DEDUP_REMOVED lines=10> */
[----:B------:R-:W-:-:S04]  /*bb10*/  FADD.FTZ R5, R33, R4 ;  /* 0x0000000421057221 */ /* 0x000fc80000010000 */
[----:B------:R-:W-:Y:S02]  /*bb20*/  FADD.FTZ R4, R40, R5 ;  /* 0x0000000528047221 */ /* 0x000fe40000010000 */
[----:B------:R-:W0:Y:S01]  /*bb30*/  MUFU.EX2 R50, R50 ;  /* 0x0000003200327308 */ /* 0x000e220000000800 */
[----:B-1----:R-:W-:-:S01]  /*bb40*/  FADD.FTZ R72, R46, R67 ;  /* 0x000000432e487221 */ /* 0x002fc20000010000 */
[----:B------:R-:W-:Y:S01]  /*bb50*/  FFMA.FTZ R67, R74, UR41, -R8 ;  /* 0x000000294a437c23 */ /* 0x000fe20008010808 */
[----:B------:R-:W-:-:S04]  /*bb60*/  FADD.FTZ R5, R37, R4 ;  /* 0x0000000425057221 */ /* 0x000fc80000010000 */
[----:B------:R-:W-:Y:S01]  /*bb70*/  FADD.FTZ R5, R44, R5 ;  /* 0x000000052c057221 */ /* 0x000fe20000010000 */
[----:B------:R-:W1:Y:S01]  /*bb80*/  MUFU.EX2 R68, R68 ;  /* 0x0000004400447308 */ /* 0x000e620000000800 */
[----:B--2---:R-:W-:-:S01]  /*bb90*/  FADD.FTZ R71, R47, R72 ;  /* 0x000000482f477221 */ /* 0x004fc20000010000 */
[----:B------:R-:W-:Y:S01]  /*bba0*/  FFMA.FTZ R72, R75, UR41, -R8 ;  /* 0x000000294b487c23 */ /* 0x000fe20008010808 */
[----:B------:R-:W-:-:S04]  /*bbb0*/  FADD.FTZ R76, R6, R5 ;  /* 0x00000005064c7221 */ /* 0x000fc80000010000 */
[----:B------:R-:W-:Y:S01]  /*bbc0*/  FADD.FTZ R77, R41, R76 ;  /* 0x0000004c294d7221 */ /* 0x000fe20000010000 */
[----:B------:R-:W2:Y:S01]  /*bbd0*/  MUFU.EX2 R51, R51 ;  /* 0x0000003300337308 */ /* 0x000ea20000000800 */
[----:B0-----:R-:W-:-:S02]  /*bbe0*/  FADD.FTZ R74, R50, R71 ;  /* 0x00000047324a7221 */ /* 0x001fc40000010000 */
[----:B------:R-:W-:Y:S02]  /*bbf0*/  FADD.FTZ R76, R12, R77 ;  /* 0x0000004d0c4c7221 */ /* 0x000fe40000010000 */
[----:B------:R-:W-:-:S02]  /*bc00*/  FADD.FTZ R71, R9, R74 ;  /* 0x0000004a09477221 */ /* 0x000fc40000010000 */
[----:B------:R-:W-:Y:S01]  /*bc10*/  FADD.FTZ R77, R45, R76 ;  /* 0x0000004c2d4d7221 */ /* 0x000fe20000010000 */
[----:B------:R-:W0:Y:S01]  /*bc20*/  MUFU.EX2 R58, R58 ;  /* 0x0000003a003a7308 */ /* 0x000e220000000800 */
[----:B-1----:R-:W-:-:S01]  /*bc30*/  FADD.FTZ R74, R68, R71 ;  /* 0x00000047444a7221 */ /* 0x002fc20000010000 */
[--C-:B------:R-:W-:Y:S01]  /*bc40*/  FFMA.FTZ R71, R78, UR41, -R8.reuse ;  /* 0x000000294e477c23 */ /* 0x100fe20008010808 */
[----:B------:R-:W-:-:S05]  /*bc50*/  FFMA.FTZ R76, R83, UR41, -R8 ;  /* 0x00000029534c7c23 */ /* 0x000fca0008010808 */
[----:B------:R-:W1:Y:S01]  /*bc60*/  MUFU.EX2 R55, R55 ;  /* 0x0000003700377308 */ /* 0x000e620000000800 */
[----:B--2---:R-:W-:-:S01]  /*bc70*/  FADD.FTZ R75, R51, R74 ;  /* 0x0000004a334b7221 */ /* 0x004fc20000010000 */
[----:B------:R-:W-:-:S06]  /*bc80*/  FFMA.FTZ R74, R79, UR41, -R8 ;  /* 0x000000294f4a7c23 */ /* 0x000fcc0008010808 */
[----:B------:R-:W2:Y:S01]  /*bc90*/  MUFU.EX2 R62, R62 ;  /* 0x0000003e003e7308 */ /* 0x000ea20000000800 */
[----:B0-----:R-:W-:-:S01]  /*bca0*/  FADD.FTZ R4, R58, R75 ;  /* 0x0000004b3a047221 */ /* 0x001fc20000010000 */
[----:B------:R-:W-:-:S06]  /*bcb0*/  FFMA.FTZ R75, R82, UR41, -R8 ;  /* 0x00000029524b7c23 */ /* 0x000fcc0008010808 */
        /* <DEDUP_REMOVED lines=10> */
[--C-:B------:R-:W-:Y:S01]  /*bd60*/  FFMA.FTZ R77, R86, UR41, -R8.reuse ;  /* 0x00000029564d7c23 */ /* 0x100fe20008010808 */
[----:B------:R-:W-:-:S05]  /*bd70*/  FFMA.FTZ R8, R87, UR41, -R8 ;  /* 0x0000002957087c23 */ /* 0x000fca0008010808 */
        /* <DEDUP_REMOVED lines=38> */
.L_x_742:
        /* <DEDUP_REMOVED lines=90> */
.L_x_725:
[----:B------:R-:W-:Y:S06]  /*c580*/  BAR.ARV 0x8, 0x200 ;  /* 0x0208000000007b1d */ /* 0x000fec0000002000 */
[----:B------:R-:W-:Y:S05]  /*c590*/  @!P0 BRA `(.L_x_744) ;  /* 0x0000000000048947 */ /* 0x000fea0003800000 */
[----:B------:R-:W-:Y:S01]  /*c5a0*/  BPT.TRAP 0x1 ;  /* 0x000000040000795c */ /* 0x000fe20000300000 */
.L_x_744:
[----:B------:R-:W-:Y:S01]  /*c5b0*/  ULEA UR14, UR36, UR45, 0x3 ;  /* 0x0000002d240e7291 */ /* 0x000fe2000f8e183f */
[----:B------:R-:W-:-:S05]  /*c5c0*/  IMAD.U32 R3, RZ, RZ, UR48 ;  /* 0x00000030ff037e24 */ /* 0x000fca000f8e00ff */
[----:B------:R-:W-:-:S04]  /*c5d0*/  SHF.L.U32 R3, R3, 0x1f, RZ ;  /* 0x0000001f03037819 */ /* 0x000fc800000006ff */
[----:B------:R0:W1:Y:S01]  /*c5e0*/  SYNCS.PHASECHK.TRANS64.TRYWAIT P1, [UR14+0x19c50], R3 ;  /* 0x019c5003ff0075a7 */ /* 0x000062000802014e */
[----:B------:R-:W-:Y:S05]  /*c5f0*/  @!P0 BRA `(.L_x_745) ;  /* 0x0000000000048947 */ /* 0x000fea0003800000 */
[----:B------:R-:W-:Y:S01]  /*c600*/  BPT.TRAP 0x1 ;  /* 0x000000040000795c */ /* 0x000fe20000300000 */
.L_x_745:
[----:B-1----:R-:W-:Y:S05]  /*c610*/  @P1 BRA `(.L_x_746) ;  /* 0x0000000000081947 */ /* 0x002fea0003800000 */
[----:B------:R-:W1:Y:S02]  /*c620*/  SYNCS.PHASECHK.TRANS64.TRYWAIT P1, [UR14+0x19c50], R3 ;  /* 0x019c5003ff0075a7 */ /* 0x000e64000802014e */
[----:B-1----:R-:W-:Y:S05]  /*c630*/  @!P1 BRA `(.L_x_747) ;  /* 0x00000068005c9947 */ /* 0x002fea0003800000 */
.L_x_746:
        /* <DEDUP_REMOVED lines=10> */
[----:B------:R-:W-:Y:S01]  /*c6e0*/  @UP0 USHF.R.S32.HI UR8, URZ, 0x1f, UR37 ;  /* 0x0000001f3f080899 */ /* 0x000fe20008011425 */
[----:B------:R-:W-:Y:S01]  /*c6f0*/  @UP0 ULDC.64 UR10, c[0x0][0x9c8] ;  /* 0x00027200000a0ab9 */ /* 0x000fe20000000a00 */
[----:B------:R-:W-:Y:S02]  /*c700*/  @UP0 USHF.R.S32.HI UR9, URZ, 0x1f, UR38 ;  /* 0x0000001f3f090899 */ /* 0x000fe40008011426 */
[----:B------:R-:W-:Y:S02]  /*c710*/  @UP0 UIMAD UR8, UR8, UR10, URZ ;  /* 0x0000000a080802a4 */ /* 0x000fe4000f8e023f */
[----:B------:R-:W-:Y:S02]  /*c720*/  @UP0 UIMAD.WIDE.U32 UR6, UR37, UR10, URZ ;  /* 0x0000000a250602a5 */ /* 0x000fe4000f8e003f */
[----:B------:R-:W-:Y:S02]  /*c730*/  UIMAD UR10, UR36, 0x300, UR45 ;  /* 0x00000300240a78a4 */ /* 0x000fe4000f8e022d */
[----:B------:R-:W-:Y:S01]  /*c740*/  @UP0 UIMAD UR8, UR37, UR11, UR8 ;  /* 0x0000000b250802a4 */ /* 0x000fe2000f8e0208 */
[----:B------:R-:W-:-:S02]  /*c750*/  @UP0 ULDC.64 UR12, c[0x0][0x9d0] ;  /* 0x00027400000c0ab9 */ /* 0x000fc40000000a00 */
[----:B------:R-:W-:Y:S01]  /*c760*/  UMOV UR11, 0x40000040 ;  /* 0x40000040000b7882 */ /* 0x000fe20000000000 */
[----:B------:R-:W-:Y:S02]  /*c770*/  @UP0 UIMAD UR9, UR9, UR12, URZ ;  /* 0x0000000c090902a4 */ /* 0x000fe4000f8e023f */
[----:B------:R-:W-:-:S07]  /*c780*/  @UP0 UIADD3 UR7, UR7, UR8, URZ ;  /* 0x0000000807070290 */ /* 0x000fce000fffe03f */
[----:B------:R-:W-:Y:S01]  /*c790*/  QGMMA.64x96x32.F32.E4M3.E4M3 R88, R148, gdesc[UR8], R88, gsb0 ;  /* 0x0160000894587df3 */ /* 0x000fe20008000858 */
[----:B------:R-:W-:Y:S02]  /*c7a0*/  @UP0 UIMAD UR9, UR38, UR13, UR9 ;  /* 0x0000000d260902a4 */ /* 0x000fe4000f8e0209 */
[----:B------:R-:W-:-:S04]  /*c7b0*/  @UP0 UIMAD.WIDE.U32 UR6, UR38, UR12, UR6 ;  /* 0x0000000c260602a5 */ /* 0x000fc8000f8e0006 */
[----:B------:R-:W-:Y:S02]  /*c7c0*/  @UP0 UIADD3 UR7, UR7, UR9, URZ ;  /* 0x0000000907070290 */ /* 0x000fe4000fffe03f */
[----:B------:R-:W-:-:S04]  /*c7d0*/  @UP0 ULEA UR4, UP1, UR6, UR4, 0x2 ;  /* 0x0000000406040291 */ /* 0x000fc8000f82103f */
[----:B------:R-:W-:Y:S02]  /*c7e0*/  @UP0 ULEA.HI.X UR5, UR6, UR5, UR7, 0x2, UP1 ;  /* 0x0000000506050291 */ /* 0x000fe400088f1407 */
[----:B-1----:R-:W-:-:S04]  /*c7f0*/  IMAD.U32 R6, RZ, RZ, UR4 ;  /* 0x00000004ff067e24 */ /* 0x002fc8000f8e00ff */
[----:B------:R-:W-:-:S05]  /*c800*/  IMAD.U32 R7, RZ, RZ, UR5 ;  /* 0x00000005ff077e24 */ /* 0x000fca000f8e00ff */
[----:B------:R1:W2:Y:S01]  /*c810*/  @P1 LDG.E R8, desc[UR46][R6.64] ;  /* 0x0000002e06081981 */ /* 0x0002a2000c1e1900 */
[----:B------:R-:W-:Y:S01]  /*c820*/  UIADD3 UR4, UR10, 0x2, URZ ;  /* 0x000000020a047890 */ /* 0x000fe2000fffe03f */
[----:B------:R-:W-:-:S06]  /*c830*/  UMOV UR7, 0x40000040 ;  /* 0x4000004000077882 */ /* 0x000fcc0000000000 */
[----:B------:R-:W-:Y:S01]  /*c840*/  UMOV UR6, UR4 ;  /* 0x0000000400067c82 */ /* 0x000fe20008000000 */
[----:B------:R-:W-:Y:S02]  /*c850*/  WARPGROUP.DEPBAR.LE gsb0, 0x0 ;  /* 0x00008000000079c5 */ /* 0x000fe40000010000 */
[----:B------:R-:W-:-:S06]  /*c860*/  WARPGROUP.ARRIVE ;  /* 0x00000000000079c5 */ /* 0x000fcc0000000000 */
[----:B------:R-:W-:Y:S01]  /*c870*/  QGMMA.64x96x32.F32.E4M3.E4M3 R88, R144, gdesc[UR4], R88, gsb0 ;  /* 0x0160000490587df3 */ /* 0x000fe20008000858 */
[----:B------:R-:W-:Y:S01]  /*c880*/  UIADD3 UR4, UR10, 0x4, URZ ;  /* 0x000000040a047890 */ /* 0x000fe2000fffe03f */
[----:B------:R-:W-:-:S06]  /*c890*/  UMOV UR7, 0x40000040 ;  /* 0x4000004000077882 */ /* 0x000fcc0000000000 */
[----:B------:R-:W-:Y:S01]  /*c8a0*/  UMOV UR6, UR4 ;  /* 0x0000000400067c82 */ /* 0x000fe20008000000 */
[----:B------:R-:W3:Y:S01]  /*c8b0*/  SHFL.BFLY PT, R10, R5, 0x2, 0x1f ;  /* 0x0c401f00050a7f89 */ /* 0x000ee200000e0000 */
[----:B------:R-:W-:-:S03]  /*c8c0*/  UIADD3 UR10, UR10, 0x6, URZ ;  /* 0x000000060a0a7890 */ /* 0x000fc6000fffe03f */
[----:B------:R-:W4:Y:S01]  /*c8d0*/  SHFL.BFLY PT, R9, R4, 0x2, 0x1f ;  /* 0x0c401f0004097f89 */ /* 0x000f2200000e0000 */
[----:B------:R-:W-:Y:S01]  /*c8e0*/  UMOV UR11, 0x40000040 ;  /* 0x40000040000b7882 */ /* 0x000fe20000000000 */
[----:B------:R-:W-:Y:S02]  /*c8f0*/  WARPGROUP.DEPBAR.LE gsb0, 0x0 ;  /* 0x00008000000079c5 */ /* 0x000fe40000010000 */
[----:B------:R-:W-:-:S06]  /*c900*/  WARPGROUP.ARRIVE ;  /* 0x00000000000079c5 */ /* 0x000fcc0000000000 */
[----:B------:R-:W-:Y:S01]  /*c910*/  QGMMA.64x96x32.F32.E4M3.E4M3 R88, R140, gdesc[UR4], R88, gsb0 ;  /* 0x016000048c587df3 */ /* 0x000fe20008000858 */
[----:B---3--:R-:W-:-:S01]  /*c920*/  FADD.FTZ R10, R10, R5 ;  /* 0x000000050a0a7221 */ /* 0x008fc20000010000 */
[----:B----4-:R-:W-:-:S04]  /*c930*/  FADD.FTZ R9, R9, R4 ;  /* 0x0000000409097221 */ /* 0x010fc80000010000 */
[----:B0-----:R-:W0:Y:S04]  /*c940*/  SHFL.BFLY PT, R3, R10, 0x1, 0x1f ;  /* 0x0c201f000a037f89 */ /* 0x001e2800000e0000 */
[----:B-1----:R-:W1:Y:S01]  /*c950*/  SHFL.BFLY PT, R6, R9, 0x1, 0x1f ;  /* 0x0c201f0009067f89 */ /* 0x002e6200000e0000 */
[----:B------:R-:W-:Y:S02]  /*c960*/  IMAD.MOV.U32 R5, RZ, RZ, RZ ;  /* 0x000000ffff057224 */ /* 0x000fe400078e00ff */
[----:B0-----:R-:W-:Y:S01]  /*c970*/  FADD.FTZ R7, R10, R3 ;  /* 0x000000030a077221 */ /* 0x001fe20000010000 */
[----:B-1----:R-:W-:-:S04]  /*c980*/  FADD.FTZ R12, R9, R6 ;  /* 0x00000006090c7221 */ /* 0x002fc80000010000 */
[C---:B------:R-:W-:Y:S01]  /*c990*/  FSETP.NE.FTZ.AND P1, PT, R7.reuse, RZ, PT ;  /* 0x000000ff0700720b */ /* 0x040fe20003f35000 */
[----:B------:R-:W-:Y:S01]  /*c9a0*/  FMUL.FTZ R11, R7, 0.00390625 ;  /* 0x3b800000070b7820 */ /* 0x000fe20000410000 */
[----:B------:R-:W-:-:S04]  /*c9b0*/  FMUL.FTZ R6, R12, 0.00390625 ;  /* 0x3b8000000c067820 */ /* 0x000fc80000410000 */
[----:B------:R-:W-:Y:S02]  /*c9c0*/  FSETP.NE.FTZ.AND P2, PT, R11, RZ, PT ;  /* 0x000000ff0b00720b */ /* 0x000fe40003f55000 */
[----:B------:R-:W-:-:S05]  /*c9d0*/  FSETP.NE.FTZ.AND P3, PT, R6, RZ, PT ;  /* 0x000000ff0600720b */ /* 0x000fca0003f75000 */
[----:B------:R0:W-:Y:S01]  /*c9e0*/  @P1 MUFU.RCP R5, R7 ;  /* 0x0000000700051308 */ /* 0x0001e20000001000 */
[----:B------:R-:W-:Y:S02]  /*c9f0*/  WARPGROUP.DEPBAR.LE gsb0, 0x0 ;  /* 0x00008000000079c5 */ /* 0x000fe40000010000 */
[----:B------:R-:W-:-:S06]  /*ca00*/  WARPGROUP.ARRIVE ;  /* 0x00000000000079c5 */ /* 0x000fcc0000000000 */
[----:B------:R-:W-:Y:S01]  /*ca10*/  QGMMA.64x96x32.F32.E4M3.E4M3 R88, R136, gdesc[UR8], R88, gsb0 ;  /* 0x0160000888587df3 */ /* 0x000fe20008000858 */
[----:B------:R-:W-:Y:S01]  /*ca20*/  FSETP.NE.FTZ.AND P1, PT, R12, RZ, PT ;  /* 0x000000ff0c00720b */ /* 0x000fe20003f35000 */
[----:B------:R-:W-:Y:S01]  /*ca30*/  IMAD.MOV.U32 R9, RZ, RZ, RZ ;  /* 0x000000ffff097224 */ /* 0x000fe200078e00ff */
[----:B------:R-:W1:Y:S08]  /*ca40*/  @P3 MUFU.LG2 R6, R6 ;  /* 0x0000000600063308 */ /* 0x000e700000000c00 */
[----:B------:R1:W3:Y:S01]  /*ca50*/  @P2 MUFU.LG2 R4, R11 ;  /* 0x0000000b00042308 */ /* 0x0002e20000000c00 */
[----:B------:R-:W-:-:S07]  /*ca60*/  IMAD.U32 R10, RZ, RZ, UR41 ;  /* 0x00000029ff0a7e24 */ /* 0x000fce000f8e00ff */
[----:B------:R-:W4:Y:S01]  /*ca70*/  @P1 MUFU.RCP R9, R12 ;  /* 0x0000000c00091308 */ /* 0x000f220000001000 */
[----:B------:R-:W-:Y:S02]  /*ca80*/  IMAD.U32 R13, RZ, RZ, UR41 ;  /* 0x00000029ff0d7e24 */ /* 0x000fe4000f8e00ff */
[----:B0-----:R-:W-:Y:S01]  /*ca90*/  @P2 FMUL.FTZ R7, R10, 0.69314718246459960938 ;  /* 0x3f3172180a072820 */ /* 0x001fe20000410000 */
[----:B-1----:R-:W-:Y:S01]  /*caa0*/  @P3 FMUL.FTZ R11, R6, 0.69314718246459960938 ;  /* 0x3f317218060b3820 */ /* 0x002fe20000410000 */
[----:B------:R-:W-:Y:S01]  /*cab0*/  @P3 FMUL.FTZ R10, R13, 0.69314718246459960938 ;  /* 0x3f3172180d0a3820 */ /* 0x000fe20000410000 */
[----:B------:R-:W-:Y:S02]  /*cac0*/  IMAD.MOV.U32 R20, RZ, RZ, -0x800000 ;  /* 0xff800000ff147424 */ /* 0x000fe400078e00ff */
[----:B---3--:R-:W-:Y:S01]  /*cad0*/  @P2 FMUL.FTZ R4, R4, 0.69314718246459960938 ;  /* 0x3f31721804042820 */ /* 0x008fe20000410000 */
[----:B------:R-:W-:Y:S02]  /*cae0*/  IMAD.MOV.U32 R3, RZ, RZ, -0x800000 ;  /* 0xff800000ff037424 */ /* 0x000fe400078e00ff */
[----:B------:R-:W-:Y:S01]  /*caf0*/  @P3 FFMA.FTZ R20, R10, R0, R11 ;  /* 0x000000000a143223 */ /* 0x000fe2000001000b */
[----:B--2---:R-:W-:Y:S01]  /*cb00*/  FMUL.FTZ R5, R5, R8 ;  /* 0x0000000805057220 */ /* 0x004fe20000410000 */
[----:B------:R-:W-:Y:S01]  /*cb10*/  @P2 FFMA.FTZ R3, R7, R2, R4 ;  /* 0x0000000207032223 */ /* 0x000fe20000010004 */
[----:B----4-:R-:W-:Y:S01]  /*cb20*/  FMUL.FTZ R0, R9, R8 ;  /* 0x0000000809007220 */ /* 0x010fe20000410000 */
[----:B------:R-:W-:-:S02]  /*cb30*/  WARPGROUP.DEPBAR.LE gsb0, 0x0 ;  /* 0x00008000000079c5 */ /* 0x000fc40000010000 */
[----:B------:R-:W-:Y:S05]  /*cb40*/  @!P0 BRA `(.L_x_748) ;  /* 0x0000000000048947 */ /* 0x000fea0003800000 */
[----:B------:R-:W-:Y:S01]  /*cb50*/  BPT.TRAP 0x1 ;  /* 0x000000040000795c */ /* 0x000fe20000300000 */
.L_x_748:
[----:B------:R-:W-:Y:S01]  /*cb60*/  UIADD3 UR4, UR14, 0x19c60, URZ ;  /* 0x00019c600e047890 */ /* 0x000fe2000fffe03f */
[-C--:B------:R-:W-:Y:S01]  /*cb70*/  FMUL.FTZ R35, R88, R5.reuse ;  /* 0x0000000558237220 */ /* 0x080fe20000410000 */
[----:B------:R-:W-:Y:S01]  /*cb80*/  UIADD3 UR36, UR36, 0x1, URZ ;  /* 0x0000000124247890 */ /* 0x000fe2000fffe03f */
[-C--:B------:R-:W-:Y:S01]  /*cb90*/  FMUL.FTZ R36, R89, R5.reuse ;  /* 0x0000000559247220 */ /* 0x080fe20000410000 */
[----:B------:R-:W-:Y:S01]  /*cba0*/  UPRMT UR4, UR44, 0x654, UR4 ;  /* 0x000006542c047896 */ /* 0x000fe20008000004 */
[-C--:B------:R-:W-:Y:S01]  /*cbb0*/  FMUL.FTZ R92, R92, R5.reuse ;  /* 0x000000055c5c7220 */ /* 0x080fe20000410000 */
[----:B------:R-:W-:Y:S01]  /*cbc0*/  UISETP.NE.AND UP0, UPT, UR36, 0x2, UPT ;  /* 0x000000022400788c */ /* 0x000fe2000bf05270 */
[-C--:B------:R-:W-:Y:S01]  /*cbd0*/  FMUL.FTZ R93, R93, R5.reuse ;  /* 0x000000055d5d7220 */ /* 0x080fe20000410000 */
[-C--:B------:R-:W-:Y:S01]  /*cbe0*/  FMUL.FTZ R31, R96, R5.reuse ;  /* 0x00000005601f7220 */ /* 0x080fe20000410000 */
[-C--:B------:R-:W-:Y:S01]  /*cbf0*/  FMUL.FTZ R32, R97, R5.reuse ;  /* 0x0000000561207220 */ /* 0x080fe20000410000 */
[-C--:B------:R-:W-:Y:S01]  /*cc00*/  FMUL.FTZ R100, R100, R5.reuse ;  /* 0x0000000564647220 */ /* 0x080fe20000410000 */
[-C--:B------:R-:W-:Y:S01]  /*cc10*/  FMUL.FTZ R101, R101, R5.reuse ;  /* 0x0000000565657220 */ /* 0x080fe20000410000 */
[-C--:B------:R-:W-:Y:S01]  /*cc20*/  FMUL.FTZ R27, R104, R5.reuse ;  /* 0x00000005681b7220 */ /* 0x080fe20000410000 */
[----:B------:R-:W-:Y:S01]  /*cc30*/  SYNCS.ARRIVE.TRANS64.RED.A1T0 RZ, [UR4], RZ ;  /* 0x000000ffffff79a7 */ /* 0x000fe20008100404 */
        /* <DEDUP_REMOVED lines=43> */
[----:B------:R-:W-:-:S12]  /*cef0*/  ULOP3.LUT UR48, UR48, UR4, URZ, 0x3c, !UPT ;  /* 0x0000000430307292 */ /* 0x000fd8000f8e3c3f */
.L_x_674:
[----:B------:R-:W0:Y:S01]  /*cf00*/  S2R R5, SR_CgaCtaId ;  /* 0x0000000000057919 */ /* 0x000e220000008800 */
[----:B------:R-:W-:Y:S01]  /*cf10*/  MOV R0, 0x400 ;  /* 0x0000040000007802 */ /* 0x000fe20000000f00 */
[----:B------:R-:W-:Y:S01]  /*cf20*/  BSSY B0, `(.L_x_749) ;  /* 0x00001c7000007945 */ /* 0x000fe20003800000 */
[----:B------:R-:W-:Y:S02]  /*cf30*/  BAR.SYNC.DEFER_BLOCKING 0x5, 0x200 ;  /* 0x0148000000007b1d */ /* 0x000fe40000010000 */
[----:B0-----:R-:W-:-:S05]  /*cf40*/  LEA R0, R5, R0, 0x18 ;  /* 0x0000000005007211 */ /* 0x001fca00078ec0ff */
[----:B------:R-:W0:Y:S02]  /*cf50*/  LDS R2, [R0+0x19cd0] ;  /* 0x019cd00000027984 */ /* 0x000e240000000800 */
[----:B0-----:R-:W-:Y:S01]  /*cf60*/  R2UR UR4, R2 ;  /* 0x00000000020472ca */ /* 0x001fe200000e0000 */
[----:B------:R-:W-:Y:S06]  /*cf70*/  BAR.ARV 0x4, 0x200 ;  /* 0x0108000000007b1d */ /* 0x000fec0000002000 */
[----:B------:R-:W-:Y:S08]  /*cf80*/  @P0 BRA `(.L_x_750) ;  /* 0x0000001400040947 */ /* 0x000ff00003800000 */
[----:B------:R-:W0:Y:S01]  /*cf90*/  S2R R38, SR_TID.X ;  /* 0x0000000000267919 */ /* 0x000e220000002100 */
[----:B------:R-:W-:Y:S01]  /*cfa0*/  ULDC.64 UR6, c[0x4][0x38] ;  /* 0x01000e0000067ab9 */ /* 0x000fe20000000a00 */
[----:B------:R-:W1:Y:S01]  /*cfb0*/  S2R R37, SR_SWINHI ;  /* 0x0000000000257919 */ /* 0x000e620000002f00 */
[----:B------:R-:W-:Y:S02]  /*cfc0*/  F2FP.BF16.F32.PACK_AB R35, R92, R35 ;  /* 0x000000235c23723e */ /* 0x000fe400000010ff */
[----:B------:R-:W-:Y:S02]  /*cfd0*/  F2FP.BF16.F32.PACK_AB R36, R93, R36 ;  /* 0x000000245d24723e */ /* 0x000fe400000010ff */
[----:B------:R-:W-:Y:S02]  /*cfe0*/  F2FP.BF16.F32.PACK_AB R21, R116, R21 ;  /* 0x000000157415723e */ /* 0x000fe400000010ff */
[----:B------:R-:W-:Y:S02]  /*cff0*/  F2FP.BF16.F32.PACK_AB R24, R117, R24 ;  /* 0x000000187518723e */ /* 0x000fe400000010ff */
[----:B------:R-:W-:-:S02]  /*d000*/  F2FP.BF16.F32.PACK_AB R31, R100, R31 ;  /* 0x0000001f641f723e */ /* 0x000fc400000010ff */
[----:B------:R-:W-:Y:S02]  /*d010*/  F2FP.BF16.F32.PACK_AB R32, R101, R32 ;  /* 0x000000206520723e */ /* 0x000fe400000010ff */
[----:B------:R-:W-:Y:S02]  /*d020*/  F2FP.BF16.F32.PACK_AB R132, R132, R9 ;  /* 0x000000098484723e */ /* 0x000fe400000010ff */
[----:B------:R-:W-:Y:S02]  /*d030*/  F2FP.BF16.F32.PACK_AB R133, R133, R8 ;  /* 0x000000088585723e */ /* 0x000fe400000010ff */
[----:B------:R-:W-:Y:S02]  /*d040*/  F2FP.BF16.F32.PACK_AB R27, R108, R27 ;  /* 0x0000001b6c1b723e */ /* 0x000fe400000010ff */
[----:B------:R-:W-:Y:S02]  /*d050*/  F2FP.BF16.F32.PACK_AB R28, R109, R28 ;  /* 0x0000001c6d1c723e */ /* 0x000fe400000010ff */
[----:B------:R-:W-:-:S02]  /*d060*/  F2FP.BF16.F32.PACK_AB R103, R103, R30 ;  /* 0x0000001e6767723e */ /* 0x000fc400000010ff */
[----:B------:R-:W-:Y:S02]  /*d070*/  F2FP.BF16.F32.PACK_AB R102, R102, R29 ;  /* 0x0000001d6666723e */ /* 0x000fe400000010ff */
[----:B------:R-:W-:Y:S02]  /*d080*/  F2FP.BF16.F32.PACK_AB R15, R118, R15 ;  /* 0x0000000f760f723e */ /* 0x000fe400000010ff */
[----:B------:R-:W-:Y:S01]  /*d090*/  F2FP.BF16.F32.PACK_AB R14, R119, R14 ;  /* 0x0000000e770e723e */ /* 0x000fe200000010ff */
[----:B0-----:R-:W-:Y:S01]  /*d0a0*/  IMAD.SHL.U32 R2, R38, 0x4, RZ ;  /* 0x0000000426027824 */ /* 0x001fe200078e00ff */
[----:B------:R-:W-:Y:S02]  /*d0b0*/  F2FP.BF16.F32.PACK_AB R33, R94, R33 ;  /* 0x000000215e21723e */ /* 0x000fe400000010ff */
[----:B------:R-:W-:Y:S02]  /*d0c0*/  F2FP.BF16.F32.PACK_AB R34, R95, R34 ;  /* 0x000000225f22723e */ /* 0x000fe400000010ff */
[----:B------:R-:W-:-:S02]  /*d0d0*/  F2FP.BF16.F32.PACK_AB R13, R124, R13 ;  /* 0x0000000d7c0d723e */ /* 0x000fc400000010ff */
[----:B------:R-:W-:Y:S02]  /*d0e0*/  F2FP.BF16.F32.PACK_AB R12, R125, R12 ;  /* 0x0000000c7d0c723e */ /* 0x000fe400000010ff */
[----:B------:R-:W-:Y:S02]  /*d0f0*/  F2FP.BF16.F32.PACK_AB R11, R126, R11 ;  /* 0x0000000b7e0b723e */ /* 0x000fe400000010ff */
[----:B------:R-:W-:Y:S02]  /*d100*/  F2FP.BF16.F32.PACK_AB R10, R127, R10 ;  /* 0x0000000a7f0a723e */ /* 0x000fe400000010ff */
[----:B------:R-:W-:Y:S02]  /*d110*/  F2FP.BF16.F32.PACK_AB R7, R134, R7 ;  /* 0x000000078607723e */ /* 0x000fe400000010ff */
[----:B------:R-:W-:Y:S01]  /*d120*/  F2FP.BF16.F32.PACK_AB R6, R135, R6 ;  /* 0x000000068706723e */ /* 0x000fe200000010ff */
[----:B------:R-:W-:Y:S01]  /*d130*/  USHF.R.S32.HI UR12, URZ, 0x1f, UR38 ;  /* 0x0000001f3f0c7899 */ /* 0x000fe20008011426 */
[----:B------:R-:W-:Y:S01]  /*d140*/  LOP3.LUT R2, R2, 0xc, RZ, 0xc0, !PT ;  /* 0x0000000c02027812 */ /* 0x000fe200078ec0ff */
[----:B------:R-:W-:Y:S01]  /*d150*/  ULDC.64 UR8, c[0x0][0xb90] ;  /* 0x0002e40000087ab9 */ /* 0x000fe20000000a00 */
[----:B------:R-:W-:-:S02]  /*d160*/  F2FP.BF16.F32.PACK_AB R25, R110, R25 ;  /* 0x000000196e19723e */ /* 0x000fc400000010ff */
[----:B------:R-:W-:Y:S01]  /*d170*/  F2FP.BF16.F32.PACK_AB R26, R111, R26 ;  /* 0x0000001a6f1a723e */ /* 0x000fe200000010ff */
[----:B------:R-:W-:Y:S01]  /*d180*/  USHF.R.S32.HI UR13, URZ, 0x1f, UR37 ;  /* 0x0000001f3f0d7899 */ /* 0x000fe20008011425 */
[----:B------:R-:W-:Y:S01]  /*d190*/  BAR.SYNC.DEFER_BLOCKING 0x1, 0x180 ;  /* 0x0046000000007b1d */ /* 0x000fe20000010000 */
[----:B------:R-:W-:-:S05]  /*d1a0*/  IADD3 R4, P0, R2, UR6, RZ ;  /* 0x0000000602047c10 */ /* 0x000fca000ff1e0ff */
[----:B------:R-:W-:Y:S01]  /*d1b0*/  IMAD.X R5, RZ, RZ, UR7, P0 ;  /* 0x00000007ff057e24 */ /* 0x000fe200080e06ff */
[----:B------:R-:W-:-:S04]  /*d1c0*/  ULDC.64 UR10, c[0x0][0xb98] ;  /* 0x0002e600000a7ab9 */ /* 0x000fc80000000a00 */
[----:B------:R0:W2:Y:S01]  /*d1d0*/  LDG.E.CONSTANT R2, desc[UR46][R4.64] ;  /* 0x0000002e04027981 */ /* 0x0000a2000c1e9900 */
[----:B------:R-:W-:Y:S02]  /*d1e0*/  MOV R8, R0 ;  /* 0x0000000000087202 */ /* 0x000fe40000000f00 */
[----:B-1----:R-:W-:Y:S01]  /*d1f0*/  MOV R9, R37 ;  /* 0x0000002500097202 */ /* 0x002fe20000000f00 */
[----:B------:R-:W-:Y:S02]  /*d200*/  UIMAD UR5, UR12, UR8, URZ ;  /* 0x000000080c0572a4 */ /* 0x000fe4000f8e023f */
[----:B------:R-:W-:Y:S02]  /*d210*/  UIMAD.WIDE.U32 UR6, UR38, UR8, URZ ;  /* 0x00000008260672a5 */ /* 0x000fe4000f8e003f */
[----:B------:R-:W-:Y:S02]  /*d220*/  UIMAD UR5, UR38, UR9, UR5 ;  /* 0x00000009260572a4 */ /* 0x000fe4000f8e0205 */
[----:B------:R-:W-:Y:S01]  /*d230*/  UIMAD UR8, UR13, UR10, URZ ;  /* 0x0000000a0d0872a4 */ /* 0x000fe2000f8e023f */
[----:B0-----:R-:W-:Y:S01]  /*d240*/  LOP3.LUT P0, R4, R38, 0x3, RZ, 0xc0, !PT ;  /* 0x0000000326047812 */ /* 0x001fe2000780c0ff */
[----:B------:R-:W-:Y:S01]  /*d250*/  IMAD R5, R153, 0x20, R19 ;  /* 0x0000002099057824 */ /* 0x000fe200078e0213 */
[----:B------:R-:W-:-:S02]  /*d260*/  UIADD3 UR7, UR7, UR5, URZ ;  /* 0x0000000507077290 */ /* 0x000fc4000fffe03f */
[----:B------:R-:W-:Y:S01]  /*d270*/  ISETP.EQ.OR P0, PT, R4, 0x3, !P0 ;  /* 0x000000030400780c */ /* 0x000fe20004702670 */
[----:B------:R-:W-:Y:S02]  /*d280*/  UIMAD UR8, UR37, UR11, UR8 ;  /* 0x0000000b250872a4 */ /* 0x000fe4000f8e0208 */
[----:B------:R-:W-:Y:S01]  /*d290*/  UIMAD.WIDE.U32 UR6, UR37, UR10, UR6 ;  /* 0x0000000a250672a5 */ /* 0x000fe2000f8e0006 */
[----:B------:R-:W-:Y:S01]  /*d2a0*/  SEL R39, R35, R36, P0 ;  /* 0x0000002423277207 */ /* 0x000fe20000000000 */
[----:B------:R-:W-:Y:S01]  /*d2b0*/  ULDC UR5, c[0x0][0xa88] ;  /* 0x0002a20000057ab9 */ /* 0x000fe20000000800 */
[----:B------:R-:W-:Y:S01]  /*d2c0*/  SEL R42, R36, R35, P0 ;  /* 0x00000023242a7207 */ /* 0x000fe20000000000 */
[----:B------:R-:W-:Y:S01]  /*d2d0*/  ULDC.64 UR10, c[0x0][0xaf0] ;  /* 0x0002bc00000a7ab9 */ /* 0x000fe20000000a00 */
[----:B------:R-:W-:Y:S02]  /*d2e0*/  SEL R47, R21, R24, P0 ;  /* 0x00000018152f7207 */ /* 0x000fe40000000000 */
[----:B------:R-:W-:-:S02]  /*d2f0*/  SEL R36, R24, R21, P0 ;  /* 0x0000001518247207 */ /* 0x000fc40000000000 */
[----:B------:R-:W0:Y:S01]  /*d300*/  LDC R21, c[0x0][0xbe8] ;  /* 0x0002fa00ff157b82 */ /* 0x000e220000000800 */
[----:B------:R-:W-:Y:S02]  /*d310*/  SEL R43, R31, R32, P0 ;  /* 0x000000201f2b7207 */ /* 0x000fe40000000000 */
[----:B------:R-:W-:Y:S02]  /*d320*/  SEL R30, R32, R31, P0 ;  /* 0x0000001f201e7207 */ /* 0x000fe40000000000 */
[----:B------:R-:W-:Y:S02]  /*d330*/  SEL R45, R27, R28, P0 ;  /* 0x0000001c1b2d7207 */ /* 0x000fe40000000000 */
[----:B------:R-:W-:Y:S01]  /*d340*/  SEL R31, R28, R27, P0 ;  /* 0x0000001b1c1f7207 */ /* 0x000fe20000000000 */
[--C-:B------:R-:W-:Y:S01]  /*d350*/  IMAD.WIDE R28, R157, 0x2, R8.reuse ;  /* 0x000000029d1c7825 */ /* 0x100fe200078e0208 */
[----:B------:R-:W-:Y:S02]  /*d360*/  SEL R59, R15, R14, P0 ;  /* 0x0000000e0f3b7207 */ /* 0x000fe40000000000 */
[----:B------:R-:W-:Y:S01]  /*d370*/  SEL R54, R14, R15, P0 ;  /* 0x0000000f0e367207 */ /* 0x000fe20000000000 */
[----:B------:R-:W-:Y:S01]  /*d380*/  IMAD.WIDE R8, R5, 0x2, R8 ;  /* 0x0000000205087825 */ /* 0x000fe200078e0208 */
[----:B------:R-:W-:-:S02]  /*d390*/  IADD3 R35, P2, R28, 0x6000, RZ ;  /* 0x000060001c237810 */ /* 0x000fc40007f5e0ff */
[----:B------:R-:W-:Y:S02]  /*d3a0*/  SEL R53, R33, R34, P0 ;  /* 0x0000002221357207 */ /* 0x000fe40000000000 */
[----:B------:R-:W-:Y:S01]  /*d3b0*/  SEL R50, R34, R33, P0 ;  /* 0x0000002122327207 */ /* 0x000fe20000000000 */
[----:B------:R-:W-:Y:S01]  /*d3c0*/  IMAD.X R15, RZ, RZ, R29, P2 ;  /* 0x000000ffff0f7224 */ /* 0x000fe200010e061d */
[----:B------:R-:W-:Y:S02]  /*d3d0*/  IADD3 R33, P3, R28, 0x3020, RZ ;  /* 0x000030201c217810 */ /* 0x000fe40007f7e0ff */
[----:B------:R-:W-:Y:S02]  /*d3e0*/  SEL R49, R13, R12, P0 ;  /* 0x0000000c0d317207 */ /* 0x000fe40000000000 */
[----:B------:R-:W-:Y:S02]  /*d3f0*/  SEL R37, R12, R13, P0 ;  /* 0x0000000d0c257207 */ /* 0x000fe40000000000 */
[----:B0-----:R-:W-:-:S02]  /*d400*/  ISETP.NE.AND P2, PT, R21, 0x1, PT ;  /* 0x000000011500780c */ /* 0x001fc40003f45270 */
[----:B------:R-:W-:Y:S02]  /*d410*/  IADD3 R13, P1, R28, 0x6020, RZ ;  /* 0x000060201c0d7810 */ /* 0x000fe40007f3e0ff */
[----:B------:R-:W-:Y:S02]  /*d420*/  SEL R61, R11, R10, P0 ;  /* 0x0000000a0b3d7207 */ /* 0x000fe40000000000 */
[----:B------:R-:W-:Y:S01]  /*d430*/  SEL R56, R10, R11, P0 ;  /* 0x0000000b0a387207 */ /* 0x000fe20000000000 */
[----:B------:R-:W-:Y:S01]  /*d440*/  IMAD.X R11, RZ, RZ, R29, P3 ;  /* 0x000000ffff0b7224 */ /* 0x000fe200018e061d */
[----:B------:R-:W-:Y:S02]  /*d450*/  IADD3 R27, P4, R28, 0x3000, RZ ;  /* 0x000030001c1b7810 */ /* 0x000fe40007f9e0ff */
[----:B------:R-:W-:Y:S02]  /*d460*/  LOP3.LUT R10, R33, 0x180, RZ, 0xc0, !PT ;  /* 0x00000180210a7812 */ /* 0x000fe400078ec0ff */
[----:B------:R-:W-:Y:S01]  /*d470*/  LOP3.LUT R12, R13, 0x180, RZ, 0xc0, !PT ;  /* 0x000001800d0c7812 */ /* 0x000fe200078ec0ff */
[----:B------:R-:W0:Y:S01]  /*d480*/  @P2 LDC R44, c[0x0][0xbec] ;  /* 0x0002fb00ff2c2b82 */ /* 0x000e220000000800 */
[----:B------:R-:W-:-:S02]  /*d490*/  SEL R63, R7, R6, P0 ;  /* 0x00000006073f7207 */ /* 0x000fc40000000000 */
[----:B------:R-:W-:Y:S01]  /*d4a0*/  SEL R60, R6, R7, P0 ;  /* 0x00000007063c7207 */ /* 0x000fe20000000000 */
[----:B------:R-:W-:Y:S01]  /*d4b0*/  IMAD.X R7, RZ, RZ, R29, P4 ;  /* 0x000000ffff077224 */ /* 0x000fe200020e061d */
[----:B------:R-:W-:Y:S02]  /*d4c0*/  LOP3.LUT R6, R27, 0x180, RZ, 0xc0, !PT ;  /* 0x000001801b067812 */ /* 0x000fe400078ec0ff */
[----:B------:R-:W-:Y:S01]  /*d4d0*/  SHF.R.U64 R10, R10, 0x3, RZ ;  /* 0x000000030a0a7819 */ /* 0x000fe200000012ff */
[----:B------:R-:W1:Y:S01]  /*d4e0*/  @P2 LDC R46, c[0x0][0xbf0] ;  /* 0x0002fc00ff2e2b82 */ /* 0x000e620000000800 */
[----:B------:R-:W-:Y:S02]  /*d4f0*/  SHF.R.U64 R12, R12, 0x3, RZ ;  /* 0x000000030c0c7819 */ /* 0x000fe400000012ff */
[----:B------:R-:W-:Y:S02]  /*d500*/  SHF.R.U64 R6, R6, 0x3, RZ ;  /* 0x0000000306067819 */ /* 0x000fe400000012ff */
[----:B------:R-:W-:-:S02]  /*d510*/  LOP3.LUT R10, R10, R33, RZ, 0x3c, !PT ;  /* 0x000000210a0a7212 */ /* 0x000fc400078e3cff */
[----:B------:R-:W-:Y:S01]  /*d520*/  LOP3.LUT R12, R12, R13, RZ, 0x3c, !PT ;  /* 0x0000000d0c0c7212 */ /* 0x000fe200078e3cff */
[----:B------:R-:W-:Y:S01]  /*d530*/  IMAD.X R13, RZ, RZ, R29, P1 ;  /* 0x000000ffff0d7224 */ /* 0x000fe200008e061d */
[----:B------:R-:W-:Y:S02]  /*d540*/  LOP3.LUT R6, R6, R27, RZ, 0x3c, !PT ;  /* 0x0000001b06067212 */ /* 0x000fe400078e3cff */
[----:B------:R-:W-:Y:S01]  /*d550*/  MOV R67, R10 ;  /* 0x0000000a00437202 */ /* 0x000fe20000000f00 */
[----:B------:R-:W-:Y:S01]  /*d560*/  VIADD R11, R17, UR39 ;  /* 0x00000027110b7c36 */ /* 0x000fe20008000000 */
[----:B------:R-:W-:Y:S02]  /*d570*/  SEL R57, R25, R26, P0 ;  /* 0x0000001a19397207 */ /* 0x000fe40000000000 */
[----:B------:R-:W-:Y:S02]  /*d580*/  SEL R52, R26, R25, P0 ;  /* 0x000000191a347207 */ /* 0x000fe40000000000 */
[----:B------:R-:W-:-:S02]  /*d590*/  IADD3 R25, P5, R28, 0x20, RZ ;  /* 0x000000201c197810 */ /* 0x000fc40007fbe0ff */
[----:B------:R-:W-:Y:S02]  /*d5a0*/  LOP3.LUT R14, R35, 0x180, RZ, 0xc0, !PT ;  /* 0x00000180230e7812 */ /* 0x000fe400078ec0ff */
[----:B------:R-:W-:Y:S02]  /*d5b0*/  LOP3.LUT R5, R28, 0x180, RZ, 0xc0, !PT ;  /* 0x000001801c057812 */ /* 0x000fe400078ec0ff */
[----:B------:R-:W-:Y:S01]  /*d5c0*/  MOV R68, R6 ;  /* 0x0000000600447202 */ /* 0x000fe20000000f00 */
[----:B0-----:R-:W-:Y:S01]  /*d5d0*/  @P2 IMAD.HI.U32 R7, R11, R44, RZ ;  /* 0x0000002c0b072227 */ /* 0x001fe200078e00ff */
[----:B------:R-:W-:Y:S02]  /*d5e0*/  IADD3 R41, P1, R8, 0x1800, RZ ;  /* 0x0000180008297810 */ /* 0x000fe40007f3e0ff */
[----:B------:R-:W-:Y:S01]  /*d5f0*/  MOV R64, R12 ;  /* 0x0000000c00407202 */ /* 0x000fe20000000f00 */
[----:B------:R-:W-:Y:S01]  /*d600*/  IMAD.MOV.U32 R6, RZ, RZ, R11 ;  /* 0x000000ffff067224 */ /* 0x000fe200078e000b */
[----:B------:R-:W-:-:S02]  /*d610*/  LOP3.LUT R4, R25, 0x180, RZ, 0xc0, !PT ;  /* 0x0000018019047812 */ /* 0x000fc400078ec0ff */
[----:B------:R-:W-:Y:S02]  /*d620*/  SHF.R.U64 R14, R14, 0x3, RZ ;  /* 0x000000030e0e7819 */ /* 0x000fe400000012ff */
[----:B------:R-:W-:Y:S02]  /*d630*/  IADD3 R65, P6, R8, 0x7800, RZ ;  /* 0x0000780008417810 */ /* 0x000fe40007fde0ff */
[----:B------:R-:W-:Y:S02]  /*d640*/  SHF.R.U64 R5, R5, 0x3, RZ ;  /* 0x0000000305057819 */ /* 0x000fe400000012ff */
[----:B------:R-:W-:Y:S02]  /*d650*/  SEL R55, R102, R103, P0 ;  /* 0x0000006766377207 */ /* 0x000fe40000000000 */
[----:B------:R-:W-:Y:S02]  /*d660*/  LOP3.LUT R40, R41, 0x180, RZ, 0xc0, !PT ;  /* 0x0000018029287812 */ /* 0x000fe400078ec0ff */
[----:B------:R-:W-:-:S02]  /*d670*/  SEL R102, R103, R102, P0 ;  /* 0x0000006667667207 */ /* 0x000fc40000000000 */
[----:B------:R-:W-:Y:S02]  /*d680*/  SHF.R.U64 R4, R4, 0x3, RZ ;  /* 0x0000000304047819 */ /* 0x000fe400000012ff */
[----:B------:R-:W-:Y:S02]  /*d690*/  LOP3.LUT R14, R14, R35, RZ, 0x3c, !PT ;  /* 0x000000230e0e7212 */ /* 0x000fe400078e3cff */
[----:B-1----:R-:W-:Y:S01]  /*d6a0*/  @P2 SHF.R.U32.HI R6, RZ, R46, R7 ;  /* 0x0000002eff062219 */ /* 0x002fe20000011607 */
[----:B------:R-:W-:Y:S01]  /*d6b0*/  IMAD.U32 R7, RZ, RZ, UR8 ;  /* 0x00000008ff077e24 */ /* 0x000fe2000f8e00ff */
[----:B------:R-:W-:Y:S01]  /*d6c0*/  LOP3.LUT R24, R65, 0x180, RZ, 0xc0, !PT ;  /* 0x0000018041187812 */ /* 0x000fe200078ec0ff */
[----:B------:R-:W-:Y:S01]  /*d6d0*/  ULDC.64 UR8, c[0x0][0xae8] ;  /* 0x0002ba0000087ab9 */ /* 0x000fe20000000a00 */
[----:B------:R-:W-:Y:S02]  /*d6e0*/  SEL R51, R132, R133, P0 ;  /* 0x0000008584337207 */ /* 0x000fe40000000000 */
[----:B------:R-:W-:Y:S01]  /*d6f0*/  LOP3.LUT R28, R5, R28, RZ, 0x3c, !PT ;  /* 0x0000001c051c7212 */ /* 0x000fe200078e3cff */
[----:B------:R-:W-:Y:S01]  /*d700*/  IMAD.X R5, RZ, RZ, R29, P5 ;  /* 0x000000ffff057224 */ /* 0x000fe200028e061d */
[----:B------:R-:W-:-:S02]  /*d710*/  SEL R38, R133, R132, P0 ;  /* 0x0000008485267207 */ /* 0x000fc40000000000 */
[----:B------:R-:W-:Y:S02]  /*d720*/  SHF.R.U64 R40, R40, 0x3, RZ ;  /* 0x0000000328287819 */ /* 0x000fe400000012ff */
[----:B------:R-:W-:Y:S02]  /*d730*/  LOP3.LUT R4, R4, R25, RZ, 0x3c, !PT ;  /* 0x0000001904047212 */ /* 0x000fe400078e3cff */
[----:B------:R-:W-:Y:S01]  /*d740*/  MOV R66, R14 ;  /* 0x0000000e00427202 */ /* 0x000fe20000000f00 */
[----:B------:R-:W-:Y:S01]  /*d750*/  IMAD.MOV R14, RZ, RZ, -R6 ;  /* 0x000000ffff0e7224 */ /* 0x000fe200078e0a06 */
[----:B------:R-:W-:Y:S02]  /*d760*/  SHF.R.U64 R24, R24, 0x3, RZ ;  /* 0x0000000318187819 */ /* 0x000fe400000012ff */
[----:B------:R-:W-:Y:S01]  /*d770*/  LOP3.LUT R40, R40, R41, RZ, 0x3c, !PT ;  /* 0x0000002928287212 */ /* 0x000fe200078e3cff */
[----:B------:R-:W-:Y:S01]  /*d780*/  IMAD.X R41, RZ, RZ, R9, P1 ;  /* 0x000000ffff297224 */ /* 0x000fe200008e0609 */
[----:B------:R-:W-:Y:S01]  /*d790*/  MOV R69, R4 ;  /* 0x0000000400457202 */ /* 0x000fe20000000f00 */
[----:B------:R-:W-:Y:S01]  /*d7a0*/  IMAD R5, R21, R14, R11 ;  /* 0x0000000e15057224 */ /* 0x000fe200078e020b */
[----:B------:R-:W-:-:S02]  /*d7b0*/  LOP3.LUT R24, R24, R65, RZ, 0x3c, !PT ;  /* 0x0000004118187212 */ /* 0x000fc400078e3cff */
[----:B------:R-:W-:Y:S02]  /*d7c0*/  SHF.R.S32.HI R4, RZ, 0x1f, R6 ;  /* 0x0000001fff047819 */ /* 0x000fe40000011406 */
[----:B------:R-:W-:Y:S02]  /*d7d0*/  IADD3 R10, P1, R6, UR6, RZ ;  /* 0x00000006060a7c10 */ /* 0x000fe4000ff3e0ff */
[----:B------:R-:W-:Y:S02]  /*d7e0*/  IADD3 R33, P4, R8, 0x4800, RZ ;  /* 0x0000480008217810 */ /* 0x000fe40007f9e0ff */
[----:B------:R-:W-:Y:S01]  /*d7f0*/  IADD3.X R11, R4, UR7, R7, P1, !PT ;  /* 0x00000007040b7c10 */ /* 0x000fe20008ffe407 */
[----:B------:R-:W-:Y:S01]  /*d800*/  ULDC.64 UR6, c[0x0][0xb88] ;  /* 0x0002e20000067ab9 */ /* 0x000fe20000000a00 */
[----:B------:R-:W-:Y:S02]  /*d810*/  IADD3 R35, P3, R8, 0x3000, RZ ;  /* 0x0000300008237810 */ /* 0x000fe40007f7e0ff */
[----:B------:R-:W-:Y:S01]  /*d820*/  SHF.R.S32.HI R4, RZ, 0x1f, R5 ;  /* 0x0000001fff047819 */ /* 0x000fe20000011405 */
[----:B------:R-:W-:Y:S01]  /*d830*/  IMAD.WIDE.U32 R10, R5, UR6, R10 ;  /* 0x00000006050a7c25 */ /* 0x000fe2000f8e000a */
[----:B------:R-:W-:-:S02]  /*d840*/  LOP3.LUT R32, R33, 0x180, RZ, 0xc0, !PT ;  /* 0x0000018021207812 */ /* 0x000fc400078ec0ff */
[----:B------:R-:W-:Y:S01]  /*d850*/  LOP3.LUT R34, R35, 0x180, RZ, 0xc0, !PT ;  /* 0x0000018023227812 */ /* 0x000fe200078ec0ff */
[----:B------:R-:W-:Y:S01]  /*d860*/  IMAD R4, R4, UR6, RZ ;  /* 0x0000000604047c24 */ /* 0x000fe2000f8e02ff */
[----:B------:R-:W-:Y:S02]  /*d870*/  SHF.R.U64 R32, R32, 0x3, RZ ;  /* 0x0000000320207819 */ /* 0x000fe400000012ff */
[----:B------:R-:W-:Y:S01]  /*d880*/  SHF.R.U64 R34, R34, 0x3, RZ ;  /* 0x0000000322227819 */ /* 0x000fe200000012ff */
[----:B------:R-:W-:Y:S01]  /*d890*/  IMAD R15, R5, UR7, R4 ;  /* 0x00000007050f7c24 */ /* 0x000fe2000f8e0204 */
[----:B------:R-:W-:Y:S01]  /*d8a0*/  LOP3.LUT R32, R32, R33, RZ, 0x3c, !PT ;  /* 0x0000002120207212 */ /* 0x000fe200078e3cff */
[----:B------:R-:W-:Y:S01]  /*d8b0*/  ULDC.64 UR6, c[0x0][0xb50] ;  /* 0x0002d40000067ab9 */ /* 0x000fe20000000a00 */
[----:B------:R-:W-:Y:S01]  /*d8c0*/  LOP3.LUT P1, RZ, R154, 0x3, RZ, 0xc0, !PT ;  /* 0x000000039aff7812 */ /* 0x000fe2000782c0ff */
[----:B------:R-:W-:Y:S01]  /*d8d0*/  IMAD.X R33, RZ, RZ, R9, P4 ;  /* 0x000000ffff217224 */ /* 0x000fe200020e0609 */
[----:B------:R-:W-:Y:S01]  /*d8e0*/  MOV R29, R28 ;  /* 0x0000001c001d7202 */ /* 0x000fe20000000f00 */
[----:B------:R-:W-:Y:S01]  /*d8f0*/  IMAD.IADD R11, R11, 0x1, R15 ;  /* 0x000000010b0b7824 */ /* 0x000fe200078e020f */
[----:B------:R-:W-:Y:S01]  /*d900*/  LOP3.LUT R34, R34, R35, RZ, 0x3c, !PT ;  /* 0x0000002322227212 */ /* 0x000fe200078e3cff */
[----:B------:R-:W-:Y:S01]  /*d910*/  IMAD.X R35, RZ, RZ, R9, P3 ;  /* 0x000000ffff237224 */ /* 0x000fe200018e0609 */
[----:B------:R-:W-:-:S02]  /*d920*/  IADD3 R27, P5, R8, 0x6000, RZ ;  /* 0x00006000081b7810 */ /* 0x000fc40007fbe0ff */
[----:B------:R-:W-:Y:S02]  /*d930*/  LOP3.LUT R25, R8, 0x180, RZ, 0xc0, !PT ;  /* 0x0000018008197812 */ /* 0x000fe400078ec0ff */
[----:B------:R-:W-:Y:S02]  /*d940*/  LOP3.LUT R26, R27, 0x180, RZ, 0xc0, !PT ;  /* 0x000001801b1a7812 */ /* 0x000fe400078ec0ff */
[----:B------:R-:W-:Y:S02]  /*d950*/  SHF.R.U64 R25, R25, 0x3, RZ ;  /* 0x0000000319197819 */ /* 0x000fe400000012ff */
[----:B------:R-:W-:Y:S02]  /*d960*/  SHF.R.U64 R26, R26, 0x3, RZ ;  /* 0x000000031a1a7819 */ /* 0x000fe400000012ff */
[----:B------:R-:W-:Y:S01]  /*d970*/  LOP3.LUT R8, R25, R8, RZ, 0x3c, !PT ;  /* 0x0000000819087212 */ /* 0x000fe200078e3cff */
[--C-:B------:R-:W-:Y:S01]  /*d980*/  IMAD.X R25, RZ, RZ, R9.reuse, P6 ;  /* 0x000000ffff197224 */ /* 0x100fe200030e0609 */
[----:B------:R-:W-:Y:S01]  /*d990*/  LOP3.LUT R26, R26, R27, RZ, 0x3c, !PT ;  /* 0x0000001b1a1a7212 */ /* 0x000fe200078e3cff */
[----:B------:R-:W-:-:S02]  /*d9a0*/  IMAD.X R27, RZ, RZ, R9, P5 ;  /* 0x000000ffff1b7224 */ /* 0x000fc400028e0609 */
[----:B------:R-:W-:Y:S01]  /*d9b0*/  VIADD R0, R0, 0x19c20 ;  /* 0x00019c2000007836 */ /* 0x000fe20000000000 */
[----:B--2---:R-:W-:Y:S01]  /*d9c0*/  LOP3.LUT R13, R2, 0x2, RZ, 0x3c, !PT ;  /* 0x00000002020d7812 */ /* 0x004fe200078e3cff */
[----:B------:R-:W-:Y:S04]  /*d9d0*/  SHFL.IDX PT, R39, R39, R2, 0x1c1f ;  /* 0x001c1f0227277589 */ /* 0x000fe800000e0000 */
[----:B------:R-:W-:Y:S04]  /*d9e0*/  SHFL.IDX PT, R53, R53, R2, 0x1c1f ;  /* 0x001c1f0235357589 */ /* 0x000fe800000e0000 */
[----:B------:R-:W0:Y:S04]  /*d9f0*/  SHFL.IDX PT, R42, R42, R13, 0x1c1f ;  /* 0x001c1f0d2a2a7589 */ /* 0x000e2800000e0000 */
[----:B------:R-:W1:Y:S04]  /*da00*/  SHFL.IDX PT, R12, R50, R13, 0x1c1f ;  /* 0x001c1f0d320c7589 */ /* 0x000e6800000e0000 */
[----:B------:R-:W-:Y:S04]  /*da10*/  SHFL.IDX PT, R43, R43, R2, 0x1c1f ;  /* 0x001c1f022b2b7589 */ /* 0x000fe800000e0000 */
[----:B------:R-:W2:Y:S04]  /*da20*/  SHFL.IDX PT, R30, R30, R13, 0x1c1f ;  /* 0x001c1f0d1e1e7589 */ /* 0x000ea800000e0000 */
[----:B------:R-:W-:Y:S04]  /*da30*/  SHFL.IDX PT, R45, R45, R2, 0x1c1f ;  /* 0x001c1f022d2d7589 */ /* 0x000fe800000e0000 */
[----:B------:R-:W-:Y:S04]  /*da40*/  SHFL.IDX PT, R47, R47, R2, 0x1c1f ;  /* 0x001c1f022f2f7589 */ /* 0x000fe800000e0000 */
[----:B------:R-:W-:Y:S01]  /*da50*/  SHFL.IDX PT, R55, R55, R2, 0x1c1f ;  /* 0x001c1f0237377589 */ /* 0x000fe200000e0000 */
[----:B0-----:R-:W-:-:S02]  /*da60*/  SEL R4, R39, R42, P0 ;  /* 0x0000002a27047207 */ /* 0x001fc40000000000 */
[----:B------:R-:W-:Y:S01]  /*da70*/  SEL R6, R42, R39, P0 ;  /* 0x000000272a067207 */ /* 0x000fe20000000000 */
[----:B------:R0:W3:Y:S01]  /*da80*/  SHFL.IDX PT, R44, R31, R13, 0x1c1f ;  /* 0x001c1f0d1f2c7589 */ /* 0x0000e200000e0000 */
[----:B-1----:R-:W-:Y:S02]  /*da90*/  SEL R5, R53, R12, P0 ;  /* 0x0000000c35057207 */ /* 0x002fe40000000000 */
[----:B------:R-:W-:Y:S01]  /*daa0*/  SEL R7, R12, R53, P0 ;  /* 0x000000350c077207 */ /* 0x000fe20000000000 */
[----:B------:R-:W1:Y:S04]  /*dab0*/  SHFL.IDX PT, R46, R36, R13, 0x1c1f ;  /* 0x001c1f0d242e7589 */ /* 0x000e6800000e0000 */
[----:B------:R-:W4:Y:S01]  /*dac0*/  SHFL.IDX PT, R102, R102, R13, 0x1c1f ;  /* 0x001c1f0d66667589 */ /* 0x000f2200000e0000 */
[----:B--2---:R-:W-:Y:S01]  /*dad0*/  SEL R12, R43, R30, P0 ;  /* 0x0000001e2b0c7207 */ /* 0x004fe20000000000 */
[----:B0-----:R-:W-:Y:S01]  /*dae0*/  VIADD R31, R156, UR39 ;  /* 0x000000279c1f7c36 */ /* 0x001fe20008000000 */
[----:B------:R-:W-:Y:S01]  /*daf0*/  SEL R14, R30, R43, P0 ;  /* 0x0000002b1e0e7207 */ /* 0x000fe20000000000 */
[----:B------:R-:W-:Y:S04]  /*db00*/  SHFL.IDX PT, R49, R49, R2, 0x1c1f ;  /* 0x001c1f0231317589 */ /* 0x000fe800000e0000 */
[----:B------:R-:W-:Y:S04]  /*db10*/  SHFL.IDX PT, R57, R57, R2, 0x1c1f ;  /* 0x001c1f0239397589 */ /* 0x000fe800000e0000 */
[----:B------:R0:W2:Y:S04]  /*db20*/  SHFL.IDX PT, R48, R37, R13, 0x1c1f ;  /* 0x001c1f0d25307589 */ /* 0x0000a800000e0000 */
[----:B------:R-:W-:Y:S01]  /*db30*/  SHFL.IDX PT, R52, R52, R13, 0x1c1f ;  /* 0x001c1f0d34347589 */ /* 0x000fe200000e0000 */
[----:B---3--:R-:W-:-:S02]  /*db40*/  SEL R28, R45, R44, P0 ;  /* 0x0000002c2d1c7207 */ /* 0x008fc40000000000 */
[----:B------:R-:W-:Y:S01]  /*db50*/  SEL R30, R44, R45, P0 ;  /* 0x0000002d2c1e7207 */ /* 0x000fe20000000000 */
[----:B------:R-:W-:Y:S01]  /*db60*/  SHFL.IDX PT, R51, R51, R2, 0x1c1f ;  /* 0x001c1f0233337589 */ /* 0x000fe200000e0000 */
[----:B-1----:R-:W-:Y:S02]  /*db70*/  SEL R36, R47, R46, P0 ;  /* 0x0000002e2f247207 */ /* 0x002fe40000000000 */
[----:B0-----:R-:W-:Y:S01]  /*db80*/  LEA R37, P4, R10, UR6, 0x2 ;  /* 0x000000060a257c11 */ /* 0x001fe2000f8810ff */
[----:B------:R-:W-:Y:S01]  /*db90*/  SHFL.IDX PT, R59, R59, R2, 0x1c1f ;  /* 0x001c1f023b3b7589 */ /* 0x000fe200000e0000 */
[----:B----4-:R-:W-:Y:S02]  /*dba0*/  SEL R15, R102, R55, P0 ;  /* 0x00000037660f7207 */ /* 0x010fe40000000000 */
[----:B------:R-:W-:Y:S01]  /*dbb0*/  LEA.HI.X R11, R10, UR7, R11, 0x2, P4 ;  /* 0x000000070a0b7c11 */ /* 0x000fe2000a0f140b */
[----:B------:R-:W-:Y:S04]  /*dbc0*/  SHFL.IDX PT, R62, R63, R2, 0x1c1f ;  /* 0x001c1f023f3e7589 */ /* 0x000fe800000e0000 */
[----:B------:R0:W1:Y:S04]  /*dbd0*/  SHFL.IDX PT, R50, R38, R13, 0x1c1f ;  /* 0x001c1f0d26327589 */ /* 0x00006800000e0000 */
[----:B------:R-:W3:Y:S01]  /*dbe0*/  SHFL.IDX PT, R54, R54, R13, 0x1c1f ;  /* 0x001c1f0d36367589 */ /* 0x000ee200000e0000 */
[----:B--2---:R-:W-:-:S03]  /*dbf0*/  SEL R44, R49, R48, P0 ;  /* 0x00000030312c7207 */ /* 0x004fc60000000000 */
[----:B------:R2:W-:Y:S01]  /*dc00*/  SHFL.IDX PT, R58, R61, R2, 0x1c1f ;  /* 0x001c1f023d3a7589 */ /* 0x0005e200000e0000 */
[----:B0-----:R-:W-:-:S03]  /*dc10*/  SEL R38, R46, R47, P0 ;  /* 0x0000002f2e267207 */ /* 0x001fc60000000000 */
[----:B------:R-:W0:Y:S01]  /*dc20*/  SHFL.IDX PT, R63, R56, R13, 0x1c1f ;  /* 0x001c1f0d383f7589 */ /* 0x000e2200000e0000 */
[----:B------:R-:W-:-:S03]  /*dc30*/  SEL R46, R48, R49, P0 ;  /* 0x00000031302e7207 */ /* 0x000fc60000000000 */
[----:B------:R4:W0:Y:S01]  /*dc40*/  SHFL.IDX PT, R65, R60, R13, 0x1c1f ;  /* 0x001c1f0d3c417589 */ /* 0x00082200000e0000 */
[----:B--2---:R-:W-:-:S03]  /*dc50*/  IMAD R2, R21, UR5, RZ ;  /* 0x0000000515027c24 */ /* 0x004fc6000f8e02ff */
[----:B------:R2:W-:Y:S02]  /*dc60*/  STSM.16.M88.4 [R29], R4 ;  /* 0x000000041d007844 */ /* 0x0005e40000000200 */
[----:B------:R-:W-:Y:S02]  /*dc70*/  ISETP.GE.OR P3, PT, R31, R2, P1 ;  /* 0x000000021f00720c */ /* 0x000fe40000f66670 */
[----:B------:R-:W-:Y:S01]  /*dc80*/  SHFL.IDX PT, R42, R37, RZ, 0x1c1f ;  /* 0x001c1fff252a7589 */ /* 0x000fe200000e0000 */
[----:B-1----:R-:W-:Y:S01]  /*dc90*/  SEL R48, R51, R50, P0 ;  /* 0x0000003233307207 */ /* 0x002fe20000000000 */
[----:B----4-:R-:W-:Y:S01]  /*dca0*/  VIADD R13, R31, 0x8 ;  /* 0x000000081f0d7836 */ /* 0x010fe20000000000 */
[----:B------:R-:W-:Y:S01]  /*dcb0*/  SEL R31, R52, R57, P0 ;  /* 0x00000039341f7207 */ /* 0x000fe20000000000 */
[----:B------:R1:W-:Y:S01]  /*dcc0*/  SHFL.IDX PT, R60, R37, 0x1, 0x1c1f ;  /* 0x003c1f00253c7f89 */ /* 0x0003e200000e0000 */
[----:B---3--:R-:W-:Y:S02]  /*dcd0*/  SEL R39, R54, R59, P0 ;  /* 0x0000003b36277207 */ /* 0x008fe40000000000 */
[----:B------:R-:W-:Y:S01]  /*dce0*/  ISETP.GE.OR P1, PT, R13, R2, P1 ;  /* 0x000000020d00720c */ /* 0x000fe20000f26670 */
[----:B------:R-:W3:Y:S01]  /*dcf0*/  SHFL.IDX PT, R43, R11, RZ, 0x1c1f ;  /* 0x001c1fff0b2b7589 */ /* 0x000ee200000e0000 */
[----:B------:R-:W-:-:S02]  /*dd00*/  SEL R13, R55, R102, P0 ;  /* 0x00000066370d7207 */ /* 0x000fc40000000000 */
[----:B------:R-:W-:Y:S01]  /*dd10*/  SEL R50, R50, R51, P0 ;  /* 0x0000003332327207 */ /* 0x000fe20000000000 */
[----:B------:R-:W4:Y:S01]  /*dd20*/  SHFL.IDX PT, R61, R11, 0x1, 0x1c1f ;  /* 0x003c1f000b3d7f89 */ /* 0x000f2200000e0000 */
[----:B--2---:R-:W-:Y:S02]  /*dd30*/  SEL R29, R57, R52, P0 ;  /* 0x00000034391d7207 */ /* 0x004fe40000000000 */
[----:B-1----:R-:W-:Y:S01]  /*dd40*/  SEL R37, R59, R54, P0 ;  /* 0x000000363b257207 */ /* 0x002fe20000000000 */
[----:B------:R-:W-:Y:S01]  /*dd50*/  STSM.16.M88.4 [R69], R12 ;  /* 0x0000000c45007844 */ /* 0x000fe20000000200 */
[----:B0-----:R-:W-:Y:S02]  /*dd60*/  SEL R45, R58, R63, P0 ;  /* 0x0000003f3a2d7207 */ /* 0x001fe40000000000 */
[----:B------:R-:W-:Y:S01]  /*dd70*/  SEL R47, R63, R58, P0 ;  /* 0x0000003a3f2f7207 */ /* 0x000fe20000000000 */
[----:B------:R-:W-:Y:S01]  /*dd80*/  STSM.16.M88.4 [R68], R28 ;  /* 0x0000001c44007844 */ /* 0x000fe20000000200 */
[----:B------:R-:W-:-:S02]  /*dd90*/  SEL R49, R62, R65, P0 ;  /* 0x000000413e317207 */ /* 0x000fc40000000000 */
[----:B------:R-:W-:Y:S01]  /*dda0*/  SEL R51, R65, R62, P0 ;  /* 0x0000003e41337207 */ /* 0x000fe20000000000 */
[----:B------:R0:W-:Y:S04]  /*ddb0*/  STSM.16.M88.4 [R67], R36 ;  /* 0x0000002443007844 */ /* 0x0001e80000000200 */
[----:B------:R-:W-:Y:S04]  /*ddc0*/  STSM.16.M88.4 [R66], R44 ;  /* 0x0000002c42007844 */ /* 0x000fe80000000200 */
[----:B------:R-:W-:Y:S01]  /*ddd0*/  STSM.16.M88.4 [R64], R48 ;  /* 0x0000003040007844 */ /* 0x000fe20000000200 */
[----:B------:R-:W-:Y:S08]  /*dde0*/  BAR.SYNC.DEFER_BLOCKING 0x1, 0x180 ;  /* 0x0046000000007b1d */ /* 0x000ff00000010000 */
[----:B0-----:R-:W0:Y:S08]  /*ddf0*/  @P2 LDC R36, c[0x0][0xbec] ;  /* 0x0002fb00ff242b82 */ /* 0x001e300000000800 */
[----:B------:R-:W1:Y:S01]  /*de00*/  @P2 LDC R37, c[0x0][0xbf0] ;  /* 0x0002fc00ff252b82 */ /* 0x000e620000000800 */
[----:B------:R-:W-:-:S02]  /*de10*/  UIMAD UR5, UR12, UR8, URZ ;  /* 0x000000080c0572a4 */ /* 0x000fc4000f8e023f */
[----:B------:R-:W-:Y:S01]  /*de20*/  UIMAD.WIDE.U32 UR6, UR38, UR8, URZ ;  /* 0x00000008260672a5 */ /* 0x000fe2000f8e003f */
[----:B---3--:R2:W-:Y:S01]  /*de30*/  @!P3 ST.E desc[UR46][R42.64], R3 ;  /* 0x000000032a00b985 */ /* 0x0085e2000c10192e */
[----:B------:R-:W-:-:S03]  /*de40*/  UIMAD UR5, UR38, UR9, UR5 ;  /* 0x00000009260572a4 */ /* 0x000fc6000f8e0205 */
[----:B----4-:R0:W-:Y:S04]  /*de50*/  @!P1 ST.E desc[UR46][R60.64], R20 ;  /* 0x000000143c009985 */ /* 0x0101e8000c10192e */
[----:B------:R3:W5:Y:S01]  /*de60*/  LD.E.128 R56, desc[UR46][R26.64] ;  /* 0x0000002e1a387980 */ /* 0x000762000c101d00 */
[----:B--2---:R-:W-:Y:S01]  /*de70*/  IMAD R3, R152, 0x60, R153 ;  /* 0x0000006098037824 */ /* 0x004fe200078e0299 */
[----:B------:R-:W-:Y:S02]  /*de80*/  UIMAD UR8, UR13, UR10, URZ ;  /* 0x0000000a0d0872a4 */ /* 0x000fe4000f8e023f */
[----:B------:R2:W5:Y:S01]  /*de90*/  LD.E.128 R28, desc[UR46][R24.64] ;  /* 0x0000002e181c7980 */ /* 0x000562000c101d00 */
[----:B---3--:R-:W-:Y:S01]  /*dea0*/  VIADD R27, R3, UR39 ;  /* 0x00000027031b7c36 */ /* 0x008fe20008000000 */
[----:B------:R-:W-:-:S02]  /*deb0*/  UIADD3 UR7, UR7, UR5, URZ ;  /* 0x0000000507077290 */ /* 0x000fc4000fffe03f */
[----:B------:R3:W5:Y:S01]  /*dec0*/  LD.E.128 R12, desc[UR46][R32.64] ;  /* 0x0000002e200c7980 */ /* 0x000762000c101d00 */
[----:B0-----:R-:W-:Y:S01]  /*ded0*/  @P2 IMAD.HI.U32 R20, R27, R36, RZ ;  /* 0x000000241b142227 */ /* 0x001fe200078e00ff */
[----:B------:R-:W-:Y:S02]  /*dee0*/  UIMAD UR5, UR37, UR11, UR8 ;  /* 0x0000000b250572a4 */ /* 0x000fe4000f8e0208 */
[----:B------:R-:W5:Y:S01]  /*def0*/  LD.E.128 R8, desc[UR46][R8.64] ;  /* 0x0000002e08087980 */ /* 0x000f62000c101d00 */
[----:B------:R-:W-:Y:S01]  /*df00*/  UIMAD.WIDE.U32 UR6, UR37, UR10, UR6 ;  /* 0x0000000a250672a5 */ /* 0x000fe2000f8e0006 */
[----:B------:R-:W-:Y:S01]  /*df10*/  IMAD.MOV.U32 R3, RZ, RZ, R27 ;  /* 0x000000ffff037224 */ /* 0x000fe200078e001b */
[----:B-1----:R-:W-:Y:S01]  /*df20*/  @P2 SHF.R.U32.HI R3, RZ, R37, R20 ;  /* 0x00000025ff032219 */ /* 0x002fe20000011614 */
[----:B------:R-:W-:Y:S01]  /*df30*/  ULDC.64 UR8, c[0x0][0xae0] ;  /* 0x0002b80000087ab9 */ /* 0x000fe20000000a00 */
[----:B------:R-:W-:Y:S01]  /*df40*/  UIADD3 UR5, UR7, UR5, URZ ;  /* 0x0000000507057290 */ /* 0x000fe2000fffe03f */
[----:B------:R-:W5:Y:S01]  /*df50*/  LD.E.128 R4, desc[UR46][R40.64] ;  /* 0x0000002e28047980 */ /* 0x000f62000c101d00 */
[--C-:B------:R-:W-:Y:S01]  /*df60*/  SHF.R.S32.HI R20, RZ, 0x1f, R3.reuse ;  /* 0x0000001fff147819 */ /* 0x100fe20000011403 */
[----:B------:R-:W-:-:S02]  /*df70*/  IMAD.MOV R26, RZ, RZ, -R3 ;  /* 0x000000ffff1a7224 */ /* 0x000fc400078e0a03 */
[----:B--2---:R-:W-:Y:S01]  /*df80*/  IMAD.U32 R25, RZ, RZ, UR7 ;  /* 0x00000007ff197e24 */ /* 0x004fe2000f8e00ff */
[----:B------:R0:W5:Y:S01]  /*df90*/  LD.E.128 R52, desc[UR46][R34.64] ;  /* 0x0000002e22347980 */ /* 0x000162000c101d00 */
[----:B------:R-:W-:Y:S02]  /*dfa0*/  IMAD R20, R20, UR8, RZ ;  /* 0x0000000814147c24 */ /* 0x000fe4000f8e02ff */
[----:B------:R-:W-:Y:S01]  /*dfb0*/  IMAD.U32 R24, RZ, RZ, UR6 ;  /* 0x00000006ff187e24 */ /* 0x000fe2000f8e00ff */
[----:B------:R-:W-:Y:S01]  /*dfc0*/  @!PT LDS RZ, [RZ] ;  /* 0x00000000fffff984 */ /* 0x000fe20000000800 */
[----:B------:R-:W-:Y:S01]  /*dfd0*/  @!PT LDS RZ, [RZ] ;  /* 0x00000000fffff984 */ /* 0x000fe20000000800 */
[----:B------:R-:W-:Y:S01]  /*dfe0*/  @!PT LDS RZ, [RZ] ;  /* 0x00000000fffff984 */ /* 0x000fe20000000800 */
[----:B------:R-:W-:Y:S01]  /*dff0*/  @!PT LDS RZ, [RZ] ;  /* 0x00000000fffff984 */ /* 0x000fe20000000800 */
[----:B------:R1:W-:Y:S06]  /*e000*/  MEMBAR.ALL.CTA ;  /* 0x0000000000007992 */ /* 0x0003ec0000008000 */
[----:B-1----:R-:W1:Y:S01]  /*e010*/  FENCE.VIEW.ASYNC.S ;  /* 0x00000000000073c6 */ /* 0x002e620000000000 */
[----:B------:R-:W-:Y:S01]  /*e020*/  IMAD.U32 R25, RZ, RZ, UR5 ;  /* 0x00000005ff197e24 */ /* 0x000fe2000f8e00ff */
[----:B------:R-:W-:Y:S01]  /*e030*/  ULDC.64 UR6, c[0x0][0xad8] ;  /* 0x0002b60000067ab9 */ /* 0x000fe20000000a00 */
[----:B------:R-:W-:-:S02]  /*e040*/  IMAD R27, R21, R26, R27 ;  /* 0x0000001a151b7224 */ /* 0x000fc400078e021b */
[C---:B---3--:R-:W-:Y:S02]  /*e050*/  IMAD R33, R3.reuse, UR9, R20 ;  /* 0x0000000903217c24 */ /* 0x048fe4000f8e0214 */
[----:B------:R-:W-:Y:S01]  /*e060*/  IMAD.WIDE.U32 R20, R3, UR8, R24 ;  /* 0x0000000803147c25 */ /* 0x000fe2000f8e0018 */
[----:B------:R-:W-:-:S03]  /*e070*/  SHF.R.S32.HI R3, RZ, 0x1f, R27 ;  /* 0x0000001fff037819 */ /* 0x000fc6000001141b */
[----:B------:R-:W-:Y:S02]  /*e080*/  IMAD.IADD R21, R21, 0x1, R33 ;  /* 0x0000000115157824 */ /* 0x000fe400078e0221 */
[----:B------:R-:W-:Y:S02]  /*e090*/  IMAD R24, R3, UR6, RZ ;  /* 0x0000000603187c24 */ /* 0x000fe4000f8e02ff */
[----:B------:R-:W-:Y:S02]  /*e0a0*/  VIADD R37, R153, UR39 ;  /* 0x0000002799257c36 */ /* 0x000fe40008000000 */
[C---:B------:R-:W-:Y:S02]  /*e0b0*/  IMAD R3, R27.reuse, UR7, R24 ;  /* 0x000000071b037c24 */ /* 0x040fe4000f8e0218 */
[----:B------:R-:W-:Y:S01]  /*e0c0*/  IMAD.WIDE.U32 R20, R27, UR6, R20 ;  /* 0x000000061b147c25 */ /* 0x000fe2000f8e0014 */
[----:B------:R-:W-:Y:S01]  /*e0d0*/  ISETP.GE.AND P0, PT, R37, R2, PT ;  /* 0x000000022500720c */ /* 0x000fe20003f06270 */
[----:B------:R-:W-:-:S02]  /*e0e0*/  ULDC.64 UR6, c[0x0][0xa80] ;  /* 0x0002a00000067ab9 */ /* 0x000fc40000000a00 */
[----:B------:R-:W-:Y:S01]  /*e0f0*/  IMAD.IADD R3, R21, 0x1, R3 ;  /* 0x0000000115037824 */ /* 0x000fe200078e0203 */
[C---:B0-----:R-:W-:Y:S02]  /*e100*/  LEA R34, P1, R20.reuse, UR6, 0x1 ;  /* 0x0000000614227c11 */ /* 0x041fe4000f8208ff */
[----:B------:R-:W-:Y:S02]  /*e110*/  PRMT R0, RZ, 0x654, R0 ;  /* 0x00000654ff007816 */ /* 0x000fe40000000000 */
[----:B------:R-:W-:Y:S01]  /*e120*/  LEA.HI.X R35, R20, UR7, R3, 0x1, P1 ;  /* 0x0000000714237c11 */ /* 0x000fe200088f0c03 */
[----:B-1----:R0:W1:Y:S01]  /*e130*/  SHFL.IDX PT, R24, R34, RZ, 0x1c1f ;  /* 0x001c1fff22187589 */ /* 0x00206200000e0000 */
[----:B------:R0:W-:Y:S01]  /*e140*/  SYNCS.ARRIVE.TRANS64.RED.A1T0 RZ, [R0+URZ], RZ ;  /* 0x000000ff00ff79a7 */ /* 0x0001e2000810043f */
[----:B------:R-:W-:Y:S02]  /*e150*/  BSSY B1, `(.L_x_751) ;  /* 0x0000011000017945 */ /* 0x000fe40003800000 */
[----:B------:R0:W2:Y:S01]  /*e160*/  SHFL.IDX PT, R25, R35, RZ, 0x1c1f ;  /* 0x001c1fff23197589 */ /* 0x0000a200000e0000 */
[----:B------:R-:W-:-:S02]  /*e170*/  SHF.R.S32.HI R70, RZ, 0x1f, R23 ;  /* 0x0000001fff467819 */ /* 0x000fc40000011417 */
        /* <DEDUP_REMOVED lines=14> */
.L_x_752:
[----:B------:R-:W-:Y:S05]  /*e260*/  BSYNC B1 ;  /* 0x0000000000017941 */ /* 0x000fea0003800000 */
.L_x_751:
[----:B------:R-:W-:Y:S01]  /*e270*/  VIADD R3, R37, 0x60 ;  /* 0x0000006025037836 */ /* 0x000fe20000000000 */
[----:B---3-5:R3:W4:Y:S04]  /*e280*/  SHFL.IDX PT, R9, R35, 0x1, 0x1c1f ;  /* 0x003c1f0023097f89 */ /* 0x02872800000e0000 */
[----:B------:R-:W-:Y:S01]  /*e290*/  ISETP.GE.AND P0, PT, R3, R2, PT ;  /* 0x000000020300720c */ /* 0x000fe20003f06270 */
[----:B------:R3:W0:-:S12]  /*e2a0*/  SHFL.IDX PT, R8, R34, 0x1, 0x1c1f ;  /* 0x003c1f0022087f89 */ /* 0x00061800000e0000 */
[----:B---3--:R-:W-:Y:S05]  /*e2b0*/  @P0 BRA `(.L_x_753) ;  /* 0x0000000800340947 */ /* 0x008fea0003800000 */
[----:B------:R-:W-:Y:S02]  /*e2c0*/  ULDC UR5, c[0x0][0xac8] ;  /* 0x0002b20000057ab9 */ /* 0x000fe40000000800 */
[----:B------:R-:W-:Y:S02]  /*e2d0*/  ISETP.GE.AND P2, PT, R22, UR5, PT ;  /* 0x0000000516007c0c */ /* 0x000fe4000bf46270 */
[----:B------:R-:W-:-:S11]  /*e2e0*/  ISETP.GE.AND P1, PT, R19, UR5, PT ;  /* 0x0000000513007c0c */ /* 0x000fd6000bf26270 */
[C---:B0-----:R-:W-:Y:S02]  /*e2f0*/  @!P2 LEA R10, P0, R22.reuse, R8, 0x1 ;  /* 0x00000008160aa211 */ /* 0x041fe400078008ff */
[----:B----4-:R-:W-:Y:S02]  /*e300*/  @!P1 IMAD.WIDE R2, R19, 0x2, R8 ;  /* 0x0000000213029825 */ /* 0x010fe400078e0208 */
[----:B------:R-:W-:Y:S02]  /*e310*/  @!P2 LEA.HI.X R11, R22, R9, R71, 0x1, P0 ;  /* 0x00000009160ba211 */ /* 0x000fe400000f0c47 */
[----:B------:R-:W-:Y:S01]  /*e320*/  ISETP.GE.AND P0, PT, R23, UR5, PT ;  /* 0x0000000517007c0c */ /* 0x000fe2000bf06270 */
[----:B------:R3:W-:Y:S04]  /*e330*/  @!P1 ST.E.128 desc[UR46][R2.64], R4 ;  /* 0x0000000402009985 */ /* 0x0007e8000c101d2e */
[----:B------:R3:W-:Y:S08]  /*e340*/  @!P2 ST.E.128 desc[UR46][R10.64], R12 ;  /* 0x0000000c0a00a985 */ /* 0x0007f0000c101d2e */
[----:B------:R-:W-:Y:S05]  /*e350*/  @P0 BRA `(.L_x_753) ;  /* 0x00000008000c0947 */ /* 0x000fea0003800000 */
[----:B---3--:R-:W-:-:S04]  /*e360*/  LEA R2, P0, R23, R8, 0x1 ;  /* 0x0000000817027211 */ /* 0x008fc800078008ff */
[----:B------:R-:W-:-:S05]  /*e370*/  LEA.HI.X R3, R23, R9, R70, 0x1, P0 ;  /* 0x0000000917037211 */ /* 0x000fca00000f0c46 */
[----:B------:R0:W-:Y:S01]  /*e380*/  ST.E.128 desc[UR46][R2.64], R28 ;  /* 0x0000001c02007985 */ /* 0x0001e2000c101d2e */
[----:B------:R-:W-:Y:S05]  /*e390*/  BRA `(.L_x_753) ;  /* 0x0000000400fc7947 */ /* 0x000fea0003800000 */
.L_x_750:
[----:B------:R-:W0:Y:S01]  /*e3a0*/  LDC R8, c[0x0][0xbe8] ;  /* 0x0002fa00ff087b82 */ /* 0x000e220000000800 */
[----:B------:R-:W1:Y:S01]  /*e3b0*/  S2R R0, SR_TID.X ;  /* 0x0000000000007919 */ /* 0x000e620000002100 */
[----:B------:R-:W-:Y:S01]  /*e3c0*/  USHF.R.S32.HI UR8, URZ, 0x1f, UR38 ;  /* 0x0000001f3f087899 */ /* 0x000fe20008011426 */
[----:B------:R-:W-:Y:S01]  /*e3d0*/  BSSY B1, `(.L_x_754) ;  /* 0x0000031000017945 */ /* 0x000fe20003800000 */
[----:B------:R-:W-:Y:S01]  /*e3e0*/  USHF.R.S32.HI UR9, URZ, 0x1f, UR37 ;  /* 0x0000001f3f097899 */ /* 0x000fe20008011425 */
[----:B------:R-:W-:Y:S01]  /*e3f0*/  IMAD R6, R152, 0x60, R153 ;  /* 0x0000006098067824 */ /* 0x000fe200078e0299 */
[----:B0-----:R-:W-:Y:S01]  /*e400*/  ISETP.NE.AND P1, PT, R8, 0x1, PT ;  /* 0x000000010800780c */ /* 0x001fe20003f25270 */
[----:B-1----:R-:W-:-:S12]  /*e410*/  VIADD R0, R0, 0xffffff80 ;  /* 0xffffff8000007836 */ /* 0x002fd80000000000 */
[----:B------:R-:W0:Y:S01]  /*e420*/  @P1 LDC R9, c[0x0][0xbec] ;  /* 0x0002fb00ff091b82 */ /* 0x000e220000000800 */
[----:B------:R-:W-:-:S07]  /*e430*/  ISETP.GE.AND P0, PT, R0, 0xc0, PT ;  /* 0x000000c00000780c */ /* 0x000fce0003f06270 */
[----:B------:R-:W1:Y:S06]  /*e440*/  @P1 LDC R11, c[0x0][0xbf0] ;  /* 0x0002fc00ff0b1b82 */ /* 0x000e6c0000000800 */
[----:B------:R-:W-:Y:S05]  /*e450*/  @P0 BRA `(.L_x_755) ;  /* 0x0000000000a00947 */ /* 0x000fea0003800000 */
[----:B------:R-:W2:Y:S01]  /*e460*/  S2R R0, SR_TID.X ;  /* 0x0000000000007919 */ /* 0x000ea20000002100 */
[----:B------:R-:W3:Y:S01]  /*e470*/  LDC R3, c[0x0][0xbe8] ;  /* 0x0002fa00ff037b82 */ /* 0x000ee20000000800 */
[----:B------:R-:W-:Y:S01]  /*e480*/  IMAD.U32 R4, RZ, RZ, UR39 ;  /* 0x00000027ff047e24 */ /* 0x000fe2000f8e00ff */
[----:B------:R-:W-:Y:S02]  /*e490*/  ULDC UR5, c[0x0][0xa88] ;  /* 0x0002a20000057ab9 */ /* 0x000fe40000000800 */
[----:B---3--:R-:W-:Y:S02]  /*e4a0*/  IMAD R5, R3, UR5, RZ ;  /* 0x0000000503057c24 */ /* 0x008fe4000f8e02ff */
[----:B--2---:R-:W-:-:S04]  /*e4b0*/  IADD3 R4, R4, -0x80, R0 ;  /* 0xffffff8004047810 */ /* 0x004fc80007ffe000 */
[----:B------:R-:W-:-:S13]  /*e4c0*/  ISETP.GE.AND P0, PT, R4, R5, PT ;  /* 0x000000050400720c */ /* 0x000fda0003f06270 */
[----:B------:R-:W-:Y:S05]  /*e4d0*/  @P0 BRA `(.L_x_755) ;  /* 0x0000000000800947 */ /* 0x000fea0003800000 */
[----:B------:R-:W-:Y:S01]  /*e4e0*/  ISETP.NE.AND P0, PT, R3, 0x1, PT ;  /* 0x000000010300780c */ /* 0x000fe20003f05270 */
[----:B------:R-:W-:Y:S01]  /*e4f0*/  ULDC.64 UR10, c[0x0][0xb90] ;  /* 0x0002e400000a7ab9 */ /* 0x000fe20000000a00 */
[----:B------:R-:W-:Y:S01]  /*e500*/  IMAD.MOV.U32 R2, RZ, RZ, R4 ;  /* 0x000000ffff027224 */ /* 0x000fe200078e0004 */
[----:B------:R-:W-:Y:S02]  /*e510*/  UIMAD UR5, UR8, UR10, URZ ;  /* 0x0000000a080572a4 */ /* 0x000fe4000f8e023f */
[----:B------:R-:W-:Y:S02]  /*e520*/  UIMAD.WIDE.U32 UR6, UR38, UR10, URZ ;  /* 0x0000000a260672a5 */ /* 0x000fe4000f8e003f */
[----:B------:R-:W-:-:S03]  /*e530*/  UIMAD UR5, UR38, UR11, UR5 ;  /* 0x0000000b260572a4 */ /* 0x000fc6000f8e0205 */
[----:B------:R-:W-:Y:S01]  /*e540*/  ULDC.64 UR10, c[0x0][0xb98] ;  /* 0x0002e600000a7ab9 */ /* 0x000fe20000000a00 */
[----:B------:R-:W-:Y:S02]  /*e550*/  UIADD3 UR7, UR7, UR5, URZ ;  /* 0x0000000507077290 */ /* 0x000fe4000fffe03f */
[----:B------:R-:W2:Y:S01]  /*e560*/  @P0 LDC R5, c[0x0][0xbec] ;  /* 0x0002fb00ff050b82 */ /* 0x000ea20000000800 */
[----:B------:R-:W-:Y:S02]  /*e570*/  UIMAD UR5, UR9, UR10, URZ ;  /* 0x0000000a090572a4 */ /* 0x000fe4000f8e023f */
[----:B------:R-:W-:Y:S02]  /*e580*/  UIMAD.WIDE.U32 UR6, UR37, UR10, UR6 ;  /* 0x0000000a250672a5 */ /* 0x000fe4000f8e0006 */
[----:B------:R-:W-:-:S03]  /*e590*/  UIMAD UR5, UR37, UR11, UR5 ;  /* 0x0000000b250572a4 */ /* 0x000fc6000f8e0205 */
[----:B------:R-:W3:Y:S01]  /*e5a0*/  @P0 LDC R7, c[0x0][0xbf0] ;  /* 0x0002fc00ff070b82 */ /* 0x000ee20000000800 */
[----:B------:R-:W-:Y:S01]  /*e5b0*/  ULDC.64 UR10, c[0x0][0xb88] ;  /* 0x0002e200000a7ab9 */ /* 0x000fe20000000a00 */
[----:B--2---:R-:W-:-:S05]  /*e5c0*/  @P0 IMAD.HI.U32 R0, R4, R5, RZ ;  /* 0x0000000504000227 */ /* 0x004fca00078e00ff */
[----:B---3--:R-:W-:-:S05]  /*e5d0*/  @P0 SHF.R.U32.HI R2, RZ, R7, R0 ;  /* 0x00000007ff020219 */ /* 0x008fca0000011600 */
[----:B------:R-:W-:-:S04]  /*e5e0*/  IMAD.MOV R5, RZ, RZ, -R2 ;  /* 0x000000ffff057224 */ /* 0x000fc800078e0a02 */
[----:B------:R-:W-:Y:S01]  /*e5f0*/  IMAD R5, R3, R5, R4 ;  /* 0x0000000503057224 */ /* 0x000fe200078e0204 */
[----:B------:R-:W-:Y:S01]  /*e600*/  SHF.R.S32.HI R3, RZ, 0x1f, R2 ;  /* 0x0000001fff037819 */ /* 0x000fe20000011402 */
[----:B------:R-:W-:Y:S01]  /*e610*/  IMAD.U32 R4, RZ, RZ, UR5 ;  /* 0x00000005ff047e24 */ /* 0x000fe2000f8e00ff */
[----:B------:R-:W-:Y:S02]  /*e620*/  IADD3 R2, P0, R2, UR6, RZ ;  /* 0x0000000602027c10 */ /* 0x000fe4000ff1e0ff */
[----:B------:R-:W-:Y:S02]  /*e630*/  SHF.R.S32.HI R0, RZ, 0x1f, R5 ;  /* 0x0000001fff007819 */ /* 0x000fe40000011405 */
[----:B------:R-:W-:Y:S01]  /*e640*/  IADD3.X R3, R3, UR7, R4, P0, !PT ;  /* 0x0000000703037c10 */ /* 0x000fe200087fe404 */
[----:B------:R-:W-:Y:S02]  /*e650*/  ULDC.64 UR6, c[0x0][0xb50] ;  /* 0x0002d40000067ab9 */ /* 0x000fe40000000a00 */
[----:B------:R-:W-:-:S02]  /*e660*/  IMAD R0, R0, UR10, RZ ;  /* 0x0000000a00007c24 */ /* 0x000fc4000f8e02ff */
[----:B------:R-:W-:-:S04]  /*e670*/  IMAD.WIDE.U32 R2, R5, UR10, R2 ;  /* 0x0000000a05027c25 */ /* 0x000fc8000f8e0002 */
[----:B------:R-:W-:Y:S01]  /*e680*/  IMAD R7, R5, UR11, R0 ;  /* 0x0000000b05077c24 */ /* 0x000fe2000f8e0200 */
[----:B------:R-:W-:-:S03]  /*e690*/  LEA R4, P0, R2, UR6, 0x2 ;  /* 0x0000000602047c11 */ /* 0x000fc6000f8010ff */
[----:B------:R-:W-:-:S05]  /*e6a0*/  IMAD.IADD R3, R3, 0x1, R7 ;  /* 0x0000000103037824 */ /* 0x000fca00078e0207 */
[----:B------:R-:W-:Y:S01]  /*e6b0*/  LEA.HI.X R5, R2, UR7, R3, 0x2, P0 ;  /* 0x0000000702057c11 */ /* 0x000fe200080f1403 */
[----:B------:R-:W-:-:S05]  /*e6c0*/  IMAD.MOV.U32 R3, RZ, RZ, -0x800000 ;  /* 0xff800000ff037424 */ /* 0x000fca00078e00ff */
[----:B------:R2:W-:Y:S02]  /*e6d0*/  STG.E desc[UR46][R4.64], R3 ;  /* 0x0000000304007986 */ /* 0x0005e4000c10192e */
.L_x_755:
[----:B------:R-:W-:Y:S05]  /*e6e0*/  BSYNC B1 ;  /* 0x0000000000017941 */ /* 0x000fea0003800000 */
.L_x_754:
[----:B------:R-:W-:Y:S01]  /*e6f0*/  ULDC.64 UR10, c[0x0][0xae8] ;  /* 0x0002ba00000a7ab9 */ /* 0x000fe20000000a00 */
[----:B------:R-:W-:Y:S01]  /*e700*/  VIADD R6, R6, UR39 ;  /* 0x0000002706067c36 */ /* 0x000fe20008000000 */
[----:B------:R-:W-:Y:S01]  /*e710*/  UIMAD UR5, UR8, UR10, URZ ;  /* 0x0000000a080572a4 */ /* 0x000fe2000f8e023f */
[----:B------:R-:W-:Y:S01]  /*e720*/  BSSY B1, `(.L_x_756) ;  /* 0x0000035000017945 */ /* 0x000fe20003800000 */
[----:B------:R-:W-:Y:S01]  /*e730*/  UIMAD.WIDE.U32 UR6, UR38, UR10, URZ ;  /* 0x0000000a260672a5 */ /* 0x000fe2000f8e003f */
[----:B0-----:R-:W-:Y:S01]  /*e740*/  @P1 IMAD.HI.U32 R0, R6, R9, RZ ;  /* 0x0000000906001227 */ /* 0x001fe200078e00ff */
[----:B------:R-:W-:Y:S01]  /*e750*/  UIMAD UR5, UR38, UR11, UR5 ;  /* 0x0000000b260572a4 */ /* 0x000fe2000f8e0205 */
[----:B------:R-:W-:Y:S02]  /*e760*/  SHF.R.S32.HI R14, RZ, 0x1f, R23 ;  /* 0x0000001fff0e7819 */ /* 0x000fe40000011417 */
[----:B------:R-:W-:Y:S01]  /*e770*/  ULDC.64 UR10, c[0x0][0xaf0] ;  /* 0x0002bc00000a7ab9 */ /* 0x000fe20000000a00 */
[----:B------:R-:W-:Y:S01]  /*e780*/  UIADD3 UR7, UR7, UR5, URZ ;  /* 0x0000000507077290 */ /* 0x000fe2000fffe03f */
[----:B--2---:R-:W-:Y:S01]  /*e790*/  IMAD.MOV.U32 R5, RZ, RZ, R6 ;  /* 0x000000ffff057224 */ /* 0x004fe200078e0006 */
[----:B------:R-:W-:Y:S01]  /*e7a0*/  UIMAD UR5, UR9, UR10, URZ ;  /* 0x0000000a090572a4 */ /* 0x000fe2000f8e023f */
[----:B-1----:R-:W-:Y:S01]  /*e7b0*/  @P1 SHF.R.U32.HI R5, RZ, R11, R0 ;  /* 0x0000000bff051219 */ /* 0x002fe20000011600 */
[----:B------:R-:W-:Y:S01]  /*e7c0*/  UIMAD.WIDE.U32 UR6, UR37, UR10, UR6 ;  /* 0x0000000a250672a5 */ /* 0x000fe2000f8e0006 */
[----:B------:R-:W-:Y:S01]  /*e7d0*/  SHF.R.S32.HI R15, RZ, 0x1f, R22 ;  /* 0x0000001fff0f7819 */ /* 0x000fe20000011416 */
[----:B------:R-:W-:Y:S01]  /*e7e0*/  UIMAD UR5, UR37, UR11, UR5 ;  /* 0x0000000b250572a4 */ /* 0x000fe2000f8e0205 */
[--C-:B------:R-:W-:Y:S01]  /*e7f0*/  SHF.R.S32.HI R0, RZ, 0x1f, R5.reuse ;  /* 0x0000001fff007819 */ /* 0x100fe20000011405 */
[----:B------:R-:W-:Y:S01]  /*e800*/  IMAD.MOV R7, RZ, RZ, -R5 ;  /* 0x000000ffff077224 */ /* 0x000fe200078e0a05 */
[----:B------:R-:W-:Y:S01]  /*e810*/  ULDC.64 UR8, c[0x0][0xae0] ;  /* 0x0002b80000087ab9 */ /* 0x000fe20000000a00 */
[----:B------:R-:W-:-:S02]  /*e820*/  UIADD3 UR5, UR7, UR5, URZ ;  /* 0x0000000507057290 */ /* 0x000fc4000fffe03f */
[----:B------:R-:W-:Y:S02]  /*e830*/  IMAD.U32 R3, RZ, RZ, UR7 ;  /* 0x00000007ff037e24 */ /* 0x000fe4000f8e00ff */
[----:B------:R-:W-:Y:S02]  /*e840*/  IMAD R7, R8, R7, R6 ;  /* 0x0000000708077224 */ /* 0x000fe400078e0206 */
[----:B------:R-:W-:Y:S02]  /*e850*/  IMAD R0, R0, UR8, RZ ;  /* 0x0000000800007c24 */ /* 0x000fe4000f8e02ff */
[----:B------:R-:W-:Y:S01]  /*e860*/  IMAD.U32 R2, RZ, RZ, UR6 ;  /* 0x00000006ff027e24 */ /* 0x000fe2000f8e00ff */
[----:B------:R-:W-:Y:S01]  /*e870*/  ULDC.64 UR6, c[0x0][0xad8] ;  /* 0x0002b60000067ab9 */ /* 0x000fe20000000a00 */
[----:B------:R-:W-:Y:S01]  /*e880*/  IMAD.U32 R3, RZ, RZ, UR5 ;  /* 0x00000005ff037e24 */ /* 0x000fe2000f8e00ff */
[----:B------:R-:W-:Y:S01]  /*e890*/  ULDC UR5, c[0x0][0xa88] ;  /* 0x0002a20000057ab9 */ /* 0x000fe20000000800 */
[C---:B------:R-:W-:Y:S01]  /*e8a0*/  IMAD R9, R5.reuse, UR9, R0 ;  /* 0x0000000905097c24 */ /* 0x040fe2000f8e0200 */
[----:B------:R-:W-:Y:S01]  /*e8b0*/  SHF.R.S32.HI R0, RZ, 0x1f, R7 ;  /* 0x0000001fff007819 */ /* 0x000fe20000011407 */
[----:B------:R-:W-:-:S04]  /*e8c0*/  IMAD.WIDE.U32 R2, R5, UR8, R2 ;  /* 0x0000000805027c25 */ /* 0x000fc8000f8e0002 */
[----:B------:R-:W-:Y:S02]  /*e8d0*/  IMAD R0, R0, UR6, RZ ;  /* 0x0000000600007c24 */ /* 0x000fe4000f8e02ff */
[----:B------:R-:W-:Y:S02]  /*e8e0*/  IMAD.IADD R3, R3, 0x1, R9 ;  /* 0x0000000103037824 */ /* 0x000fe400078e0209 */
[C---:B------:R-:W-:Y:S02]  /*e8f0*/  IMAD R5, R7.reuse, UR7, R0 ;  /* 0x0000000707057c24 */ /* 0x040fe4000f8e0200 */
[----:B------:R-:W-:Y:S01]  /*e900*/  IMAD.WIDE.U32 R2, R7, UR6, R2 ;  /* 0x0000000607027c25 */ /* 0x000fe2000f8e0002 */
[----:B------:R-:W-:-:S03]  /*e910*/  ULDC.64 UR6, c[0x0][0xa80] ;  /* 0x0002a00000067ab9 */ /* 0x000fc60000000a00 */
[----:B------:R-:W-:Y:S01]  /*e920*/  IMAD R7, R8, UR5, RZ ;  /* 0x0000000508077c24 */ /* 0x000fe2000f8e02ff */
[----:B------:R-:W-:Y:S01]  /*e930*/  LEA R4, P1, R2, UR6, 0x1 ;  /* 0x0000000602047c11 */ /* 0x000fe2000f8208ff */
[----:B------:R-:W-:Y:S02]  /*e940*/  VIADD R0, R153, UR39 ;  /* 0x0000002799007c36 */ /* 0x000fe40008000000 */
[----:B------:R-:W-:-:S03]  /*e950*/  IMAD.IADD R3, R3, 0x1, R5 ;  /* 0x0000000103037824 */ /* 0x000fc600078e0205 */
[----:B------:R-:W-:Y:S02]  /*e960*/  ISETP.GE.AND P0, PT, R0, R7, PT ;  /* 0x000000070000720c */ /* 0x000fe40003f06270 */
[----:B------:R-:W-:Y:S02]  /*e970*/  LEA.HI.X R5, R2, UR7, R3, 0x1, P1 ;  /* 0x0000000702057c11 */ /* 0x000fe400088f0c03 */
[----:B------:R0:W1:Y:S04]  /*e980*/  SHFL.IDX PT, R2, R4, RZ, 0x1c1f ;  /* 0x001c1fff04027589 */ /* 0x00006800000e0000 */
[----:B------:R0:W2:Y:S05]  /*e990*/  SHFL.IDX PT, R3, R5, RZ, 0x1c1f ;  /* 0x001c1fff05037589 */ /* 0x0000aa00000e0000 */
        /* <DEDUP_REMOVED lines=13> */
.L_x_757:
[----:B------:R-:W-:Y:S05]  /*ea70*/  BSYNC B1 ;  /* 0x0000000000017941 */ /* 0x000fea0003800000 */
.L_x_756:
        /* <DEDUP_REMOVED lines=9> */
[CC--:B-1----:R-:W-:Y:S02]  /*eb10*/  @!P3 LEA R6, P0, R22.reuse, R2.reuse, 0x1 ;  /* 0x000000021606b211 */ /* 0x0c2fe400078008ff */
[----:B---3--:R-:W-:Y:S02]  /*eb20*/  @!P4 LEA R8, P1, R23, R2, 0x1 ;  /* 0x000000021708c211 */ /* 0x008fe400078208ff */
[----:B0---4-:R-:W-:Y:S01]  /*eb30*/  @!P2 IMAD.WIDE R4, R19, 0x2, R2 ;  /* 0x000000021304a825 */ /* 0x011fe200078e0202 */
[-C--:B------:R-:W-:Y:S02]  /*eb40*/  @!P3 LEA.HI.X R7, R22, R3.reuse, R15, 0x1, P0 ;  /* 0x000000031607b211 */ /* 0x080fe400000f0c0f */
[----:B------:R-:W-:Y:S02]  /*eb50*/  @!P4 LEA.HI.X R9, R23, R3, R14, 0x1, P1 ;  /* 0x000000031709c211 */ /* 0x000fe400008f0c0e */
[----:B------:R0:W-:Y:S04]  /*eb60*/  @!P2 ST.E.128 desc[UR46][R4.64], RZ ;  /* 0x000000ff0400a985 */ /* 0x0001e8000c101d2e */
[----:B------:R0:W-:Y:S04]  /*eb70*/  @!P3 ST.E.128 desc[UR46][R6.64], RZ ;  /* 0x000000ff0600b985 */ /* 0x0001e8000c101d2e */
[----:B------:R0:W-:Y:S02]  /*eb80*/  @!P4 ST.E.128 desc[UR46][R8.64], RZ ;  /* 0x000000ff0800c985 */ /* 0x0001e4000c101d2e */
.L_x_753:
[----:B------:R-:W-:Y:S05]  /*eb90*/  BSYNC B0 ;  /* 0x0000000000007941 */ /* 0x000fea0003800000 */
.L_x_749:
[----:B------:R-:W-:Y:S02]  /*eba0*/  ULDC UR5, c[0x0][0xc38] ;  /* 0x00030e0000057ab9 */ /* 0x000fe40000000800 */
[----:B------:R-:W-:-:S06]  /*ebb0*/  UISETP.GE.AND UP0, UPT, UR4, UR5, UPT ;  /* 0x000000050400728c */ /* 0x000fcc000bf06270 */
[----:B------:R-:W-:-:S13]  /*ebc0*/  PLOP3.LUT P0, PT, PT, PT, UP0, 0x80, 0x0 ;  /* 0x000000000000781c */ /* 0x000fda0003f0f008 */
[----:B------:R-:W-:Y:S05]  /*ebd0*/  @!P0 BRA `(.L_x_758) ;  /* 0xffffff20005c8947 */ /* 0x000fea000383ffff */
[----:B------:R-:W-:Y:S05]  /*ebe0*/  EXIT ;  /* 0x000000000000794d */ /* 0x000fea0003800000 */
.L_x_664:
[----:B------:R-:W-:-:S08]  /*ebf0*/  NOP ;  /* 0x0000000000007918 */ /* 0x000fd00000000000 */
[----:B------:R-:W0:-:S00]  /*ec00*/  USETMAXREG.DEALLOC.CTAPOOL 0x20 ;  /* 0x00000020000079c8 */ /* 0x000e0000080e0500 */
[----:B0-----:R-:W-:-:S06]  /*ec10*/  LOP3.LUT R2, R0, 0x3, RZ, 0xc0, !PT ;  /* 0x0000000300027812 */ /* 0x001fcc00078ec0ff */
[----:B------:R-:W0:Y:S01]  /*ec20*/  S2UR UR6, SR_CTAID.X ;  /* 0x00000000000679c3 */ /* 0x000e220000002500 */
[----:B------:R-:W-:Y:S01]  /*ec30*/  LOP3.LUT R18, R18, 0xfffffffb, RZ, 0xc0, !PT ;  /* 0xfffffffb12127812 */ /* 0x000fe200078ec0ff */
[----:B------:R-:W-:Y:S01]  /*ec40*/  STL [R1], RZ ;  /* 0x000000ff01007387 */ /* 0x000fe20000100800 */
[----:B------:R-:W-:Y:S02]  /*ec50*/  IMAD.MOV.U32 R19, RZ, RZ, RZ ;  /* 0x000000ffff137224 */ /* 0x000fe400078e00ff */
[----:B------:R-:W-:Y:S01]  /*ec60*/  IMAD.MOV.U32 R22, RZ, RZ, 0x1 ;  /* 0x00000001ff167424 */ /* 0x000fe200078e00ff */
[----:B------:R1:W2:Y:S02]  /*ec70*/  SHFL.IDX PT, R3, R2, RZ, 0x1f ;  /* 0x00001fff02037589 */ /* 0x0002a400000e0000 */
[----:B-1----:R-:W0:Y:S01]  /*ec80*/  LDC R2, c[0x0][0xc38] ;  /* 0x00030e00ff027b82 */ /* 0x002e220000000800 */
[----:B--2---:R-:W-:-:S13]  /*ec90*/  ISETP.NE.AND P0, PT, R3, RZ, PT ;  /* 0x000000ff0300720c */ /* 0x004fda0003f05270 */
[----:B------:R-:W-:Y:S01]  /*eca0*/  @P0 LOP3.LUT R18, R18, 0x4, RZ, 0xfc, !PT ;  /* 0x0000000412120812 */ /* 0x000fe200078efcff */
[----:B------:R-:W-:Y:S06]  /*ecb0*/  @P0 BAR.ARV 0x4, 0x200 ;  /* 0x0108000000000b1d */ /* 0x000fec0000002000 */
[----:B0-----:R-:W-:-:S13]  /*ecc0*/  ISETP.LE.AND P0, PT, R2, UR6, PT ;  /* 0x0000000602007c0c */ /* 0x001fda000bf03270 */
[----:B------:R-:W-:Y:S05]  /*ecd0*/  @P0 BRA `(.L_x_759) ;  /* 0x0000003800f40947 */ /* 0x000fea0003800000 */
[----:B------:R-:W0:Y:S01]  /*ece0*/  S2R R12, SR_TID.X ;  /* 0x00000000000c7919 */ /* 0x000e220000002100 */
[----:B------:R-:W1:Y:S01]  /*ecf0*/  S2UR UR5, SR_CgaCtaId ;  /* 0x00000000000579c3 */ /* 0x000e620000008800 */
[----:B------:R-:W-:Y:S01]  /*ed00*/  IMAD.SHL.U32 R7, R0, 0x800, RZ ;  /* 0x0000080000077824 */ /* 0x000fe200078e00ff */
[----:B------:R-:W-:Y:S01]  /*ed10*/  UMOV UR4, 0x400 ;  /* 0x0000040000047882 */ /* 0x000fe20000000000 */
[----:B------:R2:W-:Y:S01]  /*ed20*/  STL [R1], RZ ;  /* 0x000000ff01007387 */ /* 0x0005e20000100800 */
[----:B------:R-:W-:Y:S01]  /*ed30*/  IMAD.MOV.U32 R26, RZ, RZ, 0x40 ;  /* 0x00000040ff1a7424 */ /* 0x000fe200078e00ff */
[----:B------:R-:W-:Y:S01]  /*ed40*/  ULOP3.LUT UR38, UR42, 0x1, URZ, 0xfc, !UPT ;  /* 0x000000012a267892 */ /* 0x000fe2000f8efc3f */
[----:B------:R-:W-:Y:S01]  /*ed50*/  IMAD.U32 R28, RZ, RZ, UR6 ;  /* 0x00000006ff1c7e24 */ /* 0x000fe2000f8e00ff */
[----:B------:R-:W-:Y:S01]  /*ed60*/  ULOP3.LUT UR45, UR42, 0x2, URZ, 0xfc, !UPT ;  /* 0x000000022a2d7892 */ /* 0x000fe2000f8efc3f */
[----:B------:R-:W-:Y:S01]  /*ed70*/  IMAD.MOV.U32 R22, RZ, RZ, 0x1 ;  /* 0x00000001ff167424 */ /* 0x000fe200078e00ff */
[----:B------:R-:W-:Y:S01]  /*ed80*/  ULDC UR43, c[0x0][0xc] ;  /* 0x00000300002b7ab9 */ /* 0x000fe20000000800 */
[----:B------:R-:W-:Y:S01]  /*ed90*/  IMAD.MOV.U32 R19, RZ, RZ, RZ ;  /* 0x000000ffff137224 */ /* 0x000fe200078e00ff */
[----:B------:R-:W-:Y:S01]  /*eda0*/  ULDC.64 UR50, c[0x0][0x198] ;  /* 0x0000660000327ab9 */ /* 0x000fe20000000a00 */
[----:B-1----:R-:W-:-:S06]  /*edb0*/  ULEA UR4, UR5, UR4, 0x18 ;  /* 0x0000000405047291 */ /* 0x002fcc000f8ec03f */
[----:B------:R-:W-:Y:S01]  /*edc0*/  IMAD.U32 R17, RZ, RZ, UR4 ;  /* 0x00000004ff117e24 */ /* 0x000fe2000f8e00ff */
[--C-:B0-----:R-:W-:Y:S01]  /*edd0*/  SHF.R.U32.HI R3, RZ, 0x1, R12.reuse ;  /* 0x00000001ff037819 */ /* 0x101fe2000001160c */
[C---:B------:R-:W-:Y:S01]  /*ede0*/  IMAD.SHL.U32 R2, R12.reuse, 0x20, RZ ;  /* 0x000000200c027824 */ /* 0x040fe200078e00ff */
[C---:B------:R-:W-:Y:S01]  /*edf0*/  LOP3.LUT R11, R12.reuse, 0x7f, RZ, 0xc0, !PT ;  /* 0x0000007f0c0b7812 */ /* 0x040fe200078ec0ff */
[C---:B------:R-:W-:Y:S01]  /*ee00*/  IMAD.SHL.U32 R4, R12.reuse, 0x80, RZ ;  /* 0x000000800c047824 */ /* 0x040fe200078e00ff */
[----:B------:R-:W-:Y:S01]  /*ee10*/  LOP3.LUT R5, R3, 0x20, RZ, 0xc0, !PT ;  /* 0x0000002003057812 */ /* 0x000fe200078ec0ff */
[----:B------:R-:W-:Y:S01]  /*ee20*/  IMAD.SHL.U32 R10, R12, 0x4, RZ ;  /* 0x000000040c0a7824 */ /* 0x000fe200078e00ff */
[----:B------:R-:W-:Y:S01]  /*ee30*/  LOP3.LUT R0, R2, 0x80, RZ, 0xc0, !PT ;  /* 0x0000008002007812 */ /* 0x000fe200078ec0ff */
[----:B------:R-:W-:Y:S01]  /*ee40*/  IMAD.SHL.U32 R9, R12, 0x2, RZ ;  /* 0x000000020c097824 */ /* 0x000fe200078e00ff */
[----:B------:R-:W-:Y:S02]  /*ee50*/  LOP3.LUT R6, R4, 0x400, RZ, 0xc0, !PT ;  /* 0x0000040004067812 */ /* 0x000fe400078ec0ff */
[----:B------:R-:W-:-:S02]  /*ee60*/  LOP3.LUT R5, R5, 0x10, R12, 0xf8, !PT ;  /* 0x0000001005057812 */ /* 0x000fc400078ef80c */
[----:B------:R-:W-:Y:S01]  /*ee70*/  LOP3.LUT R3, R0, 0x10, R3, 0xf8, !PT ;  /* 0x0000001000037812 */ /* 0x000fe200078ef803 */
[----:B------:R-:W-:Y:S01]  /*ee80*/  IMAD.SHL.U32 R0, R12, 0x10, RZ ;  /* 0x000000100c007824 */ /* 0x000fe200078e00ff */
[----:B------:R-:W-:Y:S02]  /*ee90*/  LOP3.LUT R6, R6, 0x800, R7, 0xf8, !PT ;  /* 0x0000080006067812 */ /* 0x000fe400078ef807 */
[----:B------:R-:W-:Y:S01]  /*eea0*/  LOP3.LUT R7, R5, 0x380, R4, 0xf8, !PT ;  /* 0x0000038005077812 */ /* 0x000fe200078ef804 */
[----:B------:R-:W-:Y:S01]  /*eeb0*/  IMAD.SHL.U32 R5, R11, 0x10, RZ ;  /* 0x000000100b057824 */ /* 0x000fe200078e00ff */
[----:B------:R-:W-:Y:S02]  /*eec0*/  LOP3.LUT R2, R2, 0x360, RZ, 0xc0, !PT ;  /* 0x0000036002027812 */ /* 0x000fe400078ec0ff */
[C---:B------:R-:W-:Y:S02]  /*eed0*/  LOP3.LUT R8, R0.reuse, 0x60, RZ, 0xc0, !PT ;  /* 0x0000006000087812 */ /* 0x040fe400078ec0ff */
[----:B------:R-:W-:-:S02]  /*eee0*/  LOP3.LUT R4, R0, 0x90, RZ, 0xc0, !PT ;  /* 0x0000009000047812 */ /* 0x000fc400078ec0ff */
[--C-:B------:R-:W-:Y:S02]  /*eef0*/  LOP3.LUT R2, R2, 0x400, R5.reuse, 0xf8, !PT ;  /* 0x0000040002027812 */ /* 0x100fe400078ef805 */
        /* <DEDUP_REMOVED lines=9> */
[----:B------:R-:W-:Y:S01]  /*ef90*/  LOP3.LUT P0, RZ, R12, 0x4, RZ, 0xc0, !PT ;  /* 0x000000040cff7812 */ /* 0x000fe2000780c0ff */
[----:B------:R-:W-:Y:S01]  /*efa0*/  IMAD.IADD R29, R17, 0x1, R4 ;  /* 0x00000001111d7824 */ /* 0x000fe200078e0204 */
[----:B------:R-:W-:Y:S02]  /*efb0*/  LOP3.LUT R3, R3, 0x40, R2, 0xf8, !PT ;  /* 0x0000004003037812 */ /* 0x000fe400078ef802 */
[----:B------:R-:W-:-:S02]  /*efc0*/  LOP3.LUT R2, R0, 0x20, RZ, 0xfc, !PT ;  /* 0x0000002000027812 */ /* 0x000fc400078efcff */
[----:B------:R-:W-:Y:S02]  /*efd0*/  LOP3.LUT R25, R6, R7, RZ, 0xfc, !PT ;  /* 0x0000000706197212 */ /* 0x000fe400078efcff */
[----:B------:R-:W-:Y:S02]  /*efe0*/  SEL R26, R26, 0xffffffc0, !P0 ;  /* 0xffffffc01a1a7807 */ /* 0x000fe40004000000 */
[----:B--2---:R-:W-:-:S07]  /*eff0*/  LOP3.LUT R0, R0, 0x40, RZ, 0xfc, !PT ;  /* 0x0000004000007812 */ /* 0x004fce00078efcff */
.L_x_830:
[----:B------:R-:W-:Y:S01]  /*f000*/  ULDC UR8, c[0x0][0xc60] ;  /* 0x0003180000087ab9 */ /* 0x000fe20000000800 */
[C---:B------:R-:W-:Y:S01]  /*f010*/  R2UR UR7, R28.reuse ;  /* 0x000000001c0772ca */ /* 0x040fe200000e0000 */
[----:B------:R-:W-:Y:S01]  /*f020*/  UISETP.NE.AND UP0, UPT, UR8, 0x1, UPT ;  /* 0x000000010800788c */ /* 0x000fe2000bf05270 */
[----:B------:R-:W-:-:S10]  /*f030*/  R2UR UR6, R28 ;  /* 0x000000001c0672ca */ /* 0x000fd400000e0000 */
        /* <DEDUP_REMOVED lines=9> */
[----:B0123--:R-:W-:Y:S05]  /*f0d0*/  @!P0 BRA `(.L_x_760) ;  /* 0x0000000000208947 */ /* 0x00ffea0003800000 */
        /* <DEDUP_REMOVED lines=8> */
.L_x_760:
[----:B------:R-:W-:Y:S01]  /*f160*/  ULDC UR9, c[0x0][0xc54] ;  /* 0x0003150000097ab9 */ /* 0x000fe20000000800 */
[----:B------:R-:W-:Y:S01]  /*f170*/  UMOV UR6, UR8 ;  /* 0x0000000800067c82 */ /* 0x000fe20008000000 */
[----:B------:R-:W-:-:S11]  /*f180*/  UISETP.NE.AND UP0, UPT, UR9, 0x1, UPT ;  /* 0x000000010900788c */ /* 0x000fd6000bf05270 */
[----:B------:R-:W-:Y:S02]  /*f190*/  @UP0 ULDC.64 UR10, c[0x0][0xc58] ;  /* 0x00031600000a0ab9 */ /* 0x000fe40000000a00 */
[----:B------:R-:W-:-:S04]  /*f1a0*/  UIMAD.WIDE.U32 UR4, UR8, UR10, URZ ;  /* 0x0000000a080472a5 */ /* 0x000fc8000f8e003f */
[----:B------:R-:W-:-:S04]  /*f1b0*/  @UP0 USHF.R.U32.HI UR6, URZ, UR11, UR5 ;  /* 0x0000000b3f060299 */ /* 0x000fc80008011605 */
[----:B------:R-:W-:-:S12]  /*f1c0*/  UIMAD UR4, UR6, UR9, URZ ;  /* 0x00000009060472a4 */ /* 0x000fd8000f8e023f */
.L_x_761:
[----:B------:R-:W-:Y:S02]  /*f1d0*/  UIADD3 UR4, UR8, -UR4, URZ ;  /* 0x8000000408047290 */ /* 0x000fe4000fffe03f */
[----:B------:R-:W-:Y:S01]  /*f1e0*/  ULOP3.LUT UR5, URZ, UR6, URZ, 0x33, !UPT ;  /* 0x000000063f057292 */ /* 0x000fe2000f8e333f */
[----:B------:R-:W-:Y:S01]  /*f1f0*/  ULDC UR14, c[0x0][0xc48] ;  /* 0x00031200000e7ab9 */ /* 0x000fe20000000800 */
[----:B------:R-:W-:Y:S01]  /*f200*/  ULDC UR8, c[0x0][0x448] ;  /* 0x0001120000087ab9 */ /* 0x000fe20000000800 */
[----:B------:R-:W-:Y:S01]  /*f210*/  ULDC UR41, c[0x0][0xc3c] ;  /* 0x00030f0000297ab9 */ /* 0x000fe20000000800 */
[----:B------:R-:W-:Y:S02]  /*f220*/  UISETP.NE.AND UP2, UPT, UR14, 0x1, UPT ;  /* 0x000000010e00788c */ /* 0x000fe4000bf45270 */
[----:B------:R-:W-:Y:S02]  /*f230*/  UISETP.NE.AND UP1, UPT, UR8, 0x1, UPT ;  /* 0x000000010800788c */ /* 0x000fe4000bf25270 */
[----:B------:R-:W-:Y:S01]  /*f240*/  UIADD3 UR41, UR5, UR41, URZ ;  /* 0x0000002905297290 */ /* 0x000fe2000fffe03f */
[----:B------:R-:W-:Y:S01]  /*f250*/  ULDC.64 UR10, c[0x0][0x418] ;  /* 0x00010600000a7ab9 */ /* 0x000fe20000000a00 */
[----:B------:R-:W-:Y:S01]  /*f260*/  ULDC UR13, c[0x0][0xc54] ;  /* 0x00031500000d7ab9 */ /* 0x000fe20000000800 */
[----:B------:R-:W-:-:S02]  /*f270*/  UISETP.NE.U32.AND UP0, UPT, UR10, URZ, UPT ;  /* 0x0000003f0a00728c */ /* 0x000fc4000bf05070 */
[----:B------:R-:W-:Y:S02]  /*f280*/  UIMAD UR13, UR7, UR13, UR4 ;  /* 0x0000000d070d72a4 */ /* 0x000fe4000f8e0204 */
[----:B------:R-:W-:Y:S01]  /*f290*/  UIMAD UR41, UR41, 0xc0, URZ ;  /* 0x000000c0292978a4 */ /* 0x000fe2000f8e023f */
[----:B------:R-:W-:Y:S01]  /*f2a0*/  ULDC.64 UR4, c[0x0][0x9e0] ;  /* 0x0002780000047ab9 */ /* 0x000fe20000000a00 */
[----:B------:R-:W-:Y:S02]  /*f2b0*/  UISETP.NE.AND.EX UP0, UPT, UR11, URZ, UPT, UP0 ;  /* 0x0000003f0b00728c */ /* 0x000fe4000bf05300 */
[----:B------:R-:W-:Y:S02]  /*f2c0*/  UISETP.GE.AND UP3, UPT, UR5, 0x1, UPT ;  /* 0x000000010500788c */ /* 0x000fe4000bf66270 */
[----:B------:R-:W-:Y:S01]  /*f2d0*/  UIADD3 UR12, UR41, 0xbf, URZ ;  /* 0x000000bf290c7890 */ /* 0x000fe2000fffe03f */
[----:B------:R-:W-:Y:S01]  /*f2e0*/  ULDC UR10, c[0x0][0x424] ;  /* 0x00010900000a7ab9 */ /* 0x000fe20000000800 */
[----:B------:R-:W-:Y:S01]  /*f2f0*/  ULDC UR6, c[0x0][0x288] ;  /* 0x0000a20000067ab9 */ /* 0x000fe20000000800 */
[----:B------:R-:W-:Y:S01]  /*f300*/  @UP2 ULDC UR8, c[0x0][0xc4c] ;  /* 0x0003130000082ab9 */ /* 0x000fe20000000800 */
[----:B------:R-:W-:Y:S01]  /*f310*/  @UP1 ULDC UR11, c[0x0][0x44c] ;  /* 0x00011300000b1ab9 */ /* 0x000fe20000000800 */
[----:B------:R-:W-:Y:S01]  /*f320*/  USEL UR15, UR10, 0x1, UP0 ;  /* 0x000000010a0f7887 */ /* 0x000fe20008000000 */
[----:B------:R-:W-:Y:S01]  /*f330*/  PLOP3.LUT P1, PT, PT, PT, UP3, 0x80, 0x0 ;  /* 0x000000000000781c */ /* 0x000fe20003f2f038 */
[----:B------:R-:W-:-:S02]  /*f340*/  UIADD3 UR16, -UR6, 0x1, URZ ;  /* 0x0000000106107890 */ /* 0x000fc4000fffe13f */
[----:B------:R-:W-:Y:S02]  /*f350*/  UIMAD.WIDE.U32 UR8, UR13, UR8, URZ ;  /* 0x000000080d0872a5 */ /* 0x000fe4000f8e003f */
[----:B------:R-:W-:Y:S01]  /*f360*/  UIMAD.WIDE.U32 UR10, UR12, UR11, URZ ;  /* 0x0000000b0c0a72a5 */ /* 0x000fe2000f8e003f */
[----:B------:R-:W-:Y:S01]  /*f370*/  ULDC UR7, c[0x0][0x2f0] ;  /* 0x0000bc0000077ab9 */ /* 0x000fe20000000800 */
[----:B------:R-:W-:Y:S01]  /*f380*/  @UP2 ULDC UR17, c[0x0][0xc50] ;  /* 0x0003140000112ab9 */ /* 0x000fe20000000800 */
[----:B------:R-:W-:Y:S01]  /*f390*/  @UP1 ULDC UR18, c[0x0][0x450] ;  /* 0x0001140000121ab9 */ /* 0x000fe20000000800 */
[----:B------:R-:W-:Y:S01]  /*f3a0*/  UMOV UR44, UR13 ;  /* 0x0000000d002c7c82 */ /* 0x000fe20008000000 */
[----:B------:R-:W-:Y:S02]  /*f3b0*/  UIMAD UR16, UR15, UR7, UR16 ;  /* 0x000000070f1072a4 */ /* 0x000fe4000f8e0210 */
[----:B------:R-:W-:Y:S02]  /*f3c0*/  @UP2 USHF.R.U32.HI UR44, URZ, UR17, UR9 ;  /* 0x000000113f2c2299 */ /* 0x000fe40008011609 */
[----:B------:R-:W-:-:S02]  /*f3d0*/  @UP1 USHF.R.U32.HI UR12, URZ, UR18, UR11 ;  /* 0x000000123f0c1299 */ /* 0x000fc4000801160b */
[----:B------:R-:W-:Y:S02]  /*f3e0*/  UIADD3 UR36, -UR44, URZ, URZ ;  /* 0x0000003f2c247290 */ /* 0x000fe4000fffe13f */
[----:B------:R-:W-:Y:S02]  /*f3f0*/  UIADD3 UR12, UR16, UR12, URZ ;  /* 0x0000000c100c7290 */ /* 0x000fe4000fffe03f */
[----:B------:R-:W-:Y:S02]  /*f400*/  UIMAD UR36, UR14, UR36, UR13 ;  /* 0x000000240e2472a4 */ /* 0x000fe4000f8e020d */
[----:B------:R-:W-:Y:S01]  /*f410*/  UIADD3 UR4, UR12, UR4, URZ ;  /* 0x000000040c047290 */ /* 0x000fe2000fffe03f */
[----:B------:R-:W-:Y:S11]  /*f420*/  @!P1 BRA `(.L_x_762) ;  /* 0x0000000000449947 */ /* 0x000ff60003800000 */
        /* <DEDUP_REMOVED lines=10> */
.L_x_763:
[----:B------:R-:W-:-:S11]  /*f4d0*/  UISETP.NE.AND UP0, UPT, UR5, 0x1, UPT ;  /* 0x000000010500788c */ /* 0x000fd6000bf05270 */
[----:B------:R-:W-:Y:S02]  /*f4e0*/  @UP0 ULDC.64 UR12, c[0x0][0x9e8] ;  /* 0x00027a00000c0ab9 */ /* 0x000fe40000000a00 */
[----:B------:R-:W-:-:S04]  /*f4f0*/  UIMAD.WIDE.U32 UR8, UR10, UR12, URZ ;  /* 0x0000000c0a0872a5 */ /* 0x000fc8000f8e003f */
[----:B------:R-:W-:-:S12]  /*f500*/  @UP0 USHF.R.U32.HI UR10, URZ, UR13, UR9 ;  /* 0x0000000d3f0a0299 */ /* 0x000fd80008011609 */
.L_x_764:
[----:B------:R-:W-:-:S04]  /*f510*/  UIMAD UR10, UR10, UR5, UR5 ;  /* 0x000000050a0a72a4 */ /* 0x000fc8000f8e0205 */
[----:B------:R-:W-:-:S04]  /*f520*/  UISETP.LT.AND UP0, UPT, UR4, UR10, UPT ;  /* 0x0000000a0400728c */ /* 0x000fc8000bf01270 */
[----:B------:R-:W-:-:S12]  /*f530*/  USEL UR4, UR4, UR10, UP0 ;  /* 0x0000000a04047287 */ /* 0x000fd80008000000 */
.L_x_762:
[----:B------:R-:W-:Y:S02]  /*f540*/  UIMAD UR12, UR15, UR7, 0x7f ;  /* 0x0000007f0f0c74a4 */ /* 0x000fe4000f8e0207 */
[----:B------:R-:W-:Y:S02]  /*f550*/  UIADD3 UR4, UR4, 0x7f, URZ ;  /* 0x0000007f04047890 */ /* 0x000fe4000fffe03f */
[----:B------:R-:W-:Y:S02]  /*f560*/  USHF.R.S32.HI UR13, URZ, 0x1f, UR12 ;  /* 0x0000001f3f0d7899 */ /* 0x000fe4000801140c */
[----:B------:R-:W-:Y:S01]  /*f570*/  USHF.R.S32.HI UR10, URZ, 0x1f, UR4 ;  /* 0x0000001f3f0a7899 */ /* 0x000fe20008011404 */
[----:B------:R-:W-:Y:S01]  /*f580*/  @UP1 ULDC UR8, c[0x0][0x44c] ;  /* 0x0001130000081ab9 */ /* 0x000fe20000000800 */
[----:B------:R-:W-:Y:S02]  /*f590*/  ULEA.HI UR13, UR13, UR12, URZ, 0x7 ;  /* 0x0000000c0d0d7291 */ /* 0x000fe4000f8f383f */
[----:B------:R-:W-:-:S02]  /*f5a0*/  UIMAD.WIDE.U32 UR8, UR41, UR8, URZ ;  /* 0x00000008290872a5 */ /* 0x000fc4000f8e003f */
[----:B------:R-:W-:Y:S01]  /*f5b0*/  ULEA.HI UR10, UR10, UR4, URZ, 0x7 ;  /* 0x000000040a0a7291 */ /* 0x000fe2000f8f383f */
[----:B------:R-:W-:Y:S01]  /*f5c0*/  @UP1 ULDC UR14, c[0x0][0x450] ;  /* 0x00011400000e1ab9 */ /* 0x000fe20000000800 */
[----:B------:R-:W-:Y:S01]  /*f5d0*/  UMOV UR11, UR41 ;  /* 0x00000029000b7c82 */ /* 0x000fe20008000000 */
[----:B------:R-:W-:Y:S02]  /*f5e0*/  UIMAD UR4, UR15, UR7, -UR6 ;  /* 0x000000070f0472a4 */ /* 0x000fe4000f8e0a06 */
[----:B------:R-:W-:Y:S02]  /*f5f0*/  USHF.R.S32.HI UR13, URZ, 0x7, UR13 ;  /* 0x000000073f0d7899 */ /* 0x000fe4000801140d */
[----:B------:R-:W-:Y:S02]  /*f600*/  USHF.R.S32.HI UR10, URZ, 0x7, UR10 ;  /* 0x000000073f0a7899 */ /* 0x000fe4000801140a */
[----:B------:R-:W-:Y:S02]  /*f610*/  @UP1 USHF.R.U32.HI UR11, URZ, UR14, UR9 ;  /* 0x0000000e3f0b1299 */ /* 0x000fe40008011609 */
[----:B------:R-:W-:-:S02]  /*f620*/  UISETP.LT.AND UP0, UPT, UR13, UR10, UPT ;  /* 0x0000000a0d00728c */ /* 0x000fc4000bf01270 */
[----:B------:R-:W-:Y:S01]  /*f630*/  UIADD3 UR4, UR4, UR11, URZ ;  /* 0x0000000b04047290 */ /* 0x000fe2000fffe03f */
[----:B------:R-:W-:Y:S01]  /*f640*/  ULDC UR8, c[0x0][0x9dc] ;  /* 0x0002770000087ab9 */ /* 0x000fe20000000800 */
[----:B------:R-:W-:Y:S02]  /*f650*/  USEL UR40, UR13, UR10, UP0 ;  /* 0x0000000a0d287287 */ /* 0x000fe40008000000 */
        /* <DEDUP_REMOVED lines=12> */
.L_x_766:
[----:B------:R-:W-:-:S11]  /*f720*/  UISETP.NE.AND UP0, UPT, UR5, 0x1, UPT ;  /* 0x000000010500788c */ /* 0x000fd6000bf05270 */
[----:B------:R-:W-:Y:S02]  /*f730*/  @UP0 ULDC.64 UR10, c[0x0][0x9e8] ;  /* 0x00027a00000a0ab9 */ /* 0x000fe40000000a00 */
[----:B------:R-:W-:-:S04]  /*f740*/  UIMAD.WIDE.U32 UR6, UR4, UR10, URZ ;  /* 0x0000000a040672a5 */ /* 0x000fc8000f8e003f */
[----:B------:R-:W-:-:S12]  /*f750*/  @UP0 USHF.R.U32.HI UR4, URZ, UR11, UR7 ;  /* 0x0000000b3f040299 */ /* 0x000fd80008011607 */
.L_x_767:
[----:B------:R-:W-:-:S04]  /*f760*/  UIMAD UR4, UR4, UR5, URZ ;  /* 0x00000005040472a4 */ /* 0x000fc8000f8e023f */
[----:B------:R-:W-:-:S04]  /*f770*/  UISETP.LT.AND UP0, UPT, UR8, UR4, UPT ;  /* 0x000000040800728c */ /* 0x000fc8000bf01270 */
[----:B------:R-:W-:-:S12]  /*f780*/  USEL UR8, UR8, UR4, !UP0 ;  /* 0x0000000408087287 */ /* 0x000fd8000c000000 */
.L_x_765:
[----:B------:R-:W-:Y:S01]  /*f790*/  USHF.R.S32.HI UR4, URZ, 0x1f, UR8 ;  /* 0x0000001f3f047899 */ /* 0x000fe20008011408 */
[----:B------:R-:W-:Y:S03]  /*f7a0*/  BSSY B7, `(.L_x_768) ;  /* 0x00002fb000077945 */ /* 0x000fe60003800000 */
[----:B------:R-:W-:-:S04]  /*f7b0*/  ULEA.HI UR4, UR4, UR8, URZ, 0x7 ;  /* 0x0000000804047291 */ /* 0x000fc8000f8f383f */
[----:B------:R-:W-:-:S04]  /*f7c0*/  USHF.R.S32.HI UR4, URZ, 0x7, UR4 ;  /* 0x000000073f047899 */ /* 0x000fc80008011404 */
[----:B------:R-:W-:-:S04]  /*f7d0*/  UISETP.LT.AND UP0, UPT, URZ, UR4, UPT ;  /* 0x000000043f00728c */ /* 0x000fc8000bf01270 */
[----:B------:R-:W-:-:S04]  /*f7e0*/  USEL UR39, URZ, UR4, !UP0 ;  /* 0x000000043f277287 */ /* 0x000fc8000c000000 */
[----:B------:R-:W-:-:S06]  /*f7f0*/  UISETP.GT.AND UP0, UPT, UR40, UR39, UPT ;  /* 0x000000272800728c */ /* 0x000fcc000bf04270 */
[----:B------:R-:W-:-:S13]  /*f800*/  PLOP3.LUT P0, PT, PT, PT, UP0, 0x80, 0x0 ;  /* 0x000000000000781c */ /* 0x000fda0003f0f008 */
        /* <DEDUP_REMOVED lines=18> */
.L_x_769:
        /* <DEDUP_REMOVED lines=20> */
.L_x_772:
[----:B------:R-:W-:Y:S05]  /*fa70*/  BSYNC B6 ;  /* 0x0000000000067941 */ /* 0x000fea0003800000 */
.L_x_771:
        /* <DEDUP_REMOVED lines=22> */
.L_x_774:
[----:B------:R-:W-:Y:S05]  /*fbe0*/  BSYNC B6 ;  /* 0x0000000000067941 */ /* 0x000fea0003800000 */
.L_x_773:
        /* <DEDUP_REMOVED lines=20> */
.L_x_776:
[----:B------:R-:W-:Y:S05]  /*fd30*/  BSYNC B6 ;  /* 0x0000000000067941 */ /* 0x000fea0003800000 */
.L_x_775:
        /* <DEDUP_REMOVED lines=19> */
.L_x_778:
[----:B------:R-:W-:Y:S05]  /*fe70*/  BSYNC B6 ;  /* 0x0000000000067941 */ /* 0x000fea0003800000 */
.L_x_777:
        /* <DEDUP_REMOVED lines=23> */
.L_x_849:
[----:B-1----:R-:W-:Y:S02]  /*fff0*/  ISETP.NE.AND P0, PT, R14, RZ, PT ;  /* 0x000000ff0e00720c */ /* 0x002fe40003f05270 */
[----:B------:R-:W-:Y:S02]  /*10000*/  PLOP3.LUT P2, PT, PT, PT, PT, 0x8, 0x0 ;  /* 0x000000000000781c */ /* 0x000fe40003f4e170 */
[----:B------:R-:W-:-:S11]  /*10010*/  LOP3.LUT R18, R18, 0xfffffffd, RZ, 0xc0, !PT ;  /* 0xfffffffd12127812 */ /* 0x000fd600078ec0ff */
[----:B------:R-:W-:Y:S01]  /*10020*/  @P2 LOP3.LUT R18, R18, 0x2, RZ, 0xfc, !PT ;  /* 0x0000000212122812 */ /* 0x000fe200078efcff */
[----:B------:R-:W-:Y:S06]  /*10030*/  @P0 BRA `(.L_x_780) ;  /* 0x0000000400b40947 */ /* 0x000fec0003800000 */
[----:B------:R-:W-:-:S06]  /*10040*/  UIADD3 UR4, UR40, -0x1, URZ ;  /* 0xffffffff28047890 */ /* 0x000fcc000fffe03f */
[----:B------:R-:W-:Y:S01]  /*10050*/  IMAD.U32 R0, RZ, RZ, UR4 ;  /* 0x00000004ff007e24 */ /* 0x000fe2000f8e00ff */
[----:B------:R-:W-:-:S03]  /*10060*/  UMOV UR4, 0xffffffff ;  /* 0xffffffff00047882 */ /* 0x000fc60000000000 */
[----:B------:R-:W-:Y:S05]  /*10070*/  BRA.DIV UR4, `(.L_x_781) ;  /* 0x0000003204047947 */ /* 0x000fea000b800000 */
[----:B------:R-:W-:-:S13]  /*10080*/  ELECT P6, URZ, PT ;  /* 0x00000000003f782f */ /* 0x000fda00038c0000 */
.L_x_852:
[----:B------:R-:W-:Y:S05]  /*10090*/  @!P6 BRA `(.L_x_780) ;  /* 0x00000004009ce947 */ /* 0x000fea0003800000 */
[----:B------:R-:W-:Y:S01]  /*100a0*/  IMAD.MOV.U32 R16, RZ, RZ, R23 ;  /* 0x000000ffff107224 */ /* 0x000fe200078e0017 */
[----:B------:R-:W-:Y:S06]  /*100b0*/  @!P1 BRA `(.L_x_782) ;  /* 0x0000000000449947 */ /* 0x000fec0003800000 */
[----:B------:R-:W1:Y:S01]  /*100c0*/  LDC R7, c[0x0][0x43c] ;  /* 0x00010f00ff077b82 */ /* 0x000e620000000800 */
[----:B------:R-:W-:Y:S01]  /*100d0*/  ULDC.64 UR4, c[0x0][0x428] ;  /* 0x00010a0000047ab9 */ /* 0x000fe20000000a00 */
[----:B-1----:R-:W-:-:S13]  /*100e0*/  ISETP.NE.AND P0, PT, R7, 0x1, PT ;  /* 0x000000010700780c */ /* 0x002fda0003f05270 */
[----:B------:R-:W1:Y:S02]  /*100f0*/  @P0 LDC.64 R4, c[0x0][0x440] ;  /* 0x00011000ff040b82 */ /* 0x000e640000000a00 */
[----:B-1----:R-:W-:-:S04]  /*10100*/  @P0 IMAD.HI.U32 R6, R0, R4, RZ ;  /* 0x0000000400060227 */ /* 0x002fc800078e00ff */
[----:B------:R-:W-:Y:S01]  /*10110*/  IMAD.MOV.U32 R4, RZ, RZ, R0 ;  /* 0x000000ffff047224 */ /* 0x000fe200078e0000 */
[----:B------:R-:W-:Y:S01]  /*10120*/  @P0 SHF.R.U32.HI R4, RZ, R5, R6 ;  /* 0x00000005ff040219 */ /* 0x000fe20000011606 */
[----:B------:R-:W-:-:S04]  /*10130*/  IMAD R6, R24, UR4, RZ ;  /* 0x0000000418067c24 */ /* 0x000fc8000f8e02ff */
[----:B------:R-:W-:-:S04]  /*10140*/  IMAD.MOV R5, RZ, RZ, -R4 ;  /* 0x000000ffff057224 */ /* 0x000fc800078e0a04 */
[----:B------:R-:W-:Y:S01]  /*10150*/  IMAD R0, R7, R5, R0 ;  /* 0x0000000507007224 */ /* 0x000fe200078e0200 */
[----:B------:R-:W-:Y:S01]  /*10160*/  SHF.R.S32.HI R5, RZ, 0x1f, R4 ;  /* 0x0000001fff057819 */ /* 0x000fe20000011404 */
[C---:B------:R-:W-:Y:S02]  /*10170*/  IMAD R7, R23.reuse, UR5, R6 ;  /* 0x0000000517077c24 */ /* 0x040fe4000f8e0206 */
[----:B------:R-:W-:-:S04]  /*10180*/  IMAD.WIDE.U32 R4, R23, UR4, R4 ;  /* 0x0000000417047c25 */ /* 0x000fc8000f8e0004 */
[----:B------:R-:W-:Y:S01]  /*10190*/  IMAD.IADD R5, R5, 0x1, R7 ;  /* 0x0000000105057824 */ /* 0x000fe200078e0207 */
[----:B------:R-:W-:-:S04]  /*101a0*/  LEA R2, P0, R4, R2, 0x2 ;  /* 0x0000000204027211 */ /* 0x000fc800078010ff */
[----:B------:R-:W-:-:S05]  /*101b0*/  LEA.HI.X R3, R4, R3, R5, 0x2, P0 ;  /* 0x0000000304037211 */ /* 0x000fca00000f1405 */
[----:B------:R1:W5:Y:S04]  /*101c0*/  LDG.E R16, desc[UR46][R2.64] ;  /* 0x0000002e02107981 */ /* 0x000368000c1e1900 */
.L_x_782:
[----:B-1----:R-:W1:Y:S01]  /*101d0*/  S2R R2, SR_TID.X ;  /* 0x0000000000027919 */ /* 0x002e620000002100 */
[----:B------:R-:W-:Y:S01]  /*101e0*/  IMAD R5, R19, 0x8, R17 ;  /* 0x0000000813057824 */ /* 0x000fe200078e0211 */
[----:B-1----:R-:W-:Y:S02]  /*101f0*/  LOP3.LUT R3, R2, 0x7f, RZ, 0xc0, !PT ;  /* 0x0000007f02037812 */ /* 0x002fe400078ec0ff */
[----:B------:R-:W-:Y:S02]  /*10200*/  SHF.L.U32 R2, R22, 0x1f, RZ ;  /* 0x0000001f16027819 */ /* 0x000fe400000006ff */
[----:B------:R-:W-:Y:S02]  /*10210*/  ISETP.NE.AND P0, PT, R3, RZ, PT ;  /* 0x000000ff0300720c */ /* 0x000fe40003f05270 */
[----:B------:R-:W1:Y:S02]  /*10220*/  SYNCS.PHASECHK.TRANS64.TRYWAIT P1, [R5+URZ+0x19c80], R2 ;  /* 0x019c8002050075a7 */ /* 0x000e64000802017f */
[----:B-1----:R-:W-:Y:S09]  /*10230*/  @!P1 BRA `(.L_x_783) ;  /* 0x0000002c00b49947 */ /* 0x002ff20003800000 */
.L_x_853:
        /* <DEDUP_REMOVED lines=8> */
.L_x_784:
[----:B------:R-:W-:Y:S01]  /*102c0*/  IMAD R3, R19, 0x3000, R17 ;  /* 0x0000300013037824 */ /* 0x000fe200078e0211 */
[----:B------:R-:W-:Y:S01]  /*102d0*/  R2UR UR33, R5 ;  /* 0x00000000052172ca */ /* 0x000fe200000e0000 */
[----:B------:R-:W-:Y:S01]  /*102e0*/  IMAD.SHL.U32 R0, R0, 0x80, RZ ;  /* 0x0000008000007824 */ /* 0x000fe200078e00ff */
[----:B-----5:R-:W-:Y:S01]  /*102f0*/  R2UR UR37, R16 ;  /* 0x00000000102572ca */ /* 0x020fe200000e0000 */
[----:B------:R-:W-:Y:S01]  /*10300*/  UIADD3 UR4, UP0, UR50, 0x470, URZ ;  /* 0x0000047032047890 */ /* 0x000fe2000ff1e03f */
[----:B------:R-:W-:Y:S01]  /*10310*/  R2UR UR8, R3 ;  /* 0x00000000030872ca */ /* 0x000fe200000e0000 */
[----:B------:R-:W-:Y:S01]  /*10320*/  UMOV UR6, 0x0 ;  /* 0x0000000000067882 */ /* 0x000fe20000000000 */
[----:B------:R-:W-:Y:S01]  /*10330*/  R2UR UR35, R0 ;  /* 0x00000000002372ca */ /* 0x000fe200000e0000 */
[----:B------:R-:W-:Y:S01]  /*10340*/  UIADD3.X UR5, URZ, UR51, URZ, UP0, !UPT ;  /* 0x000000333f057290 */ /* 0x000fe200087fe43f */
[----:B------:R-:W-:Y:S01]  /*10350*/  UMOV UR7, 0x14f00000 ;  /* 0x14f0000000077882 */ /* 0x000fe20000000000 */
[----:B------:R-:W-:Y:S01]  /*10360*/  UMOV UR34, URZ ;  /* 0x0000003f00227c82 */ /* 0x000fe20008000000 */
[----:B------:R-:W-:Y:S01]  /*10370*/  UMOV UR18, 0x20 ;  /* 0x0000002000127882 */ /* 0x000fe20000000000 */
[----:B------:R-:W-:-:S02]  /*10380*/  UMOV UR20, UR36 ;  /* 0x0000002400147c82 */ /* 0x000fc40008000000 */
[----:B------:R-:W-:Y:S02]  /*10390*/  UIADD3 UR33, UR33, 0x19c70, URZ ;  /* 0x00019c7021217890 */ /* 0x000fe4000fffe03f */
[----:B------:R-:W-:Y:S01]  /*103a0*/  UMOV UR21, UR37 ;  /* 0x0000002500157c82 */ /* 0x000fe20008000000 */
[----:B------:R-:W-:Y:S01]  /*103b0*/  UMOV UR10, 0x40 ;  /* 0x00000040000a7882 */ /* 0x000fe20000000000 */
        /* <DEDUP_REMOVED lines=12> */
[----:B------:R-:W3:Y:S02]  /*10480*/  SYNCS.PHASECHK.TRANS64.TRYWAIT P1, [R5+URZ+0x19c40], R2 ;  /* 0x019c4002050075a7 */ /* 0x000ee4000802017f */
[----:B--23--:R-:W-:Y:S05]  /*10490*/  @!P1 BRA `(.L_x_785) ;  /* 0x0000002c00309947 */ /* 0x00cfea0003800000 */
.L_x_854:
        /* <DEDUP_REMOVED lines=8> */
.L_x_786:
        /* <DEDUP_REMOVED lines=31> */
.L_x_780:
[----:B------:R-:W-:Y:S05]  /*10710*/  WARPSYNC.ALL ;  /* 0x0000000000007948 */ /* 0x000fea0003800000 */
[----:B------:R-:W-:Y:S01]  /*10720*/  VIADD R0, R17, 0xf000 ;  /* 0x0000f00011007836 */ /* 0x000fe20000000000 */
[----:B------:R-:W-:Y:S01]  /*10730*/  USHF.R.S32.HI UR4, URZ, 0x1f, UR36 ;  /* 0x0000001f3f047899 */ /* 0x000fe20008011424 */
[----:B------:R-:W-:Y:S01]  /*10740*/  BAR.SYNC.DEFER_BLOCKING 0x8, 0x200 ;  /* 0x0208000000007b1d */ /* 0x000fe20000010000 */
[----:B------:R-:W-:Y:S02]  /*10750*/  USHF.R.S32.HI UR37, URZ, 0x1f, UR44 ;  /* 0x0000001f3f257899 */ /* 0x000fe4000801142c */
[----:B------:R-:W-:-:S03]  /*10760*/  LOP3.LUT P0, RZ, R0, 0x9f, RZ, 0xc0, !PT ;  /* 0x0000009f00ff7812 */ /* 0x000fc6000780c0ff */
[----:B------:R-:W-:Y:S01]  /*10770*/  ULDC.64 UR6, c[0x0][0x2d8] ;  /* 0x0000b60000067ab9 */ /* 0x000fe20000000a00 */
[----:B------:R-:W-:Y:S01]  /*10780*/  BSSY B6, `(.L_x_787) ;  /* 0x0000016000067945 */ /* 0x000fe20003800000 */
[----:B------:R-:W-:Y:S02]  /*10790*/  UIMAD UR4, UR4, UR6, URZ ;  /* 0x00000006040472a4 */ /* 0x000fe4000f8e023f */
[----:B------:R-:W-:Y:S02]  /*107a0*/  UIMAD.WIDE.U32 UR52, UR36, UR6, URZ ;  /* 0x00000006243472a5 */ /* 0x000fe4000f8e003f */
[----:B------:R-:W-:-:S04]  /*107b0*/  UIMAD UR4, UR36, UR7, UR4 ;  /* 0x00000007240472a4 */ /* 0x000fc8000f8e0204 */
[----:B------:R-:W-:Y:S01]  /*107c0*/  UIADD3 UR49, UR53, UR4, URZ ;  /* 0x0000000435317290 */ /* 0x000fe2000fffe03f */
[----:B------:R-:W-:Y:S11]  /*107d0*/  @!P0 BRA `(.L_x_788) ;  /* 0x0000000000408947 */ /* 0x000ff60003800000 */
        /* <DEDUP_REMOVED lines=15> */
[----:B-1----:R-:W-:Y:S05]  /*108d0*/  CALL.ABS.NOINC R2 ;  /* 0x0000000002007343 */ /* 0x002fea0003c00000 */
.L_x_788:
[----:B------:R-:W-:Y:S05]  /*108e0*/  BSYNC B6 ;  /* 0x0000000000067941 */ /* 0x000fea0003800000 */
.L_x_787:
[----:B------:R-:W3:Y:S01]  /*108f0*/  LDC R7, c[0x0][0x448] ;  /* 0x00011200ff077b82 */ /* 0x000ee20000000800 */
[----:B0-----:R-:W0:Y:S01]  /*10900*/  S2R R20, SR_TID.X ;  /* 0x0000000000147919 */ /* 0x001e220000002100 */
[----:B------:R-:W-:Y:S01]  /*10910*/  ULDC.64 UR8, c[0x0][0x2e0] ;  /* 0x0000b80000087ab9 */ /* 0x000fe20000000a00 */
[----:B------:R-:W-:Y:S01]  /*10920*/  UMOV UR48, UR52 ;  /* 0x0000003400307c82 */ /* 0x000fe20008000000 */
[----:B------:R-:W-:Y:S01]  /*10930*/  UIMAD UR6, UR37, UR8, URZ ;  /* 0x00000008250672a4 */ /* 0x000fe2000f8e023f */
[----:B------:R-:W4:Y:S01]  /*10940*/  S2R R10, SR_TID.X ;  /* 0x00000000000a7919 */ /* 0x000f220000002100 */
[----:B------:R-:W-:Y:S02]  /*10950*/  UIMAD.WIDE.U32 UR4, UR44, UR8, UR48 ;  /* 0x000000082c0472a5 */ /* 0x000fe4000f8e0030 */
[----:B------:R-:W-:-:S03]  /*10960*/  UIMAD UR6, UR44, UR9, UR6 ;  /* 0x000000092c0672a4 */ /* 0x000fc6000f8e0206 */
[----:B------:R-:W-:Y:S01]  /*10970*/  ULDC.64 UR8, c[0x0][0x280] ;  /* 0x0000a00000087ab9 */ /* 0x000fe20000000a00 */
[----:B------:R-:W-:Y:S01]  /*10980*/  UIADD3 UR6, UR5, UR6, URZ ;  /* 0x0000000605067290 */ /* 0x000fe2000fffe03f */
[----:B------:R-:W-:-:S04]  /*10990*/  IMAD.U32 R4, RZ, RZ, UR4 ;  /* 0x00000004ff047e24 */ /* 0x000fc8000f8e00ff */
[----:B-12---:R-:W-:Y:S01]  /*109a0*/  IMAD.MOV.U32 R2, RZ, RZ, R4 ;  /* 0x000000ffff027224 */ /* 0x006fe200078e0004 */
[----:B---3--:R-:W-:Y:S02]  /*109b0*/  ISETP.NE.AND P1, PT, R7, 0x1, PT ;  /* 0x000000010700780c */ /* 0x008fe40003f25270 */
[C---:B0-----:R-:W-:Y:S01]  /*109c0*/  LOP3.LUT R21, R20.reuse, 0x7f, RZ, 0xc0, !PT ;  /* 0x0000007f14157812 */ /* 0x041fe200078ec0ff */
[----:B------:R-:W-:-:S10]  /*109d0*/  IMAD.SHL.U32 R20, R20, 0x40, RZ ;  /* 0x0000004014147824 */ /* 0x000fd400078e00ff */
[----:B------:R-:W0:Y:S01]  /*109e0*/  @P1 LDC R3, c[0x0][0x44c] ;  /* 0x00011300ff031b82 */ /* 0x000e220000000800 */
[----:B------:R-:W-:Y:S01]  /*109f0*/  SHF.R.U32.HI R21, RZ, 0x1, R21 ;  /* 0x00000001ff157819 */ /* 0x000fe20000011615 */
[----:B----4-:R-:W-:-:S03]  /*10a00*/  IMAD.SHL.U32 R10, R10, 0x10, RZ ;  /* 0x000000100a0a7824 */ /* 0x010fc600078e00ff */
[----:B------:R-:W-:Y:S02]  /*10a10*/  LOP3.LUT R20, R21, 0x40, R20, 0xf8, !PT ;  /* 0x0000004015147812 */ /* 0x000fe400078ef814 */
[----:B------:R-:W1:Y:S01]  /*10a20*/  S2R R21, SR_TID.X ;  /* 0x0000000000157919 */ /* 0x000e620000002100 */
[----:B------:R-:W2:Y:S01]  /*10a30*/  @P1 LDC R5, c[0x0][0x450] ;  /* 0x00011400ff051b82 */ /* 0x000ea20000000800 */
[----:B------:R-:W-:Y:S01]  /*10a40*/  LOP3.LUT R10, R10, 0x10, RZ, 0xc0, !PT ;  /* 0x000000100a0a7812 */ /* 0x000fe200078ec0ff */
[----:B------:R-:W-:-:S03]  /*10a50*/  VIADD R6, R20, UR41 ;  /* 0x0000002914067c36 */ /* 0x000fc60008000000 */
[C---:B------:R-:W-:Y:S01]  /*10a60*/  LOP3.LUT R11, R10.reuse, 0x20, RZ, 0xfc, !PT ;  /* 0x000000200a0b7812 */ /* 0x040fe200078efcff */
[----:B------:R-:W-:Y:S01]  /*10a70*/  IMAD.MOV.U32 R8, RZ, RZ, R6 ;  /* 0x000000ffff087224 */ /* 0x000fe200078e0006 */
[----:B------:R-:W-:Y:S01]  /*10a80*/  LOP3.LUT R10, R10, 0x40, RZ, 0xfc, !PT ;  /* 0x000000400a0a7812 */ /* 0x000fe200078efcff */
[----:B0-----:R-:W-:-:S04]  /*10a90*/  @P1 IMAD.HI.U32 R0, R6, R3, RZ ;  /* 0x0000000306001227 */ /* 0x001fc800078e00ff */
[----:B------:R-:W-:Y:S01]  /*10aa0*/  IMAD.U32 R3, RZ, RZ, UR6 ;  /* 0x00000006ff037e24 */ /* 0x000fe2000f8e00ff */
[----:B------:R-:W-:Y:S01]  /*10ab0*/  ULDC.64 UR6, c[0x0][0x2c8] ;  /* 0x0000b20000067ab9 */ /* 0x000fe20000000a00 */
[----:B--2---:R-:W-:Y:S01]  /*10ac0*/  @P1 SHF.R.U32.HI R8, RZ, R5, R0 ;  /* 0x00000005ff081219 */ /* 0x004fe20000011600 */
[----:B------:R-:W-:Y:S01]  /*10ad0*/  IMAD.U32 R5, RZ, RZ, UR5 ;  /* 0x00000005ff057e24 */ /* 0x000fe2000f8e00ff */
[----:B------:R-:W-:Y:S02]  /*10ae0*/  ULDC.64 UR4, c[0x0][0x2d0] ;  /* 0x0000b40000047ab9 */ /* 0x000fe40000000a00 */
[----:B------:R-:W-:Y:S01]  /*10af0*/  SHF.R.S32.HI R0, RZ, 0x1f, R8 ;  /* 0x0000001fff007819 */ /* 0x000fe20000011408 */
[----:B------:R-:W-:-:S04]  /*10b00*/  IMAD.WIDE.U32 R4, R8, UR4, R2 ;  /* 0x0000000408047c25 */ /* 0x000fc8000f8e0002 */
[----:B------:R-:W-:Y:S02]  /*10b10*/  IMAD R9, R0, UR4, RZ ;  /* 0x0000000400097c24 */ /* 0x000fe4000f8e02ff */
[----:B------:R-:W-:Y:S02]  /*10b20*/  IMAD.MOV R0, RZ, RZ, -R8 ;  /* 0x000000ffff007224 */ /* 0x000fe400078e0a08 */
[----:B------:R-:W-:Y:S02]  /*10b30*/  IMAD R9, R8, UR5, R9 ;  /* 0x0000000508097c24 */ /* 0x000fe4000f8e0209 */
[----:B------:R-:W-:Y:S02]  /*10b40*/  IMAD R0, R7, R0, R6 ;  /* 0x0000000007007224 */ /* 0x000fe400078e0206 */
[----:B------:R-:W-:Y:S02]  /*10b50*/  IMAD.IADD R5, R5, 0x1, R9 ;  /* 0x0000000105057824 */ /* 0x000fe400078e0209 */
[C---:B-1----:R-:W-:Y:S01]  /*10b60*/  IMAD.SHL.U32 R20, R21.reuse, 0x10, RZ ;  /* 0x0000001015147824 */ /* 0x042fe200078e00ff */
[----:B------:R-:W-:Y:S01]  /*10b70*/  SHF.R.S32.HI R8, RZ, 0x1f, R0 ;  /* 0x0000001fff087819 */ /* 0x000fe20000011400 */
[----:B------:R-:W-:Y:S01]  /*10b80*/  IMAD.WIDE.U32 R4, R0, UR6, R4 ;  /* 0x0000000600047c25 */ /* 0x000fe2000f8e0004 */
[----:B------:R-:W-:-:S02]  /*10b90*/  LOP3.LUT R21, R21, 0x7f, RZ, 0xc0, !PT ;  /* 0x0000007f15157812 */ /* 0x000fc400078ec0ff */
[----:B------:R-:W-:Y:S01]  /*10ba0*/  LOP3.LUT R20, R20, 0x10, RZ, 0xc0, !PT ;  /* 0x0000001014147812 */ /* 0x000fe200078ec0ff */
[----:B------:R-:W-:-:S04]  /*10bb0*/  IMAD R8, R8, UR6, RZ ;  /* 0x0000000608087c24 */ /* 0x000fc8000f8e02ff */
[----:B------:R-:W-:Y:S01]  /*10bc0*/  IMAD R9, R0, UR7, R8 ;  /* 0x0000000700097c24 */ /* 0x000fe2000f8e0208 */
[----:B------:R-:W-:Y:S01]  /*10bd0*/  IADD3 R0, P0, R4, UR8, RZ ;  /* 0x0000000804007c10 */ /* 0x000fe2000ff1e0ff */
[----:B------:R-:W-:-:S03]  /*10be0*/  VIADD R8, R6, 0x80 ;  /* 0x0000008006087836 */ /* 0x000fc60000000000 */
[----:B------:R-:W-:Y:S01]  /*10bf0*/  IADD3.X R4, R5, UR9, R9, P0, !PT ;  /* 0x0000000905047c10 */ /* 0x000fe200087fe409 */
[----:B------:R-:W-:Y:S01]  /*10c00*/  IMAD.MOV.U32 R6, RZ, RZ, R8 ;  /* 0x000000ffff067224 */ /* 0x000fe200078e0008 */
[----:B------:R-:W0:Y:S08]  /*10c10*/  @P1 LDC R9, c[0x0][0x44c] ;  /* 0x00011300ff091b82 */ /* 0x000e300000000800 */
[----:B------:R-:W1:Y:S01]  /*10c20*/  @P1 LDC R5, c[0x0][0x450] ;  /* 0x00011400ff051b82 */ /* 0x000e620000000800 */
[----:B0-----:R-:W-:-:S05]  /*10c30*/  @P1 IMAD.HI.U32 R9, R8, R9, RZ ;  /* 0x0000000908091227 */ /* 0x001fca00078e00ff */
[----:B-1----:R-:W-:-:S05]  /*10c40*/  @P1 SHF.R.U32.HI R6, RZ, R5, R9 ;  /* 0x00000005ff061219 */ /* 0x002fca0000011609 */
[----:B------:R-:W-:Y:S02]  /*10c50*/  IMAD.MOV R5, RZ, RZ, -R6 ;  /* 0x000000ffff057224 */ /* 0x000fe400078e0a06 */
[----:B------:R-:W-:-:S04]  /*10c60*/  IMAD.WIDE.U32 R2, R6, UR4, R2 ;  /* 0x0000000406027c25 */ /* 0x000fc8000f8e0002 */
[----:B------:R-:W-:Y:S01]  /*10c70*/  IMAD R5, R7, R5, R8 ;  /* 0x0000000507057224 */ /* 0x000fe200078e0208 */
[----:B------:R-:W-:-:S05]  /*10c80*/  SHF.R.S32.HI R8, RZ, 0x1f, R6 ;  /* 0x0000001fff087819 */ /* 0x000fca0000011406 */
[----:B------:R-:W-:Y:S01]  /*10c90*/  IMAD R8, R8, UR4, RZ ;  /* 0x0000000408087c24 */ /* 0x000fe2000f8e02ff */
[----:B------:R-:W-:Y:S02]  /*10ca0*/  ULDC UR4, c[0x0][0x2b8] ;  /* 0x0000ae0000047ab9 */ /* 0x000fe40000000800 */
[----:B------:R-:W-:Y:S01]  /*10cb0*/  ISETP.GE.AND P1, PT, R11, UR4, PT ;  /* 0x000000040b007c0c */ /* 0x000fe2000bf26270 */
[----:B------:R-:W-:Y:S01]  /*10cc0*/  IMAD R9, R6, UR5, R8 ;  /* 0x0000000506097c24 */ /* 0x000fe2000f8e0208 */
[----:B------:R-:W-:Y:S02]  /*10cd0*/  SHF.R.S32.HI R6, RZ, 0x1f, R5 ;  /* 0x0000001fff067819 */ /* 0x000fe40000011405 */
[----:B------:R-:W-:Y:S01]  /*10ce0*/  ISETP.GE.AND P2, PT, R10, UR4, PT ;  /* 0x000000040a007c0c */ /* 0x000fe2000bf46270 */
[----:B------:R-:W-:Y:S01]  /*10cf0*/  IMAD.IADD R3, R3, 0x1, R9 ;  /* 0x0000000103037824 */ /* 0x000fe200078e0209 */
[----:B------:R-:W-:Y:S01]  /*10d00*/  SHF.R.U32.HI R10, RZ, 0x1, R21 ;  /* 0x00000001ff0a7819 */ /* 0x000fe20000011615 */
[----:B------:R-:W-:-:S02]  /*10d10*/  IMAD R6, R6, UR6, RZ ;  /* 0x0000000606067c24 */ /* 0x000fc4000f8e02ff */
[----:B------:R-:W-:-:S04]  /*10d20*/  IMAD.WIDE.U32 R2, R5, UR6, R2 ;  /* 0x0000000605027c25 */ /* 0x000fc8000f8e0002 */
[----:B------:R-:W-:Y:S01]  /*10d30*/  IMAD R9, R5, UR7, R6 ;  /* 0x0000000705097c24 */ /* 0x000fe2000f8e0206 */
[----:B------:R-:W-:-:S04]  /*10d40*/  IADD3 R5, P0, R2, UR8, RZ ;  /* 0x0000000802057c10 */ /* 0x000fc8000ff1e0ff */
[----:B------:R-:W-:Y:S02]  /*10d50*/  IADD3.X R6, R3, UR9, R9, P0, !PT ;  /* 0x0000000903067c10 */ /* 0x000fe400087fe409 */
[----:B------:R-:W-:Y:S01]  /*10d60*/  ISETP.GE.AND P0, PT, R20, UR4, PT ;  /* 0x0000000414007c0c */ /* 0x000fe2000bf06270 */
[----:B------:R-:W-:-:S03]  /*10d70*/  UMOV UR4, 0xffffffff ;  /* 0xffffffff00047882 */ /* 0x000fc60000000000 */
[----:B------:R-:W-:Y:S09]  /*10d80*/  BRA.DIV UR4, `(.L_x_789) ;  /* 0x0000002604087947 */ /* 0x000ff2000b800000 */
[----:B------:R-:W0:Y:S01]  /*10d90*/  SHFL.IDX PT, R3, R0, RZ, 0x1e1f ;  /* 0x001e1fff00037589 */ /* 0x000e2200000e0000 */
[----:B------:R-:W-:Y:S01]  /*10da0*/  ULDC UR4, c[0x0][0x288] ;  /* 0x0000a20000047ab9 */ /* 0x000fe20000000800 */
[----:B------:R-:W-:Y:S02]  /*10db0*/  VIADD R8, R10, UR41 ;  /* 0x000000290a087c36 */ /* 0x000fe40008000000 */
        /* <DEDUP_REMOVED lines=8> */
[----:B-1----:R-:W-:Y:S02]  /*10e40*/  @!P4 IMAD.X R3, RZ, RZ, R2, P3 ;  /* 0x000000ffff03c224 */ /* 0x002fe400018e0602 */
[----:B------:R-:W-:-:S05]  /*10e50*/  @!P4 IMAD.MOV.U32 R2, RZ, RZ, R9 ;  /* 0x000000ffff02c224 */ /* 0x000fca00078e0009 */
[----:B------:R-:W-:Y:S04]  /*10e60*/  @!P4 LDGSTS.E.BYPASS.LTC128B.128 [R29+0xf000], desc[UR46][R2.64], !P0 ;  /* 0x0f000000021dcfae */ /* 0x000fe8000c101d6e */
        /* <DEDUP_REMOVED lines=11> */
.L_x_861:
        /* <DEDUP_REMOVED lines=12> */
.L_x_791:
[----:B------:R-:W-:Y:S05]  /*10fe0*/  BSYNC B0 ;  /* 0x0000000000007941 */ /* 0x000fea0003800000 */
.L_x_790:
[----:B------:R-:W-:Y:S01]  /*10ff0*/  NOP ;  /* 0x0000000000007918 */ /* 0x000fe20000000000 */
[----:B------:R-:W-:-:S13]  /*11000*/  PLOP3.LUT P0, PT, PT, PT, PT, 0x80, 0x0 ;  /* 0x000000000000781c */ /* 0x000fda0003f0f070 */
.L_x_792:
[----:B------:R-:W-:Y:S02]  /*11010*/  PLOP3.LUT P1, PT, P1, P0, PT, 0xa2, 0x0 ;  /* 0x000000000000781c */ /* 0x000fe40000f21472 */
[----:B------:R-:W-:-:S08]  /*11020*/  @P0 R2UR P1, UR4, R17 ;  /* 0x00000000110402ca */ /* 0x000fd00000020000 */
[----:B------:R-:W-:-:S05]  /*11030*/  @P0 PLOP3.LUT P0, PT, P1, PT, PT, 0x80, 0x0 ;  /* 0x000000000000081c */ /* 0x000fca0000f0f070 */
[----:B------:R-:W-:Y:S01]  /*11040*/  @!P1 SYNCS.ARRIVE.TRANS64.RED.A0T1 RZ, [UR4+0x19c00], RZ ;  /* 0x019c00ffffff99a7 */ /* 0x000fe20008200404 */
[----:B------:R-:W-:Y:S07]  /*11050*/  @!P1 ARRIVES.LDGSTSBAR.64.TRANSCNT [UR4+0x19c00] ;  /* 0x019c0000ff0099b0 */ /* 0x000fee0008000a84 */
[----:B------:R-:W-:Y:S05]  /*11060*/  @P0 BRA.U.ANY `(.L_x_792) ;  /* 0xfffffffd00e80947 */ /* 0x000fea000393ffff */
[----:B0-2---:R-:W2:Y:S02]  /*11070*/  LDL.LU R2, [R1] ;  /* 0x0000000001027983 */ /* 0x005ea40000300800 */
[----:B--2---:R-:W-:-:S05]  /*11080*/  VIADD R2, R2, 0x1 ;  /* 0x0000000102027836 */ /* 0x004fca0000000000 */
[----:B------:R0:W-:Y:S01]  /*11090*/  STL [R1], R2 ;  /* 0x0000000201007387 */ /* 0x0001e20000100800 */
        /* <DEDUP_REMOVED lines=9> */
.L_x_862:
[----:B------:R-:W-:Y:S05]  /*11130*/  BSYNC B0 ;  /* 0x0000000000007941 */ /* 0x000fea0003800000 */
.L_x_793:
[----:B------:R-:W-:-:S04]  /*11140*/  UIADD3 UR4, UR40, -0x2, URZ ;  /* 0xfffffffe28047890 */ /* 0x000fc8000fffe03f */
[----:B------:R-:W-:-:S06]  /*11150*/  UISETP.GE.AND UP0, UPT, UR4, UR39, UPT ;  /* 0x000000270400728c */ /* 0x000fcc000bf06270 */
[----:B------:R-:W-:-:S13]  /*11160*/  PLOP3.LUT P0, PT, PT, PT, UP0, 0x80, 0x0 ;  /* 0x000000000000781c */ /* 0x000fda0003f0f008 */
[----:B------:R-:W-:Y:S05]  /*11170*/  @!P0 BRA `(.L_x_795) ;  /* 0x0000000c00f08947 */ /* 0x000fea0003800000 */
[----:B------:R-:W-:Y:S02]  /*11180*/  IMAD.MOV.U32 R6, RZ, RZ, R19 ;  /* 0x000000ffff067224 */ /* 0x000fe400078e0013 */
[----:B------:R-:W-:Y:S02]  /*11190*/  IMAD.MOV.U32 R7, RZ, RZ, R22 ;  /* 0x000000ffff077224 */ /* 0x000fe400078e0016 */
[----:B0-----:R-:W-:-:S07]  /*111a0*/  IMAD.U32 R0, RZ, RZ, UR4 ;  /* 0x00000004ff007e24 */ /* 0x001fce000f8e00ff */
.L_x_819:
[----:B------:R-:W-:Y:S01]  /*111b0*/  LOP3.LUT P1, RZ, R18, 0x2, RZ, 0xc0, !PT ;  /* 0x0000000212ff7812 */ /* 0x000fe2000782c0ff */
[----:B------:R-:W-:Y:S01]  /*111c0*/  VIADD R19, R6, 0x1 ;  /* 0x0000000106137836 */ /* 0x000fe20000000000 */
[----:B------:R-:W-:Y:S05]  /*111d0*/  YIELD ;  /* 0x0000000000007946 */ /* 0x000fea0003800000 */
[----:B------:R-:W-:Y:S01]  /*111e0*/  ISETP.NE.AND P0, PT, R19, 0x2, PT ;  /* 0x000000021300780c */ /* 0x000fe20003f05270 */
[----:B------:R-:W-:Y:S03]  /*111f0*/  BSSY B0, `(.L_x_796) ;  /* 0x00000a2000007945 */ /* 0x000fe60003800000 */
[----:B------:R-:W-:-:S02]  /*11200*/  SEL R22, RZ, 0x1, P0 ;  /* 0x00000001ff167807 */ /* 0x000fc40000000000 */
[----:B------:R-:W-:Y:S02]  /*11210*/  SEL R19, R19, RZ, P0 ;  /* 0x000000ff13137207 */ /* 0x000fe40000000000 */
[----:B------:R-:W-:Y:S01]  /*11220*/  LOP3.LUT R22, R7, R22, RZ, 0x3c, !PT ;  /* 0x0000001607167212 */ /* 0x000fe200078e3cff */
[----:B0-----:R-:W-:Y:S06]  /*11230*/  @!P1 BRA `(.L_x_797) ;  /* 0x0000000800749947 */ /* 0x001fec0003800000 */
[----:B------:R-:W-:Y:S01]  /*11240*/  LOP3.LUT P1, RZ, R18, 0x1, RZ, 0xc0, !PT ;  /* 0x0000000112ff7812 */ /* 0x000fe2000782c0ff */
[----:B------:R-:W-:-:S12]  /*11250*/  IMAD.MOV.U32 R8, RZ, RZ, R0 ;  /* 0x000000ffff087224 */ /* 0x000fd800078e0000 */
[----:B------:R-:W-:Y:S05]  /*11260*/  @!P1 BRA `(.L_x_798) ;  /* 0x0000000000489947 */ /* 0x000fea0003800000 */
[----:B------:R-:W0:Y:S01]  /*11270*/  LDC R8, c[0x0][0x43c] ;  /* 0x00010f00ff087b82 */ /* 0x000e220000000800 */
[----:B------:R-:W-:Y:S01]  /*11280*/  ULDC.64 UR4, c[0x0][0x428] ;  /* 0x00010a0000047ab9 */ /* 0x000fe20000000a00 */
[----:B0-----:R-:W-:-:S13]  /*11290*/  ISETP.NE.AND P0, PT, R8, 0x1, PT ;  /* 0x000000010800780c */ /* 0x001fda0003f05270 */
[----:B------:R-:W0:Y:S02]  /*112a0*/  @P0 LDC.64 R2, c[0x0][0x440] ;  /* 0x00011000ff020b82 */ /* 0x000e240000000a00 */
[----:B0-----:R-:W-:-:S04]  /*112b0*/  @P0 IMAD.HI.U32 R4, R0, R2, RZ ;  /* 0x0000000200040227 */ /* 0x001fc800078e00ff */
[----:B------:R-:W-:Y:S01]  /*112c0*/  IMAD.MOV.U32 R2, RZ, RZ, R0 ;  /* 0x000000ffff027224 */ /* 0x000fe200078e0000 */
[----:B------:R-:W-:Y:S01]  /*112d0*/  @P0 SHF.R.U32.HI R2, RZ, R3, R4 ;  /* 0x00000003ff020219 */ /* 0x000fe20000011604 */
[----:B------:R-:W-:-:S04]  /*112e0*/  IMAD R4, R24, UR4, RZ ;  /* 0x0000000418047c24 */ /* 0x000fc8000f8e02ff */
[----:B------:R-:W-:Y:S02]  /*112f0*/  IMAD.MOV R3, RZ, RZ, -R2 ;  /* 0x000000ffff037224 */ /* 0x000fe400078e0a02 */
[----:B------:R-:W-:Y:S02]  /*11300*/  IMAD R5, R23, UR5, R4 ;  /* 0x0000000517057c24 */ /* 0x000fe4000f8e0204 */
[----:B------:R-:W-:Y:S01]  /*11310*/  IMAD R8, R8, R3, R0 ;  /* 0x0000000308087224 */ /* 0x000fe200078e0200 */
[----:B------:R-:W-:-:S03]  /*11320*/  SHF.R.S32.HI R3, RZ, 0x1f, R2 ;  /* 0x0000001fff037819 */ /* 0x000fc60000011402 */
[----:B------:R-:W-:Y:S01]  /*11330*/  IMAD.WIDE.U32 R2, R23, UR4, R2 ;  /* 0x0000000417027c25 */ /* 0x000fe2000f8e0002 */
[----:B------:R-:W-:-:S03]  /*11340*/  ULDC.64 UR4, c[0x0][0x418] ;  /* 0x0001060000047ab9 */ /* 0x000fc60000000a00 */
[----:B------:R-:W-:Y:S01]  /*11350*/  IMAD.IADD R5, R5, 0x1, R3 ;  /* 0x0000000105057824 */ /* 0x000fe200078e0203 */
[----:B------:R-:W-:-:S04]  /*11360*/  LEA R4, P0, R2, UR4, 0x2 ;  /* 0x0000000402047c11 */ /* 0x000fc8000f8010ff */
[----:B------:R-:W-:-:S05]  /*11370*/  LEA.HI.X R5, R2, UR5, R5, 0x2, P0 ;  /* 0x0000000502057c11 */ /* 0x000fca00080f1405 */
[----:B------:R0:W5:Y:S04]  /*11380*/  LDG.E R16, desc[UR46][R4.64] ;  /* 0x0000002e04107981 */ /* 0x000168000c1e1900 */
.L_x_798:
        /* <DEDUP_REMOVED lines=8> */
.L_x_863:
[----:B------:R-:W-:Y:S05]  /*11410*/  BSYNC B1 ;  /* 0x0000000000017941 */ /* 0x000fea0003800000 */
.L_x_799:
        /* <DEDUP_REMOVED lines=9> */
.L_x_802:
[----:B------:R-:W-:Y:S05]  /*114b0*/  BSYNC B1 ;  /* 0x0000000000017941 */ /* 0x000fea0003800000 */
.L_x_801:
[----:B------:R-:W-:Y:S01]  /*114c0*/  IMAD.MOV.U32 R5, RZ, RZ, RZ ;  /* 0x000000ffff057224 */ /* 0x000fe200078e00ff */
[----:B------:R-:W-:Y:S01]  /*114d0*/  UIADD3 UR4, UP0, UR50, 0x470, URZ ;  /* 0x0000047032047890 */ /* 0x000fe2000ff1e03f */
[----:B------:R-:W-:Y:S01]  /*114e0*/  IMAD R9, R19, 0x3000, R17 ;  /* 0x0000300013097824 */ /* 0x000fe200078e0211 */
[----:B------:R-:W-:Y:S01]  /*114f0*/  PLOP3.LUT P0, PT, PT, PT, PT, 0x80, 0x0 ;  /* 0x000000000000781c */ /* 0x000fe20003f0f070 */
[----:B------:R-:W-:Y:S01]  /*11500*/  IMAD.SHL.U32 R8, R8, 0x80, RZ ;  /* 0x0000008008087824 */ /* 0x000fe200078e00ff */
[----:B------:R-:W-:Y:S01]  /*11510*/  R2UR UR10, R5 ;  /* 0x00000000050a72ca */ /* 0x000fe200000e0000 */
[----:B------:R-:W-:Y:S01]  /*11520*/  VIADD R3, R4, 0x19c70 ;  /* 0x00019c7004037836 */ /* 0x000fe20000000000 */
[----:B------:R-:W-:Y:S01]  /*11530*/  UIADD3.X UR5, URZ, UR51, URZ, UP0, !UPT ;  /* 0x000000333f057290 */ /* 0x000fe200087fe43f */
[----:B------:R-:W-:Y:S01]  /*11540*/  VIADD R10, R9, 0x9000 ;  /* 0x00009000090a7836 */ /* 0x000fe20000000000 */
[----:B------:R-:W-:Y:S01]  /*11550*/  UMOV UR6, 0x0 ;  /* 0x0000000000067882 */ /* 0x000fe20000000000 */
[----:B------:R-:W-:-:S10]  /*11560*/  UMOV UR7, 0x14f00000 ;  /* 0x14f0000000077882 */ /* 0x000fd40000000000 */
.L_x_803:
        /* <DEDUP_REMOVED lines=16> */
.L_x_804:
        /* <DEDUP_REMOVED lines=16> */
.L_x_805:
        /* <DEDUP_REMOVED lines=13> */
.L_x_864:
[----:B------:R-:W-:Y:S05]  /*11840*/  BSYNC B1 ;  /* 0x0000000000017941 */ /* 0x000fea0003800000 */
.L_x_806:
        /* <DEDUP_REMOVED lines=11> */
.L_x_809:
[----:B------:R-:W-:Y:S05]  /*11900*/  BSYNC B1 ;  /* 0x0000000000017941 */ /* 0x000fea0003800000 */
.L_x_808:
        /* <DEDUP_REMOVED lines=8> */
.L_x_810:
        /* <DEDUP_REMOVED lines=15> */
.L_x_811:
        /* <DEDUP_REMOVED lines=15> */
.L_x_812:
        /* <DEDUP_REMOVED lines=10> */
.L_x_797:
[----:B------:R-:W-:Y:S05]  /*11c10*/  BSYNC B0 ;  /* 0x0000000000007941 */ /* 0x000fea0003800000 */
.L_x_796:
[----:B------:R-:W-:-:S06]  /*11c20*/  UISETP.NE.AND UP0, UPT, UR38, 0x3, UPT ;  /* 0x000000032600788c */ /* 0x000fcc000bf05270 */
[----:B------:R-:W-:-:S13]  /*11c30*/  PLOP3.LUT P0, PT, PT, PT, UP0, 0x80, 0x0 ;  /* 0x000000000000781c */ /* 0x000fda0003f0f008 */
[----:B------:R-:W-:Y:S05]  /*11c40*/  @!P0 BRA `(.L_x_813) ;  /* 0x0000000000048947 */ /* 0x000fea0003800000 */
[----:B------:R-:W-:Y:S01]  /*11c50*/  BPT.TRAP 0x1 ;  /* 0x000000040000795c */ /* 0x000fe20000300000 */
.L_x_813:
        /* <DEDUP_REMOVED lines=8> */
.L_x_865:
[----:B------:R-:W-:Y:S05]  /*11ce0*/  BSYNC B0 ;  /* 0x0000000000007941 */ /* 0x000fea0003800000 */
.L_x_814:
[----:B------:R-:W-:Y:S05]  /*11cf0*/  @!P0 BRA `(.L_x_816) ;  /* 0x0000000000048947 */ /* 0x000fea0003800000 */
[----:B------:R-:W-:Y:S01]  /*11d00*/  BPT.TRAP 0x1 ;  /* 0x000000040000795c */ /* 0x000fe20000300000 */
.L_x_816:
[----:B0-----:R-:W-:Y:S01]  /*11d10*/  SHF.L.U32 R2, R7, 0x1f, RZ ;  /* 0x0000001f07027819 */ /* 0x001fe200000006ff */
[----:B------:R-:W-:-:S03]  /*11d20*/  IMAD R10, R6, 0x3000, RZ ;  /* 0x00003000060a7824 */ /* 0x000fc600078e02ff */
[----:B------:R-:W0:Y:S02]  /*11d30*/  SYNCS.PHASECHK.TRANS64.TRYWAIT P1, [R3+URZ+0x19c60], R2 ;  /* 0x019c6002030075a7 */ /* 0x000e24000802017f */
[----:B0-----:R-:W-:Y:S05]  /*11d40*/  @!P1 BRA `(.L_x_817) ;  /* 0x0000001800549947 */ /* 0x001fea0003800000 */
.L_x_866:
[C---:B0-----:R-:W-:Y:S01]  /*11d50*/  LOP3.LUT R2, R10.reuse, R27, RZ, 0xfc, !PT ;  /* 0x0000001b0a027212 */ /* 0x041fe200078efcff */
[----:B------:R-:W-:Y:S05]  /*11d60*/  WARPSYNC.ALL ;  /* 0x0000000000007948 */ /* 0x000fea0003800000 */
[----:B------:R-:W-:Y:S01]  /*11d70*/  IMAD.IADD R2, R17, 0x1, R2 ;  /* 0x0000000111027824 */ /* 0x000fe200078e0202 */
[----:B------:R-:W-:-:S04]  /*11d80*/  LOP3.LUT R12, R10, R25, RZ, 0xfc, !PT ;  /* 0x000000190a0c7212 */ /* 0x000fc800078efcff */
[----:B------:R-:W0:Y:S01]  /*11d90*/  LDSM.16.MT88.4 R4, [R2+0x9000] ;  /* 0x009000000204783b */ /* 0x000e220000004200 */
[----:B------:R-:W-:Y:S01]  /*11da0*/  IMAD.IADD R12, R17, 0x1, R12 ;  /* 0x00000001110c7824 */ /* 0x000fe200078e020c */
        /* <DEDUP_REMOVED lines=44> */
.L_x_818:
        /* <DEDUP_REMOVED lines=10> */
[C---:B------:R-:W-:Y:S01]  /*12110*/  ISETP.GT.AND P0, PT, R0.reuse, UR39, PT ;  /* 0x0000002700007c0c */ /* 0x040fe2000bf04270 */
[----:B------:R-:W-:-:S12]  /*12120*/  VIADD R0, R0, 0xffffffff ;  /* 0xffffffff00007836 */ /* 0x000fd80000000000 */
[----:B--2---:R-:W-:Y:S05]  /*12130*/  @P0 BRA `(.L_x_819) ;  /* 0xfffffff0001c0947 */ /* 0x004fea000383ffff */
.L_x_795:
        /* <DEDUP_REMOVED lines=17> */
.L_x_821:
[----:B------:R-:W-:Y:S05]  /*12250*/  BSYNC B0 ;  /* 0x0000000000007941 */ /* 0x000fea0003800000 */
.L_x_820:
[----:B------:R-:W-:-:S06]  /*12260*/  UISETP.NE.AND UP0, UPT, UR38, 0x3, UPT ;  /* 0x000000032600788c */ /* 0x000fcc000bf05270 */
[----:B------:R-:W-:-:S13]  /*12270*/  PLOP3.LUT P1, PT, PT, PT, UP0, 0x80, 0x0 ;  /* 0x000000000000781c */ /* 0x000fda0003f2f008 */
[----:B------:R-:W-:Y:S05]  /*12280*/  @!P1 BRA `(.L_x_822) ;  /* 0x0000000000049947 */ /* 0x000fea0003800000 */
[----:B------:R-:W-:Y:S01]  /*12290*/  BPT.TRAP 0x1 ;  /* 0x000000040000795c */ /* 0x000fe20000300000 */
.L_x_822:
        /* <DEDUP_REMOVED lines=8> */
.L_x_867:
[----:B------:R-:W-:Y:S05]  /*12320*/  BSYNC B0 ;  /* 0x0000000000007941 */ /* 0x000fea0003800000 */
.L_x_823:
[----:B------:R-:W-:Y:S05]  /*12330*/  @!P2 BRA `(.L_x_825) ;  /* 0x000000000004a947 */ /* 0x000fea0003800000 */
[----:B------:R-:W-:Y:S01]  /*12340*/  BPT.TRAP 0x1 ;  /* 0x000000040000795c */ /* 0x000fe20000300000 */
.L_x_825:
[----:B0-----:R-:W-:-:S04]  /*12350*/  SHF.L.U32 R0, R22, 0x1f, RZ ;  /* 0x0000001f16007819 */ /* 0x001fc800000006ff */
[----:B------:R-:W0:Y:S02]  /*12360*/  SYNCS.PHASECHK.TRANS64.TRYWAIT P1, [R3+URZ+0x19c60], R0 ;  /* 0x019c6000030075a7 */ /* 0x000e24000802017f */
[----:B0-----:R-:W-:Y:S05]  /*12370*/  @!P1 BRA `(.L_x_826) ;  /* 0x0000001000f09947 */ /* 0x001fea0003800000 */
.L_x_868:
        /* <DEDUP_REMOVED lines=51> */
.L_x_827:
[----:B--2---:R2:W-:Y:S01]  /*126b0*/  SYNCS.ARRIVE.TRANS64.A1T0 RZ, [R3+URZ+0x19c50], RZ ;  /* 0x019c50ff03ff79a7 */ /* 0x0045e2000810003f */
[----:B------:R-:W-:Y:S02]  /*126c0*/  @!P0 VIADD R0, R3, 0x19c80 ;  /* 0x00019c8003008836 */ /* 0x000fe40000000000 */
[----:B------:R-:W-:-:S03]  /*126d0*/  VIADD R19, R19, 0x1 ;  /* 0x0000000113137836 */ /* 0x000fc60000000000 */
[----:B------:R-:W-:Y:S01]  /*126e0*/  @!P0 PRMT R0, RZ, 0x654, R0 ;  /* 0x00000654ff008816 */ /* 0x000fe20000000000 */
[----:B------:R-:W-:Y:S01]  /*126f0*/  BAR.SYNC.DEFER_BLOCKING 0x2, 0x80 ;  /* 0x0082000000007b1d */ /* 0x000fe20000010000 */
[----:B------:R-:W-:-:S04]  /*12700*/  ISETP.NE.AND P1, PT, R19, 0x2, PT ;  /* 0x000000021300780c */ /* 0x000fc80003f25270 */
[----:B--2---:R-:W-:Y:S02]  /*12710*/  SEL R3, RZ, 0x1, P1 ;  /* 0x00000001ff037807 */ /* 0x004fe40000800000 */
[----:B------:R-:W-:Y:S02]  /*12720*/  SEL R19, R19, RZ, P1 ;  /* 0x000000ff13137207 */ /* 0x000fe40000800000 */
[----:B------:R-:W-:Y:S01]  /*12730*/  LOP3.LUT R22, R22, R3, RZ, 0x3c, !PT ;  /* 0x0000000316167212 */ /* 0x000fe200078e3cff */
[----:B------:R2:W-:Y:S06]  /*12740*/  @!P0 SYNCS.ARRIVE.TRANS64.RED.A1T0 RZ, [R0+URZ], RZ ;  /* 0x000000ff00ff89a7 */ /* 0x0005ec000810043f */
.L_x_770:
[----:B------:R-:W-:Y:S05]  /*12750*/  BSYNC B7 ;  /* 0x0000000000077941 */ /* 0x000fea0003800000 */
.L_x_768:
[----:B------:R-:W-:-:S13]  /*12760*/  LOP3.LUT P1, RZ, R18, 0x4, RZ, 0xc0, !PT ;  /* 0x0000000412ff7812 */ /* 0x000fda000782c0ff */
[----:B------:R-:W-:Y:S05]  /*12770*/  @!P1 BRA `(.L_x_828) ;  /* 0x0000000000209947 */ /* 0x000fea0003800000 */
[----:B------:R-:W3:Y:S08]  /*12780*/  S2UR UR5, SR_CgaCtaId ;  /* 0x00000000000579c3 */ /* 0x000ef00000008800 */
[----:B------:R-:W-:Y:S06]  /*12790*/  BAR.SYNC.DEFER_BLOCKING 0x5, 0x200 ;  /* 0x0148000000007b1d */ /* 0x000fec0000010000 */
[----:B------:R-:W-:-:S02]  /*127a0*/  UMOV UR4, 0x400 ;  /* 0x0000040000047882 */ /* 0x000fc40000000000 */
[----:B---3--:R-:W-:-:S06]  /*127b0*/  ULEA UR4, UR5, UR4, 0x18 ;  /* 0x0000000405047291 */ /* 0x008fcc000f8ec03f */
[----:B------:R-:W-:-:S05]  /*127c0*/  IMAD.U32 R17, RZ, RZ, UR4 ;  /* 0x00000004ff117e24 */ /* 0x000fca000f8e00ff */
[----:B------:R3:W4:Y:S01]  /*127d0*/  LDS R28, [R17+0x19cd0] ;  /* 0x019cd000111c7984 */ /* 0x0007220000000800 */
[----:B------:R-:W-:Y:S06]  /*127e0*/  BAR.ARV 0x4, 0x200 ;  /* 0x0108000000007b1d */ /* 0x000fec0000002000 */
[----:B------:R-:W-:Y:S05]  /*127f0*/  BRA `(.L_x_829) ;  /* 0x0000000000207947 */ /* 0x000fea0003800000 */
.L_x_828:
[----:B------:R-:W3:Y:S01]  /*12800*/  @!P0 S2R R3, SR_CgaCtaId ;  /* 0x0000000000038919 */ /* 0x000ee20000008800 */
[----:B--2---:R-:W-:Y:S01]  /*12810*/  @!P0 MOV R0, 0x400 ;  /* 0x0000040000008802 */ /* 0x004fe20000000f00 */
[----:B------:R-:W-:Y:S03]  /*12820*/  BAR.SYNC.DEFER_BLOCKING 0x4, 0x200 ;  /* 0x0108000000007b1d */ /* 0x000fe60000010000 */
[----:B---3--:R-:W-:-:S03]  /*12830*/  @!P0 LEA R17, R3, R0, 0x18 ;  /* 0x0000000003118211 */ /* 0x008fc600078ec0ff */
[----:B------:R-:W2:Y:S04]  /*12840*/  SHFL.IDX PT, R0, R28, RZ, 0x1f ;  /* 0x00001fff1c007589 */ /* 0x000ea800000e0000 */
[----:B------:R2:W-:Y:S02]  /*12850*/  @!P0 STS [R17+0x19cd0], R28 ;  /* 0x019cd01c11008388 */ /* 0x0005e40000000800 */
[----:B--2---:R-:W-:Y:S01]  /*12860*/  IMAD.MOV.U32 R28, RZ, RZ, R0 ;  /* 0x000000ffff1c7224 */ /* 0x004fe200078e0000 */
[----:B------:R-:W-:Y:S06]  /*12870*/  BAR.ARV 0x5, 0x200 ;  /* 0x0148000000007b1d */ /* 0x000fec0000002000 */
.L_x_829:
[----:B------:R-:W-:Y:S02]  /*12880*/  ULDC UR4, c[0x0][0xc38] ;  /* 0x00030e0000047ab9 */ /* 0x000fe40000000800 */
[----:B----4-:R-:W-:-:S13]  /*12890*/  ISETP.GE.AND P0, PT, R28, UR4, PT ;  /* 0x000000041c007c0c */ /* 0x010fda000bf06270 */
[----:B------:R-:W-:Y:S05]  /*128a0*/  @!P0 BRA `(.L_x_830) ;  /* 0xffffffc400d48947 */ /* 0x000fea000383ffff */
.L_x_759:
[----:B--2---:R-:W2:Y:S01]  /*128b0*/  LDL.LU R0, [R1] ;  /* 0x0000000001007983 */ /* 0x004ea20000300800 */
[----:B------:R-:W-:Y:S01]  /*128c0*/  BSSY B0, `(.L_x_831) ;  /* 0x000000b000007945 */ /* 0x000fe20003800000 */
[----:B------:R-:W4:Y:S01]  /*128d0*/  S2R R5, SR_CgaCtaId ;  /* 0x0000000000057919 */ /* 0x000f220000008800 */
[----:B--2---:R-:W-:-:S05]  /*128e0*/  VIADD R0, R0, 0x1 ;  /* 0x0000000100007836 */ /* 0x004fca0000000000 */
[----:B0-----:R-:W-:-:S04]  /*128f0*/  LEA.HI R2, R0, R0, RZ, 0x1 ;  /* 0x0000000000027211 */ /* 0x001fc800078f08ff */
[----:B------:R-:W-:Y:S02]  /*12900*/  LOP3.LUT R3, R2, 0xfffffffe, RZ, 0xc0, !PT ;  /* 0xfffffffe02037812 */ /* 0x000fe400078ec0ff */
[----:B------:R-:W-:-:S03]  /*12910*/  MOV R2, 0x400 ;  /* 0x0000040000027802 */ /* 0x000fc60000000f00 */
[----:B------:R-:W-:Y:S01]  /*12920*/  IMAD.IADD R0, R0, 0x1, -R3 ;  /* 0x0000000100007824 */ /* 0x000fe200078e0a03 */
[----:B----4-:R-:W-:-:S04]  /*12930*/  LEA R6, R5, R2, 0x18 ;  /* 0x0000000205067211 */ /* 0x010fc800078ec0ff */
[----:B------:R-:W-:-:S04]  /*12940*/  SHF.L.U32 R0, R0, 0x1f, RZ ;  /* 0x0000001f00007819 */ /* 0x000fc800000006ff */
[----:B------:R-:W0:Y:S02]  /*12950*/  SYNCS.PHASECHK.TRANS64.TRYWAIT P0, [R6+URZ+0x19c20], R0 ;  /* 0x019c2000060075a7 */ /* 0x000e24000800017f */
[----:B0-----:R-:W-:Y:S05]  /*12960*/  @!P0 BRA `(.L_x_832) ;  /* 0x0000000c00888947 */ /* 0x001fea0003800000 */
.L_x_869:
[----:B------:R-:W-:Y:S05]  /*12970*/  BSYNC B0 ;  /* 0x0000000000007941 */ /* 0x000fea0003800000 */
.L_x_831:
[----:B------:R-:W-:-:S03]  /*12980*/  UMOV UR4, 0xffffffff ;  /* 0xffffffff00047882 */ /* 0x000fc60000000000 */
[----:B------:R-:W-:Y:S05]  /*12990*/  BRA.DIV UR4, `(.L_x_833) ;  /* 0x0000000e04907947 */ /* 0x000fea000b800000 */
[----:B0-----:R-:W0:Y:S02]  /*129a0*/  S2R R0, SR_TID.X ;  /* 0x0000000000007919 */ /* 0x001e240000002100 */
[----:B0-----:R-:W-:-:S04]  /*129b0*/  SHF.R.U32.HI R0, RZ, 0x5, R0 ;  /* 0x00000005ff007819 */ /* 0x001fc80000011600 */
[----:B------:R-:W-:-:S05]  /*129c0*/  LOP3.LUT R0, R0, 0x3, RZ, 0xc0, !PT ;  /* 0x0000000300007812 */ /* 0x000fca00078ec0ff */
[----:B-1----:R0:W1:Y:S02]  /*129d0*/  SHFL.IDX PT, R14, R0, RZ, 0x1f ;  /* 0x00001fff000e7589 */ /* 0x00206400000e0000 */
.L_x_872:
[----:B-1----:R-:W-:Y:S01]  /*129e0*/  ISETP.NE.AND P0, PT, R14, RZ, PT ;  /* 0x000000ff0e00720c */ /* 0x002fe20003f05270 */
[----:B------:R-:W-:-:S12]  /*129f0*/  BSSY B0, `(.L_x_834) ;  /* 0x000002b000007945 */ /* 0x000fd80003800000 */
[----:B------:R-:W-:Y:S05]  /*12a00*/  @P0 BRA `(.L_x_835) ;  /* 0x0000000000a40947 */ /* 0x000fea0003800000 */
[----:B------:R-:W-:-:S03]  /*12a10*/  UMOV UR4, 0xffffffff ;  /* 0xffffffff00047882 */ /* 0x000fc60000000000 */
[----:B------:R-:W-:Y:S05]  /*12a20*/  BRA.DIV UR4, `(.L_x_836) ;  /* 0x0000000e04a07947 */ /* 0x000fea000b800000 */
[----:B------:R-:W-:-:S13]  /*12a30*/  ELECT P6, URZ, PT ;  /* 0x00000000003f782f */ /* 0x000fda00038c0000 */
.L_x_875:
[----:B------:R-:W-:Y:S05]  /*12a40*/  @!P6 BRA `(.L_x_835) ;  /* 0x000000000094e947 */ /* 0x000fea0003800000 */
[----:B------:R-:W-:-:S06]  /*12a50*/  ULOP3.LUT UR4, UR42, 0x2, URZ, 0xfc, !UPT ;  /* 0x000000022a047892 */ /* 0x000fcc000f8efc3f */
[----:B0-----:R-:W-:-:S05]  /*12a60*/  IMAD.U32 R0, RZ, RZ, UR4 ;  /* 0x00000004ff007e24 */ /* 0x001fca000f8e00ff */
[----:B------:R-:W-:-:S13]  /*12a70*/  ISETP.NE.AND P0, PT, R0, 0x3, PT ;  /* 0x000000030000780c */ /* 0x000fda0003f05270 */
[----:B------:R-:W-:Y:S05]  /*12a80*/  @!P0 BRA `(.L_x_837) ;  /* 0x0000000000048947 */ /* 0x000fea0003800000 */
[----:B------:R-:W-:Y:S01]  /*12a90*/  BPT.TRAP 0x1 ;  /* 0x000000040000795c */ /* 0x000fe20000300000 */
.L_x_837:
        /* <DEDUP_REMOVED lines=12> */
.L_x_876:
[----:B------:R-:W1:Y:S02]  /*12b60*/  SYNCS.PHASECHK.TRANS64.TRYWAIT P1, [R9+URZ], R0 ;  /* 0x00000000090075a7 */ /* 0x000e64000802017f */
[----:B-1----:R-:W-:Y:S05]  /*12b70*/  @!P1 BRA `(.L_x_839) ;  /* 0x0000000c00809947 */ /* 0x002fea0003800000 */
.L_x_877:
[----:B------:R-:W-:Y:S05]  /*12b80*/  @!P0 BRA `(.L_x_840) ;  /* 0x0000000000048947 */ /* 0x000fea0003800000 */
[----:B------:R-:W-:Y:S01]  /*12b90*/  BPT.TRAP 0x1 ;  /* 0x000000040000795c */ /* 0x000fe20000300000 */
.L_x_840:
[----:B------:R-:W-:-:S04]  /*12ba0*/  IMAD R19, R19, 0x8, R6 ;  /* 0x0000000813137824 */ /* 0x000fc800078e0206 */
[----:B------:R-:W2:Y:S02]  /*12bb0*/  SYNCS.PHASECHK.TRANS64.TRYWAIT P1, [R19+URZ+0x19c60], R4 ;  /* 0x019c6004130075a7 */ /* 0x000ea4000802017f */
[----:B--2---:R-:W-:Y:S05]  /*12bc0*/  @!P1 BRA `(.L_x_841) ;  /* 0x0000000c00809947 */ /* 0x004fea0003800000 */
.L_x_878:
[----:B------:R-:W-:Y:S05]  /*12bd0*/  @!P0 BRA `(.L_x_842) ;  /* 0x0000000000048947 */ /* 0x000fea0003800000 */
[----:B------:R-:W-:Y:S01]  /*12be0*/  BPT.TRAP 0x1 ;  /* 0x000000040000795c */ /* 0x000fe20000300000 */
.L_x_842:
[----:B------:R-:W-:-:S04]  /*12bf0*/  IMAD R7, R7, 0x8, R6 ;  /* 0x0000000807077824 */ /* 0x000fc800078e0206 */
[----:B------:R-:W4:Y:S02]  /*12c00*/  SYNCS.PHASECHK.TRANS64.TRYWAIT P1, [R7+URZ+0x19c60], R0 ;  /* 0x019c6000070075a7 */ /* 0x000f24000802017f */
[----:B----4-:R-:W-:Y:S05]  /*12c10*/  @!P1 BRA `(.L_x_843) ;  /* 0x0000000c00809947 */ /* 0x010fea0003800000 */
.L_x_879:
[----:B------:R-:W-:Y:S05]  /*12c20*/  @!P0 BRA `(.L_x_844) ;  /* 0x0000000000048947 */ /* 0x000fea0003800000 */
[----:B------:R-:W-:Y:S01]  /*12c30*/  BPT.TRAP 0x1 ;  /* 0x000000040000795c */ /* 0x000fe20000300000 */
.L_x_844:
[----:B------:R-:W5:Y:S02]  /*12c40*/  SYNCS.PHASECHK.TRANS64.TRYWAIT P0, [R19+URZ+0x19c80], R4 ;  /* 0x019c8004130075a7 */ /* 0x000f64000800017f */
[----:B-----5:R-:W-:Y:S05]  /*12c50*/  @!P0 BRA `(.L_x_845) ;  /* 0x0000000c00848947 */ /* 0x020fea0003800000 */
.L_x_846:
[----:B------:R0:W0:Y:S02]  /*12c60*/  SYNCS.PHASECHK.TRANS64.TRYWAIT P0, [R7+URZ+0x19c80], R0 ;  /* 0x019c8000070075a7 */ /* 0x000024000800017f */
[----:B0-----:R-:W-:Y:S05]  /*12c70*/  @!P0 NANOSLEEP.SYNCS 0x989680 ;  /* 0x009896800000895d */ /* 0x001fea0003900000 */
[----:B------:R-:W0:Y:S02]  /*12c80*/  @!P0 SYNCS.PHASECHK.TRANS64 P0, [R7+URZ+0x19c80], R0 ;  /* 0x019c8000070085a7 */ /* 0x000e24000800007f */
[----:B0-----:R-:W-:Y:S05]  /*12c90*/  @!P0 BRA `(.L_x_846) ;  /* 0xfffffffc00f08947 */ /* 0x001fea000383ffff */
.L_x_835:
[----:B------:R-:W-:Y:S05]  /*12ca0*/  BSYNC B0 ;  /* 0x0000000000007941 */ /* 0x000fea0003800000 */
.L_x_834:
[----:B------:R-:W-:Y:S05]  /*12cb0*/  EXIT ;  /* 0x000000000000794d */ /* 0x000fea0003800000 */
.L_x_676:
[----:B0-----:R-:W-:-:S04]  /*12cc0*/  IMAD.U32 R3, RZ, RZ, UR45 ;  /* 0x0000002dff037e24 */ /* 0x001fc8000f8e00ff */
[----:B------:R0:W1:Y:S03]  /*12cd0*/  SYNCS.PHASECHK.TRANS64.TRYWAIT P1, [R3+URZ+0x19c00], R0 ;  /* 0x019c0000030075a7 */ /* 0x000066000802017f */
[----:B-1----:R-:W-:Y:S05]  /*12ce0*/  @!P1 NANOSLEEP.SYNCS 0x989680 ;  /* 0x009896800000995d */ /* 0x002fea0003900000 */
[----:B------:R-:W1:Y:S02]  /*12cf0*/  @!P1 SYNCS.PHASECHK.TRANS64 P1, [R3+URZ+0x19c00], R0 ;  /* 0x019c0000030095a7 */ /* 0x000e64000802007f */
[----:B-1----:R-:W-:Y:S05]  /*12d00*/  @!P1 BRA `(.L_x_676) ;  /* 0xfffffffc00ec9947 */ /* 0x002fea000383ffff */
[----:B------:R-:W-:Y:S05]  /*12d10*/  BRA `(.L_x_847) ;  /* 0xfffffeec00d07947 */ /* 0x000fea000383ffff */
.L_x_680:
[----:B-1----:R1:W2:Y:S02]  /*12d20*/  SYNCS.PHASECHK.TRANS64.TRYWAIT P2, [R5+URZ+0x19c30], R0 ;  /* 0x019c3000050075a7 */ /* 0x0022a4000804017f */
[----:B--2---:R-:W-:Y:S05]  /*12d30*/  @!P2 NANOSLEEP.SYNCS 0x989680 ;  /* 0x009896800000a95d */ /* 0x004fea0003900000 */
[----:B------:R-:W2:Y:S02]  /*12d40*/  @!P2 SYNCS.PHASECHK.TRANS64 P2, [R5+URZ+0x19c30], R0 ;  /* 0x019c30000500a5a7 */ /* 0x000ea4000804007f */
[----:B--2---:R-:W-:Y:S05]  /*12d50*/  @!P2 BRA `(.L_x_680) ;  /* 0xfffffffc00f0a947 */ /* 0x004fea000383ffff */
[----:B------:R-:W-:Y:S05]  /*12d60*/  BRA `(.L_x_679) ;  /* 0xfffffeec00f47947 */ /* 0x000fea000383ffff */
.L_x_696:
[----:B-1----:R-:W-:-:S04]  /*12d70*/  IMAD.U32 R7, RZ, RZ, UR6 ;  /* 0x00000006ff077e24 */ /* 0x002fc8000f8e00ff */
[----:B------:R1:W2:Y:S03]  /*12d80*/  SYNCS.PHASECHK.TRANS64.TRYWAIT P2, [R7+URZ+0x19c30], R6 ;  /* 0x019c3006070075a7 */ /* 0x0002a6000804017f */
[----:B--2---:R-:W-:Y:S05]  /*12d90*/  @!P2 NANOSLEEP.SYNCS 0x989680 ;  /* 0x009896800000a95d */ /* 0x004fea0003900000 */
[----:B------:R-:W2:Y:S02]  /*12da0*/  @!P2 SYNCS.PHASECHK.TRANS64 P2, [R7+URZ+0x19c30], R6 ;  /* 0x019c30060700a5a7 */ /* 0x000ea4000804007f */
[----:B--2---:R-:W-:Y:S05]  /*12db0*/  @!P2 BRA `(.L_x_696) ;  /* 0xfffffffc00eca947 */ /* 0x004fea000383ffff */
[----:B------:R-:W-:Y:S05]  /*12dc0*/  BRA `(.L_x_695) ;  /* 0xffffff20005c7947 */ /* 0x000fea000383ffff */
.L_x_700:
[----:B-1----:R-:W-:-:S04]  /*12dd0*/  IMAD.U32 R7, RZ, RZ, UR11 ;  /* 0x0000000bff077e24 */ /* 0x002fc8000f8e00ff */
[----:B------:R1:W2:Y:S03]  /*12de0*/  SYNCS.PHASECHK.TRANS64.TRYWAIT P2, [R7+URZ+0x19c50], R6 ;  /* 0x019c5006070075a7 */ /* 0x0002a6000804017f */
[----:B--2---:R-:W-:Y:S05]  /*12df0*/  @!P2 NANOSLEEP.SYNCS 0x989680 ;  /* 0x009896800000a95d */ /* 0x004fea0003900000 */
[----:B------:R-:W2:Y:S02]  /*12e00*/  @!P2 SYNCS.PHASECHK.TRANS64 P2, [R7+URZ+0x19c50], R6 ;  /* 0x019c50060700a5a7 */ /* 0x000ea4000804007f */
[----:B--2---:R-:W-:Y:S05]  /*12e10*/  @!P2 BRA `(.L_x_700) ;  /* 0xfffffffc00eca947 */ /* 0x004fea000383ffff */
[----:B------:R-:W-:Y:S05]  /*12e20*/  BRA `(.L_x_699) ;  /* 0xffffff2000ac7947 */ /* 0x000fea000383ffff */
.L_x_718:
[----:B-1----:R-:W-:-:S04]  /*12e30*/  IMAD.U32 R11, RZ, RZ, UR6 ;  /* 0x00000006ff0b7e24 */ /* 0x002fc8000f8e00ff */
[----:B------:R1:W2:Y:S03]  /*12e40*/  SYNCS.PHASECHK.TRANS64.TRYWAIT P2, [R11+URZ+0x19c30], R0 ;  /* 0x019c30000b0075a7 */ /* 0x0002a6000804017f */
[----:B--2---:R-:W-:Y:S05]  /*12e50*/  @!P2 NANOSLEEP.SYNCS 0x989680 ;  /* 0x009896800000a95d */ /* 0x004fea0003900000 */
[----:B------:R-:W2:Y:S02]  /*12e60*/  @!P2 SYNCS.PHASECHK.TRANS64 P2, [R11+URZ+0x19c30], R0 ;  /* 0x019c30000b00a5a7 */ /* 0x000ea4000804007f */
[----:B--2---:R-:W-:Y:S05]  /*12e70*/  @!P2 BRA `(.L_x_718) ;  /* 0xfffffffc00eca947 */ /* 0x004fea000383ffff */
[----:B------:R-:W-:Y:S05]  /*12e80*/  BRA `(.L_x_717) ;  /* 0xffffff4c00f87947 */ /* 0x000fea000383ffff */
.L_x_722:
[----:B-1----:R-:W-:-:S04]  /*12e90*/  IMAD.U32 R11, RZ, RZ, UR11 ;  /* 0x0000000bff0b7e24 */ /* 0x002fc8000f8e00ff */
[----:B------:R1:W2:Y:S03]  /*12ea0*/  SYNCS.PHASECHK.TRANS64.TRYWAIT P2, [R11+URZ+0x19c50], R0 ;  /* 0x019c50000b0075a7 */ /* 0x0002a6000804017f */
[----:B--2---:R-:W-:Y:S05]  /*12eb0*/  @!P2 NANOSLEEP.SYNCS 0x989680 ;  /* 0x009896800000a95d */ /* 0x004fea0003900000 */
[----:B------:R-:W2:Y:S02]  /*12ec0*/  @!P2 SYNCS.PHASECHK.TRANS64 P2, [R11+URZ+0x19c50], R0 ;  /* 0x019c50000b00a5a7 */ /* 0x000ea4000804007f */
[----:B--2---:R-:W-:Y:S05]  /*12ed0*/  @!P2 BRA `(.L_x_722) ;  /* 0xfffffffc00eca947 */ /* 0x004fea000383ffff */
[----:B------:R-:W-:Y:S05]  /*12ee0*/  BRA `(.L_x_721) ;  /* 0xffffff5000487947 */ /* 0x000fea000383ffff */
.L_x_729:
[----:B-1----:R-:W-:-:S04]  /*12ef0*/  IMAD.U32 R7, RZ, RZ, UR6 ;  /* 0x00000006ff077e24 */ /* 0x002fc8000f8e00ff */
[----:B------:R1:W2:Y:S03]  /*12f00*/  SYNCS.PHASECHK.TRANS64.TRYWAIT P2, [R7+URZ+0x19c30], R0 ;  /* 0x019c3000070075a7 */ /* 0x0002a6000804017f */
[----:B--2---:R-:W-:Y:S05]  /*12f10*/  @!P2 NANOSLEEP.SYNCS 0x989680 ;  /* 0x009896800000a95d */ /* 0x004fea0003900000 */
[----:B------:R-:W2:Y:S02]  /*12f20*/  @!P2 SYNCS.PHASECHK.TRANS64 P2, [R7+URZ+0x19c30], R0 ;  /* 0x019c30000700a5a7 */ /* 0x000ea4000804007f */
[----:B--2---:R-:W-:Y:S05]  /*12f30*/  @!P2 BRA `(.L_x_729) ;  /* 0xfffffffc00eca947 */ /* 0x004fea000383ffff */
[----:B------:R-:W-:Y:S05]  /*12f40*/  BRA `(.L_x_728) ;  /* 0xffffff6800c87947 */ /* 0x000fea000383ffff */
.L_x_733:
[----:B-1----:R-:W-:-:S04]  /*12f50*/  IMAD.U32 R7, RZ, RZ, UR11 ;  /* 0x0000000bff077e24 */ /* 0x002fc8000f8e00ff */
[----:B------:R1:W2:Y:S03]  /*12f60*/  SYNCS.PHASECHK.TRANS64.TRYWAIT P2, [R7+URZ+0x19c50], R0 ;  /* 0x019c5000070075a7 */ /* 0x0002a6000804017f */
[----:B--2---:R-:W-:Y:S05]  /*12f70*/  @!P2 NANOSLEEP.SYNCS 0x989680 ;  /* 0x009896800000a95d */ /* 0x004fea0003900000 */
[----:B------:R-:W2:Y:S02]  /*12f80*/  @!P2 SYNCS.PHASECHK.TRANS64 P2, [R7+URZ+0x19c50], R0 ;  /* 0x019c50000700a5a7 */ /* 0x000ea4000804007f */
[----:B--2---:R-:W-:Y:S05]  /*12f90*/  @!P2 BRA `(.L_x_733) ;  /* 0xfffffffc00eca947 */ /* 0x004fea000383ffff */
[----:B------:R-:W-:Y:S05]  /*12fa0*/  BRA `(.L_x_732) ;  /* 0xffffff6c00187947 */ /* 0x000fea000383ffff */
.L_x_747:
[----:B-1----:R-:W-:-:S04]  /*12fb0*/  IMAD.U32 R6, RZ, RZ, UR14 ;  /* 0x0000000eff067e24 */ /* 0x002fc8000f8e00ff */
[----:B------:R1:W2:Y:S03]  /*12fc0*/  SYNCS.PHASECHK.TRANS64.TRYWAIT P1, [R6+URZ+0x19c50], R3 ;  /* 0x019c5003060075a7 */ /* 0x0002a6000802017f */
[----:B--2---:R-:W-:Y:S05]  /*12fd0*/  @!P1 NANOSLEEP.SYNCS 0x989680 ;  /* 0x009896800000995d */ /* 0x004fea0003900000 */
[----:B------:R-:W2:Y:S02]  /*12fe0*/  @!P1 SYNCS.PHASECHK.TRANS64 P1, [R6+URZ+0x19c50], R3 ;  /* 0x019c5003060095a7 */ /* 0x000ea4000802007f */
[----:B--2---:R-:W-:Y:S05]  /*12ff0*/  @!P1 BRA `(.L_x_747) ;  /* 0xfffffffc00ec9947 */ /* 0x004fea000383ffff */
[----:B------:R-:W-:Y:S05]  /*13000*/  BRA `(.L_x_746) ;  /* 0xffffff94008c7947 */ /* 0x000fea000383ffff */
.L_x_779:
[----:B------:R-:W-:Y:S02]  /*13010*/  IMAD.MOV.U32 R13, RZ, RZ, R20 ;  /* 0x000000ffff0d7224 */ /* 0x000fe400078e0014 */
[----:B------:R-:W-:Y:S02]  /*13020*/  IMAD.MOV.U32 R12, RZ, RZ, RZ ;  /* 0x000000ffff0c7224 */ /* 0x000fe400078e00ff */
[----:B------:R-:W-:Y:S02]  /*13030*/  IMAD.MOV.U32 R11, RZ, RZ, 0x1f ;  /* 0x0000001fff0b7424 */ /* 0x000fe400078e00ff */
[----:B------:R-:W-:-:S07]  /*13040*/  IMAD.MOV.U32 R15, RZ, RZ, -0x1 ;  /* 0xffffffffff0f7424 */ /* 0x000fce00078e00ff */
[----:B------:R-:W-:Y:S05]  /*13050*/  WARPSYNC.COLLECTIVE R15, `(.L_x_848) ;  /* 0x000000000f087348 */ /* 0x000fea0003c00000 */
[----:B------:R0:W1:Y:S02]  /*13060*/  SHFL.IDX P6, R14, R13, R12, R11 ;  /* 0x0000000c0d0e7389 */ /* 0x00006400000c000b */
[----:B01----:R-:W-:Y:S01]  /*13070*/  ENDCOLLECTIVE ;  /* 0x000000000000791b */ /* 0x003fe20003800000 */
.L_x_848:
[----:B------:R-:W-:Y:S05]  /*13080*/  BRA `(.L_x_849) ;  /* 0xffffffcc00d87947 */ /* 0x000fea000383ffff */
.L_x_781:
[----:B------:R-:W-:Y:S01]  /*13090*/  BSSY B0, `(.L_x_850) ;  /* 0x0000006000007945 */ /* 0x000fe20003800000 */
[----:B------:R-:W-:-:S07]  /*130a0*/  IMAD.MOV.U32 R15, RZ, RZ, -0x1 ;  /* 0xffffffffff0f7424 */ /* 0x000fce00078e00ff */
[----:B0-----:R-:W-:Y:S05]  /*130b0*/  WARPSYNC.COLLECTIVE R15, `(.L_x_851) ;  /* 0x000000000f0c7348 */ /* 0x001fea0003c00000 */
[----:B------:R-:W-:Y:S02]  /*130c0*/  ELECT P6, UR62, PT ;  /* 0x00000000003e782f */ /* 0x000fe400038c0000 */
[----:B------:R-:W-:Y:S01]  /*130d0*/  MOV R14, UR62 ;  /* 0x0000003e000e7c02 */ /* 0x000fe20008000f00 */
[----:B0-----:R-:W-:Y:S10]  /*130e0*/  ENDCOLLECTIVE ;  /* 0x000000000000791b */ /* 0x001ff40003800000 */
.L_x_851:
[----:B------:R-:W-:Y:S05]  /*130f0*/  BSYNC B0 ;  /* 0x0000000000007941 */ /* 0x000fea0003800000 */
.L_x_850:
[----:B------:R-:W-:Y:S05]  /*13100*/  BRA `(.L_x_852) ;  /* 0xffffffcc00e07947 */ /* 0x000fea000383ffff */
.L_x_783:
[----:B-1----:R1:W2:Y:S02]  /*13110*/  SYNCS.PHASECHK.TRANS64.TRYWAIT P1, [R5+URZ+0x19c80], R2 ;  /* 0x019c8002050075a7 */ /* 0x0022a4000802017f */
[----:B--2---:R-:W-:Y:S05]  /*13120*/  @!P1 NANOSLEEP.SYNCS 0x989680 ;  /* 0x009896800000995d */ /* 0x004fea0003900000 */
[----:B------:R-:W2:Y:S02]  /*13130*/  @!P1 SYNCS.PHASECHK.TRANS64 P1, [R5+URZ+0x19c80], R2 ;  /* 0x019c8002050095a7 */ /* 0x000ea4000802007f */
[----:B--2---:R-:W-:Y:S05]  /*13140*/  @!P1 BRA `(.L_x_783) ;  /* 0xfffffffc00f09947 */ /* 0x004fea000383ffff */
[----:B------:R-:W-:Y:S05]  /*13150*/  BRA `(.L_x_853) ;  /* 0xffffffd000387947 */ /* 0x000fea000383ffff */
.L_x_785:
[----:B--2---:R2:W3:Y:S02]  /*13160*/  SYNCS.PHASECHK.TRANS64.TRYWAIT P1, [R5+URZ+0x19c40], R2 ;  /* 0x019c4002050075a7 */ /* 0x0044e4000802017f */
[----:B---3--:R-:W-:Y:S05]  /*13170*/  @!P1 NANOSLEEP.SYNCS 0x989680 ;  /* 0x009896800000995d */ /* 0x008fea0003900000 */
[----:B------:R-:W3:Y:S02]  /*13180*/  @!P1 SYNCS.PHASECHK.TRANS64 P1, [R5+URZ+0x19c40], R2 ;  /* 0x019c4002050095a7 */ /* 0x000ee4000802007f */
[----:B---3--:R-:W-:Y:S05]  /*13190*/  @!P1 BRA `(.L_x_785) ;  /* 0xfffffffc00f09947 */ /* 0x008fea000383ffff */
[----:B------:R-:W-:Y:S05]  /*131a0*/  BRA `(.L_x_854) ;  /* 0xffffffd000bc7947 */ /* 0x000fea000383ffff */
.L_x_789:
[----:B------:R-:W-:Y:S02]  /*131b0*/  IMAD.MOV.U32 R13, RZ, RZ, R4 ;  /* 0x000000ffff0d7224 */ /* 0x000fe400078e0004 */
[----:B------:R-:W-:Y:S02]  /*131c0*/  IMAD.MOV.U32 R12, RZ, RZ, RZ ;  /* 0x000000ffff0c7224 */ /* 0x000fe400078e00ff */
[----:B------:R-:W-:Y:S02]  /*131d0*/  IMAD.MOV.U32 R11, RZ, RZ, 0x1e1f ;  /* 0x00001e1fff0b7424 */ /* 0x000fe400078e00ff */
[----:B------:R-:W-:Y:S02]  /*131e0*/  IMAD.MOV.U32 R15, RZ, RZ, -0x1 ;  /* 0xffffffffff0f7424 */ /* 0x000fe400078e00ff */
[----:B------:R-:W-:-:S07]  /*131f0*/  VIADD R8, R10, UR41 ;  /* 0x000000290a087c36 */ /* 0x000fce0008000000 */
[----:B------:R-:W-:Y:S05]  /*13200*/  WARPSYNC.COLLECTIVE R15, `(.L_x_855) ;  /* 0x000000000f087348 */ /* 0x000fea0003c00000 */
[----:B------:R0:W1:Y:S02]  /*13210*/  SHFL.IDX P6, R14, R13, R12, R11 ;  /* 0x0000000c0d0e7389 */ /* 0x00006400000c000b */
[----:B01----:R-:W-:Y:S01]  /*13220*/  ENDCOLLECTIVE ;  /* 0x000000000000791b */ /* 0x003fe20003800000 */
.L_x_855:
[----:B------:R-:W-:Y:S02]  /*13230*/  IMAD.MOV.U32 R13, RZ, RZ, R0 ;  /* 0x000000ffff0d7224 */ /* 0x000fe400078e0000 */
[----:B------:R-:W-:-:S07]  /*13240*/  IMAD.MOV.U32 R2, RZ, RZ, R14 ;  /* 0x000000ffff027224 */ /* 0x000fce00078e000e */
[----:B------:R-:W-:Y:S05]  /*13250*/  WARPSYNC.COLLECTIVE R15, `(.L_x_856) ;  /* 0x000000000f087348 */ /* 0x000fea0003c00000 */
[----:B------:R0:W1:Y:S02]  /*13260*/  SHFL.IDX P6, R14, R13, R12, R11 ;  /* 0x0000000c0d0e7389 */ /* 0x00006400000c000b */
[----:B01----:R-:W-:Y:S01]  /*13270*/  ENDCOLLECTIVE ;  /* 0x000000000000791b */ /* 0x003fe20003800000 */
.L_x_856:
[----:B------:R-:W-:Y:S02]  /*13280*/  ULDC UR4, c[0x0][0x288] ;  /* 0x0000a20000047ab9 */ /* 0x000fe40000000800 */
[----:B------:R-:W-:-:S05]  /*13290*/  IMAD R7, R7, UR4, RZ ;  /* 0x0000000407077c24 */ /* 0x000fca000f8e02ff */
[----:B------:R-:W-:Y:S01]  /*132a0*/  ISETP.GE.AND P4, PT, R8, R7, PT ;  /* 0x000000070800720c */ /* 0x000fe20003f86270 */
[----:B------:R-:W-:Y:S02]  /*132b0*/  IMAD.MOV.U32 R13, RZ, RZ, R4 ;  /* 0x000000ffff0d7224 */ /* 0x000fe400078e0004 */
[----:B------:R-:W-:Y:S02]  /*132c0*/  IMAD.MOV.U32 R12, RZ, RZ, 0x1 ;  /* 0x00000001ff0c7424 */ /* 0x000fe400078e00ff */
[----:B------:R-:W-:-:S08]  /*132d0*/  IMAD.MOV.U32 R3, RZ, RZ, R14 ;  /* 0x000000ffff037224 */ /* 0x000fd000078e000e */
[----:B------:R-:W-:Y:S05]  /*132e0*/  WARPSYNC.COLLECTIVE R15, `(.L_x_857) ;  /* 0x000000000f087348 */ /* 0x000fea0003c00000 */
[----:B------:R0:W1:Y:S02]  /*132f0*/  SHFL.IDX P6, R14, R13, R12, R11 ;  /* 0x0000000c0d0e7389 */ /* 0x00006400000c000b */
[----:B01----:R-:W-:Y:S01]  /*13300*/  ENDCOLLECTIVE ;  /* 0x000000000000791b */ /* 0x003fe20003800000 */
.L_x_857:
[----:B------:R-:W-:-:S05]  /*13310*/  @!P4 IADD3 R9, P3, R20, R3, RZ ;  /* 0x000000031409c210 */ /* 0x000fca0007f7e0ff */
[----:B------:R-:W-:Y:S02]  /*13320*/  @!P4 IMAD.X R3, RZ, RZ, R2, P3 ;  /* 0x000000ffff03c224 */ /* 0x000fe400018e0602 */
[----:B------:R-:W-:Y:S02]  /*13330*/  @!P4 IMAD.MOV.U32 R2, RZ, RZ, R9 ;  /* 0x000000ffff02c224 */ /* 0x000fe400078e0009 */
[----:B------:R-:W-:-:S03]  /*13340*/  IMAD.MOV.U32 R13, RZ, RZ, R0 ;  /* 0x000000ffff0d7224 */ /* 0x000fc600078e0000 */
[----:B------:R-:W-:Y:S01]  /*13350*/  @!PT LDS RZ, [RZ] ;  /* 0x00000000fffff984 */ /* 0x000fe20000000800 */
[----:B------:R-:W-:Y:S01]  /*13360*/  @!PT LDS RZ, [RZ] ;  /* 0x00000000fffff984 */ /* 0x000fe20000000800 */
[----:B------:R-:W-:Y:S01]  /*13370*/  @!PT LDS RZ, [RZ] ;  /* 0x00000000fffff984 */ /* 0x000fe20000000800 */
[----:B------:R0:W-:Y:S01]  /*13380*/  @!P4 LDGSTS.E.BYPASS.LTC128B.128 [R29+0xf000], desc[UR46][R2.64], !P0 ;  /* 0x0f000000021dcfae */ /* 0x0001e2000c101d6e */
[----:B------:R-:W-:-:S03]  /*13390*/  VIADD R0, R8, 0x40 ;  /* 0x0000004008007836 */ /* 0x000fc60000000000 */
[----:B------:R0:W-:Y:S04]  /*133a0*/  @!P4 LDGSTS.E.BYPASS.LTC128B.128 [R29+0x10800], desc[UR46][R2.64+0x20], !P1 ;  /* 0x10800020021dcfae */ /* 0x0001e8000c901d6e */
[----:B------:R0:W-:Y:S01]  /*133b0*/  @!P4 LDGSTS.E.BYPASS.LTC128B.128 [R29+0x12000], desc[UR46][R2.64+0x40], !P2 ;  /* 0x12000040021dcfae */ /* 0x0001e2000d101d6e */
[----:B------:R-:W-:Y:S01]  /*133c0*/  IMAD.MOV.U32 R4, RZ, RZ, R14 ;  /* 0x000000ffff047224 */ /* 0x000fe200078e000e */
[----:B------:R-:W-:-:S13]  /*133d0*/  ISETP.GE.AND P4, PT, R0, R7, PT ;  /* 0x000000070000720c */ /* 0x000fda0003f86270 */
[----:B0-----:R-:W-:Y:S05]  /*133e0*/  WARPSYNC.COLLECTIVE R15, `(.L_x_858) ;  /* 0x000000000f087348 */ /* 0x001fea0003c00000 */
[----:B------:R1:W2:Y:S02]  /*133f0*/  SHFL.IDX P6, R14, R13, R12, R11 ;  /* 0x0000000c0d0e7389 */ /* 0x0002a400000c000b */
[----:B012---:R-:W-:Y:S01]  /*13400*/  ENDCOLLECTIVE ;  /* 0x000000000000791b */ /* 0x007fe20003800000 */
.L_x_858:
[----:B------:R-:W-:Y:S02]  /*13410*/  IMAD.MOV.U32 R13, RZ, RZ, R6 ;  /* 0x000000ffff0d7224 */ /* 0x000fe400078e0006 */
[----:B------:R-:W-:Y:S01]  /*13420*/  IMAD.MOV.U32 R12, RZ, RZ, RZ ;  /* 0x000000ffff0c7224 */ /* 0x000fe200078e00ff */
[----:B------:R-:W-:-:S05]  /*13430*/  @!P4 IADD3 R14, P3, R20, R14, RZ ;  /* 0x0000000e140ec210 */ /* 0x000fca0007f7e0ff */
[----:B------:R-:W-:-:S08]  /*13440*/  @!P4 IMAD.MOV.U32 R2, RZ, RZ, R14 ;  /* 0x000000ffff02c224 */ /* 0x000fd000078e000e */
[----:B------:R-:W-:Y:S05]  /*13450*/  WARPSYNC.COLLECTIVE R15, `(.L_x_859) ;  /* 0x000000000f087348 */ /* 0x000fea0003c00000 */
[----:B------:R0:W1:Y:S02]  /*13460*/  SHFL.IDX P6, R14, R13, R12, R11 ;  /* 0x0000000c0d0e7389 */ /* 0x00006400000c000b */
[----:B01----:R-:W-:Y:S01]  /*13470*/  ENDCOLLECTIVE ;  /* 0x000000000000791b */ /* 0x003fe20003800000 */
.L_x_859:
        /* <DEDUP_REMOVED lines=13> */
.L_x_860:
[----:B------:R-:W-:Y:S05]  /*13550*/  BRA `(.L_x_861) ;  /* 0xffffffd800707947 */ /* 0x000fea000383ffff */
.L_x_794:
[----:B0-----:R0:W2:Y:S02]  /*13560*/  SYNCS.PHASECHK.TRANS64.TRYWAIT P0, [R17+URZ+0x19c20], R0 ;  /* 0x019c2000110075a7 */ /* 0x0010a4000800017f */
[----:B--2---:R-:W-:Y:S05]  /*13570*/  @!P0 NANOSLEEP.SYNCS 0x989680 ;  /* 0x009896800000895d */ /* 0x004fea0003900000 */
[----:B------:R-:W2:Y:S02]  /*13580*/  @!P0 SYNCS.PHASECHK.TRANS64 P0, [R17+URZ+0x19c20], R0 ;  /* 0x019c2000110085a7 */ /* 0x000ea4000800007f */
[----:B--2---:R-:W-:Y:S05]  /*13590*/  @!P0 BRA `(.L_x_794) ;  /* 0xfffffffc00f08947 */ /* 0x004fea000383ffff */
[----:B------:R-:W-:Y:S05]  /*135a0*/  BRA `(.L_x_862) ;  /* 0xffffffd800e07947 */ /* 0x000fea000383ffff */
.L_x_800:
[----:B0-----:R0:W2:Y:S02]  /*135b0*/  SYNCS.PHASECHK.TRANS64.TRYWAIT P0, [R4+URZ+0x19c80], R2 ;  /* 0x019c8002040075a7 */ /* 0x0010a4000800017f */
[----:B--2---:R-:W-:Y:S05]  /*135c0*/  @!P0 NANOSLEEP.SYNCS 0x989680 ;  /* 0x009896800000895d */ /* 0x004fea0003900000 */
[----:B------:R-:W2:Y:S02]  /*135d0*/  @!P0 SYNCS.PHASECHK.TRANS64 P0, [R4+URZ+0x19c80], R2 ;  /* 0x019c8002040085a7 */ /* 0x000ea4000800007f */
[----:B--2---:R-:W-:Y:S05]  /*135e0*/  @!P0 BRA `(.L_x_800) ;  /* 0xfffffffc00f08947 */ /* 0x004fea000383ffff */
[----:B------:R-:W-:Y:S05]  /*135f0*/  BRA `(.L_x_863) ;  /* 0xffffffdc00847947 */ /* 0x000fea000383ffff */
.L_x_807:
[----:B--2---:R2:W3:Y:S02]  /*13600*/  SYNCS.PHASECHK.TRANS64.TRYWAIT P0, [R4+URZ+0x19c40], R2 ;  /* 0x019c4002040075a7 */ /* 0x0044e4000800017f */
[----:B---3--:R-:W-:Y:S05]  /*13610*/  @!P0 NANOSLEEP.SYNCS 0x989680 ;  /* 0x009896800000895d */ /* 0x008fea0003900000 */
[----:B------:R-:W3:Y:S02]  /*13620*/  @!P0 SYNCS.PHASECHK.TRANS64 P0, [R4+URZ+0x19c40], R2 ;  /* 0x019c4002040085a7 */ /* 0x000ee4000800007f */
[----:B---3--:R-:W-:Y:S05]  /*13630*/  @!P0 BRA `(.L_x_807) ;  /* 0xfffffffc00f08947 */ /* 0x008fea000383ffff */
[----:B------:R-:W-:Y:S05]  /*13640*/  BRA `(.L_x_864) ;  /* 0xffffffe0007c7947 */ /* 0x000fea000383ffff */
.L_x_815:
[----:B0-----:R0:W2:Y:S02]  /*13650*/  SYNCS.PHASECHK.TRANS64.TRYWAIT P1, [R3+URZ+0x19c70], R2 ;  /* 0x019c7002030075a7 */ /* 0x0010a4000802017f */
[----:B--2---:R-:W-:Y:S05]  /*13660*/  @!P1 NANOSLEEP.SYNCS 0x989680 ;  /* 0x009896800000995d */ /* 0x004fea0003900000 */
[----:B------:R-:W2:Y:S02]  /*13670*/  @!P1 SYNCS.PHASECHK.TRANS64 P1, [R3+URZ+0x19c70], R2 ;  /* 0x019c7002030095a7 */ /* 0x000ea4000802007f */
[----:B--2---:R-:W-:Y:S05]  /*13680*/  @!P1 BRA `(.L_x_815) ;  /* 0xfffffffc00f09947 */ /* 0x004fea000383ffff */
[----:B------:R-:W-:Y:S05]  /*13690*/  BRA `(.L_x_865) ;  /* 0xffffffe400907947 */ /* 0x000fea000383ffff */
.L_x_817:
[----:B0-----:R0:W2:Y:S02]  /*136a0*/  SYNCS.PHASECHK.TRANS64.TRYWAIT P1, [R3+URZ+0x19c60], R2 ;  /* 0x019c6002030075a7 */ /* 0x0010a4000802017f */
[----:B--2---:R-:W-:Y:S05]  /*136b0*/  @!P1 NANOSLEEP.SYNCS 0x989680 ;  /* 0x009896800000995d */ /* 0x004fea0003900000 */
[----:B------:R-:W2:Y:S02]  /*136c0*/  @!P1 SYNCS.PHASECHK.TRANS64 P1, [R3+URZ+0x19c60], R2 ;  /* 0x019c6002030095a7 */ /* 0x000ea4000802007f */
[----:B--2---:R-:W-:Y:S05]  /*136d0*/  @!P1 BRA `(.L_x_817) ;  /* 0xfffffffc00f09947 */ /* 0x004fea000383ffff */
[----:B------:R-:W-:Y:S05]  /*136e0*/  BRA `(.L_x_866) ;  /* 0xffffffe400987947 */ /* 0x000fea000383ffff */
.L_x_824:
[----:B0-----:R0:W2:Y:S02]  /*136f0*/  SYNCS.PHASECHK.TRANS64.TRYWAIT P1, [R3+URZ+0x19c70], R0 ;  /* 0x019c7000030075a7 */ /* 0x0010a4000802017f */
[----:B--2---:R-:W-:Y:S05]  /*13700*/  @!P1 NANOSLEEP.SYNCS 0x989680 ;  /* 0x009896800000995d */ /* 0x004fea0003900000 */
[----:B------:R-:W2:Y:S02]  /*13710*/  @!P1 SYNCS.PHASECHK.TRANS64 P1, [R3+URZ+0x19c70], R0 ;  /* 0x019c7000030095a7 */ /* 0x000ea4000802007f */
[----:B--2---:R-:W-:Y:S05]  /*13720*/  @!P1 BRA `(.L_x_824) ;  /* 0xfffffffc00f09947 */ /* 0x004fea000383ffff */
[----:B------:R-:W-:Y:S05]  /*13730*/  BRA `(.L_x_867) ;  /* 0xffffffe800f87947 */ /* 0x000fea000383ffff */
.L_x_826:
[----:B0-----:R0:W2:Y:S02]  /*13740*/  SYNCS.PHASECHK.TRANS64.TRYWAIT P1, [R3+URZ+0x19c60], R0 ;  /* 0x019c6000030075a7 */ /* 0x0010a4000802017f */
[----:B--2---:R-:W-:Y:S05]  /*13750*/  @!P1 NANOSLEEP.SYNCS 0x989680 ;  /* 0x009896800000995d */ /* 0x004fea0003900000 */
[----:B------:R-:W2:Y:S02]  /*13760*/  @!P1 SYNCS.PHASECHK.TRANS64 P1, [R3+URZ+0x19c60], R0 ;  /* 0x019c6000030095a7 */ /* 0x000ea4000802007f */
[----:B--2---:R-:W-:Y:S05]  /*13770*/  @!P1 BRA `(.L_x_826) ;  /* 0xfffffffc00f09947 */ /* 0x004fea000383ffff */
[----:B------:R-:W-:Y:S05]  /*13780*/  BRA `(.L_x_868) ;  /* 0xffffffe800fc7947 */ /* 0x000fea000383ffff */
.L_x_832:
[----:B0-----:R0:W2:Y:S02]  /*13790*/  SYNCS.PHASECHK.TRANS64.TRYWAIT P0, [R6+URZ+0x19c20], R0 ;  /* 0x019c2000060075a7 */ /* 0x0010a4000800017f */
[----:B--2---:R-:W-:Y:S05]  /*137a0*/  @!P0 NANOSLEEP.SYNCS 0x989680 ;  /* 0x009896800000895d */ /* 0x004fea0003900000 */
[----:B------:R-:W2:Y:S02]  /*137b0*/  @!P0 SYNCS.PHASECHK.TRANS64 P0, [R6+URZ+0x19c20], R0 ;  /* 0x019c2000060085a7 */ /* 0x000ea4000800007f */
[----:B--2---:R-:W-:Y:S05]  /*137c0*/  @!P0 BRA `(.L_x_832) ;  /* 0xfffffffc00f08947 */ /* 0x004fea000383ffff */
[----:B------:R-:W-:Y:S05]  /*137d0*/  BRA `(.L_x_869) ;  /* 0xfffffff000647947 */ /* 0x000fea000383ffff */
.L_x_833:
[----:B------:R-:W2:Y:S01]  /*137e0*/  S2R R2, SR_TID.X ;  /* 0x0000000000027919 */ /* 0x000ea20000002100 */
[----:B------:R-:W-:Y:S01]  /*137f0*/  BSSY B0, `(.L_x_870) ;  /* 0x000000a000007945 */ /* 0x000fe20003800000 */
[----:B------:R-:W-:Y:S02]  /*13800*/  IMAD.MOV.U32 R12, RZ, RZ, RZ ;  /* 0x000000ffff0c7224 */ /* 0x000fe400078e00ff */
[----:B------:R-:W-:Y:S02]  /*13810*/  IMAD.MOV.U32 R11, RZ, RZ, 0x1f ;  /* 0x0000001fff0b7424 */ /* 0x000fe400078e00ff */
[----:B------:R-:W-:Y:S01]  /*13820*/  IMAD.MOV.U32 R15, RZ, RZ, -0x1 ;  /* 0xffffffffff0f7424 */ /* 0x000fe200078e00ff */
[----:B--2---:R-:W-:-:S04]  /*13830*/  SHF.R.U32.HI R2, RZ, 0x5, R2 ;  /* 0x00000005ff027819 */ /* 0x004fc80000011602 */
[----:B------:R-:W-:-:S05]  /*13840*/  LOP3.LUT R2, R2, 0x3, RZ, 0xc0, !PT ;  /* 0x0000000302027812 */ /* 0x000fca00078ec0ff */
[----:B------:R-:W-:-:S07]  /*13850*/  IMAD.MOV.U32 R13, RZ, RZ, R2 ;  /* 0x000000ffff0d7224 */ /* 0x000fce00078e0002 */
[----:B01-3--:R-:W-:Y:S05]  /*13860*/  WARPSYNC.COLLECTIVE R15, `(.L_x_871) ;  /* 0x000000000f087348 */ /* 0x00bfea0003c00000 */
[----:B-1----:R1:W2:Y:S02]  /*13870*/  SHFL.IDX P6, R14, R13, R12, R11 ;  /* 0x0000000c0d0e7389 */ /* 0x0022a400000c000b */
[----:B0123--:R-:W-:Y:S01]  /*13880*/  ENDCOLLECTIVE ;  /* 0x000000000000791b */ /* 0x00ffe20003800000 */
.L_x_871:
[----:B------:R-:W-:Y:S05]  /*13890*/  BSYNC B0 ;  /* 0x0000000000007941 */ /* 0x000fea0003800000 */
.L_x_870:
[----:B------:R-:W-:Y:S05]  /*138a0*/  BRA `(.L_x_872) ;  /* 0xfffffff0004c7947 */ /* 0x000fea000383ffff */
.L_x_836:
[----:B------:R-:W-:Y:S01]  /*138b0*/  BSSY B1, `(.L_x_873) ;  /* 0x0000006000017945 */ /* 0x000fe20003800000 */
[----:B------:R-:W-:-:S07]  /*138c0*/  IMAD.MOV.U32 R15, RZ, RZ, -0x1 ;  /* 0xffffffffff0f7424 */ /* 0x000fce00078e00ff */
[----:B0--3--:R-:W-:Y:S05]  /*138d0*/  WARPSYNC.COLLECTIVE R15, `(.L_x_874) ;  /* 0x000000000f0c7348 */ /* 0x009fea0003c00000 */
[----:B------:R-:W-:Y:S02]  /*138e0*/  ELECT P6, UR62, PT ;  /* 0x00000000003e782f */ /* 0x000fe400038c0000 */
[----:B------:R-:W-:Y:S01]  /*138f0*/  MOV R14, UR62 ;  /* 0x0000003e000e7c02 */ /* 0x000fe20008000f00 */
[----:B0--3--:R-:W-:Y:S10]  /*13900*/  ENDCOLLECTIVE ;  /* 0x000000000000791b */ /* 0x009ff40003800000 */
.L_x_874:
[----:B------:R-:W-:Y:S05]  /*13910*/  BSYNC B1 ;  /* 0x0000000000017941 */ /* 0x000fea0003800000 */
.L_x_873:
[----:B------:R-:W-:Y:S05]  /*13920*/  BRA `(.L_x_875) ;  /* 0xfffffff000447947 */ /* 0x000fea000383ffff */
.L_x_838:
[----:B0-----:R0:W1:Y:S02]  /*13930*/  SYNCS.PHASECHK.TRANS64.TRYWAIT P1, [R5+URZ], R4 ;  /* 0x00000004050075a7 */ /* 0x001064000802017f */
[----:B-1----:R-:W-:Y:S05]  /*13940*/  @!P1 NANOSLEEP.SYNCS 0x989680 ;  /* 0x009896800000995d */ /* 0x002fea0003900000 */
[----:B------:R-:W1:Y:S02]  /*13950*/  @!P1 SYNCS.PHASECHK.TRANS64 P1, [R5+URZ], R4 ;  /* 0x00000004050095a7 */ /* 0x000e64000802007f */
[----:B-1----:R-:W-:Y:S05]  /*13960*/  @!P1 BRA `(.L_x_838) ;  /* 0xfffffffc00f09947 */ /* 0x002fea000383ffff */
[----:B------:R-:W-:Y:S05]  /*13970*/  BRA `(.L_x_876) ;  /* 0xfffffff000787947 */ /* 0x000fea000383ffff */
.L_x_839:
[----:B-1----:R1:W2:Y:S02]  /*13980*/  SYNCS.PHASECHK.TRANS64.TRYWAIT P1, [R9+URZ], R0 ;  /* 0x00000000090075a7 */ /* 0x0022a4000802017f */
[----:B--2---:R-:W-:Y:S05]  /*13990*/  @!P1 NANOSLEEP.SYNCS 0x989680 ;  /* 0x009896800000995d */ /* 0x004fea0003900000 */
[----:B------:R-:W2:Y:S02]  /*139a0*/  @!P1 SYNCS.PHASECHK.TRANS64 P1, [R9+URZ], R0 ;  /* 0x00000000090095a7 */ /* 0x000ea4000802007f */
[----:B--2---:R-:W-:Y:S05]  /*139b0*/  @!P1 BRA `(.L_x_839) ;  /* 0xfffffffc00f09947 */ /* 0x004fea000383ffff */
[----:B------:R-:W-:Y:S05]  /*139c0*/  BRA `(.L_x_877) ;  /* 0xfffffff0006c7947 */ /* 0x000fea000383ffff */
.L_x_841:
[----:B--2---:R2:W4:Y:S02]  /*139d0*/  SYNCS.PHASECHK.TRANS64.TRYWAIT P1, [R19+URZ+0x19c60], R4 ;  /* 0x019c6004130075a7 */ /* 0x004524000802017f */
[----:B----4-:R-:W-:Y:S05]  /*139e0*/  @!P1 NANOSLEEP.SYNCS 0x989680 ;  /* 0x009896800000995d */ /* 0x010fea0003900000 */
[----:B------:R-:W4:Y:S02]  /*139f0*/  @!P1 SYNCS.PHASECHK.TRANS64 P1, [R19+URZ+0x19c60], R4 ;  /* 0x019c6004130095a7 */ /* 0x000f24000802007f */
[----:B----4-:R-:W-:Y:S05]  /*13a00*/  @!P1 BRA `(.L_x_841) ;  /* 0xfffffffc00f09947 */ /* 0x010fea000383ffff */
[----:B------:R-:W-:Y:S05]  /*13a10*/  BRA `(.L_x_878) ;  /* 0xfffffff0006c7947 */ /* 0x000fea000383ffff */
.L_x_843:
[----:B----4-:R4:W0:Y:S02]  /*13a20*/  SYNCS.PHASECHK.TRANS64.TRYWAIT P1, [R7+URZ+0x19c60], R0 ;  /* 0x019c6000070075a7 */ /* 0x010824000802017f */
[----:B0-----:R-:W-:Y:S05]  /*13a30*/  @!P1 NANOSLEEP.SYNCS 0x989680 ;  /* 0x009896800000995d */ /* 0x001fea0003900000 */
[----:B------:R-:W0:Y:S02]  /*13a40*/  @!P1 SYNCS.PHASECHK.TRANS64 P1, [R7+URZ+0x19c60], R0 ;  /* 0x019c6000070095a7 */ /* 0x000e24000802007f */
[----:B0-----:R-:W-:Y:S05]  /*13a50*/  @!P1 BRA `(.L_x_843) ;  /* 0xfffffffc00f09947 */ /* 0x001fea000383ffff */
[----:B------:R-:W-:Y:S05]  /*13a60*/  BRA `(.L_x_879) ;  /* 0xfffffff0006c7947 */ /* 0x000fea000383ffff */
.L_x_845:
[----:B------:R0:W0:Y:S02]  /*13a70*/  SYNCS.PHASECHK.TRANS64.TRYWAIT P0, [R19+URZ+0x19c80], R4 ;  /* 0x019c8004130075a7 */ /* 0x000024000800017f */
[----:B0-----:R-:W-:Y:S05]  /*13a80*/  @!P0 NANOSLEEP.SYNCS 0x989680 ;  /* 0x009896800000895d */ /* 0x001fea0003900000 */
[----:B------:R-:W0:Y:S02]  /*13a90*/  @!P0 SYNCS.PHASECHK.TRANS64 P0, [R19+URZ+0x19c80], R4 ;  /* 0x019c8004130085a7 */ /* 0x000e24000800007f */
[----:B0-----:R-:W-:Y:S05]  /*13aa0*/  @!P0 BRA `(.L_x_845) ;  /* 0xfffffffc00f08947 */ /* 0x001fea000383ffff */
[----:B------:R-:W-:Y:S05]  /*13ab0*/  BRA `(.L_x_846) ;  /* 0xfffffff000687947 */ /* 0x000fea000383ffff */
.L_x_880:
        /* <DEDUP_REMOVED lines=12> */
.L_x_2301:


//--------------------- .text._ZN7cutlass13device_kernelIN5flash11enable_sm90INS1_16FlashAttnFwdSm90INS1_25CollectiveMainloopFwdSm90ILi2EN4cute5tupleIJNS5_1CILi1EEES8_S8_EEENS6_IJNS7_ILi192EEENS7_ILi128EEENS7_ILi96EEEEEELi96ENS_12float_e4m3_tEfNS_4arch4Sm90ELb0ELb1ELb0ELb1ELb0ELb0ELb0ELb1ELb1ELb1ELb0ELb0EEENS1_21CollectiveEpilogueFwdINS6_IJSA_SC_SB_EEES9_NS_10bfloat16_tESG_Li384ELb1ELb1ELb0ELb1EEENS1_36VarlenDynamicPersistentTileSchedulerILi192ELi128ELi384ELi128ELb0ELb1ELb1ELb1ELb0ELb1EEEEEEEEEvNT_6ParamsE --------------------------
	.section	.text._ZN7cutlass13device_kernelIN5flash11enable_sm90INS1_16FlashAttnFwdSm90INS1_25CollectiveMainloopFwdSm90ILi2EN4cute5tupleIJNS5_1CILi1EEES8_S8_EEENS6_IJNS7_ILi192EEENS7_ILi128EEENS7_ILi96EEEEEELi96ENS_12float_e4m3_tEfNS_4arch4Sm90ELb0ELb1ELb0ELb1ELb0ELb0ELb0ELb1ELb1ELb1ELb0ELb0EEENS1_21CollectiveEpilogueFwdINS6_IJSA_SC_SB_EEES9_NS_10bfloat16_tESG_Li384ELb1ELb1ELb0ELb1EEENS1_36VarlenDynamicPersistentTileSchedulerILi192ELi128ELi384ELi128ELb0ELb1ELb1ELb1ELb0ELb1EEEEEEEEEvNT_6ParamsE,"ax",@progbits
	.align	128
.text._ZN7cutlass13device_kernelIN5flash11enable_sm90INS1_16FlashAttnFwdSm90INS1_25CollectiveMainloopFwdSm90ILi2EN4cute5tupleIJNS5_1CILi1EEES8_S8_EEENS6_IJNS7_ILi192EEENS7_ILi128EEENS7_ILi96EEEEEELi96ENS_12float_e4m3_tEfNS_4arch4Sm90ELb0ELb1ELb0ELb1ELb0ELb0ELb0ELb1ELb1ELb1ELb0ELb0EEENS1_21CollectiveEpilogueFwdINS6_IJSA_SC_SB_EEES9_NS_10bfloat16_tESG_Li384ELb1ELb1ELb0ELb1EEENS1_36VarlenDynamicPersistentTileSchedulerILi192ELi128ELi384ELi128ELb0ELb1ELb1ELb1ELb0ELb1EEEEEEEEEvNT_6ParamsE:
        .type           _ZN7cutlass13device_kernelIN5flash11enable_sm90INS1_16FlashAttnFwdSm90INS1_25CollectiveMainloopFwdSm90ILi2EN4cute5tupleIJNS5_1CILi1EEES8_S8_EEENS6_IJNS7_ILi192EEENS7_ILi128EEENS7_ILi96EEEEEELi96ENS_12float_e4m3_tEfNS_4arch4Sm90ELb0ELb1ELb0ELb1ELb0ELb0ELb0ELb1ELb1ELb1ELb0ELb0EEENS1_21CollectiveEpilogueFwdINS6_IJSA_SC_SB_EEES9_NS_10bfloat16_tESG_Li384ELb1ELb1ELb0ELb1EEENS1_36VarlenDynamicPersistentTileSchedulerILi192ELi128ELi384ELi128ELb0ELb1ELb1ELb1ELb0ELb1EEEEEEEEEvNT_6ParamsE,@function
        .size           _ZN7cutlass13device_kernelIN5flash11enable_sm90INS1_16FlashAttnFwdSm90INS1_25CollectiveMainloopFwdSm90ILi2EN4cute5tupleIJNS5_1CILi1EEES8_S8_EEENS6_IJNS7_ILi192EEENS7_ILi128EEENS7_ILi96EEEEEELi96ENS_12float_e4m3_tEfNS_4arch4Sm90ELb0ELb1ELb0ELb1ELb0ELb0ELb0ELb1ELb1ELb1ELb0ELb0EEENS1_21CollectiveEpilogueFwdINS6_IJSA_SC_SB_EEES9_NS_10bfloat16_tESG_Li384ELb1ELb1ELb0ELb1EEENS1_36VarlenDynamicPersistentTileSchedulerILi192ELi128ELi384ELi128ELb0ELb1ELb1ELb1ELb0ELb1EEEEEEEEEvNT_6ParamsE,(.L_x_2302 - _ZN7cutlass13device_kernelIN5flash11enable_sm90INS1_16FlashAttnFwdSm90INS1_25CollectiveMainloopFwdSm90ILi2EN4cute5tupleIJNS5_1CILi1EEES8_S8_EEENS6_IJNS7_ILi192EEENS7_ILi128EEENS7_ILi96EEEEEELi96ENS_12float_e4m3_tEfNS_4arch4Sm90ELb0ELb1ELb0ELb1ELb0ELb0ELb0ELb1ELb1ELb1ELb0ELb0EEENS1_21CollectiveEpilogueFwdINS6_IJSA_SC_SB_EEES9_NS_10bfloat16_tESG_Li384ELb1ELb1ELb0ELb1EEENS1_36VarlenDynamicPersistentTileSchedulerILi192ELi128ELi384ELi128ELb0ELb1ELb1ELb1ELb0ELb1EEEEEEEEEvNT_6ParamsE)
        .other          _ZN7cutlass13device_kernelIN5flash11enable_sm90INS1_16FlashAttnFwdSm90INS1_25CollectiveMainloopFwdSm90ILi2EN4cute5tupleIJNS5_1CILi1EEES8_S8_EEENS6_IJNS7_ILi192EEENS7_ILi128EEENS7_ILi96EEEEEELi96ENS_12float_e4m3_tEfNS_4arch4Sm90ELb0ELb1ELb0ELb1ELb0ELb0ELb0ELb1ELb1ELb1ELb0ELb0EEENS1_21CollectiveEpilogueFwdINS6_IJSA_SC_SB_EEES9_NS_10bfloat16_tESG_Li384ELb1ELb1ELb0ELb1EEENS1_36VarlenDynamicPersistentTileSchedulerILi192ELi128ELi384ELi128ELb0ELb1ELb1ELb1ELb0ELb1EEEEEEEEEvNT_6ParamsE,@"STO_CUDA_ENTRY STV_DEFAULT"
_ZN7cutlass13device_kernelIN5flash11enable_sm90INS1_16FlashAttnFwdSm90INS1_25CollectiveMainloopFwdSm90ILi2EN4cute5tupleIJNS5_1CILi1EEES8_S8_EEENS6_IJNS7_ILi192EEENS7_ILi128EEENS7_ILi96EEEEEELi96ENS_12float_e4m3_tEfNS_4arch4Sm90ELb0ELb1ELb0ELb1ELb0ELb0ELb0ELb1ELb1ELb1ELb0ELb0EEENS1_21CollectiveEpilogueFwdINS6_IJSA_SC_SB_EEES9_NS_10bfloat16_tESG_Li384ELb1ELb1ELb0ELb1EEENS1_36VarlenDynamicPersistentTileSchedulerILi192ELi128ELi384ELi128ELb0ELb1ELb1ELb1ELb0ELb1EEEEEEEEEvNT_6ParamsE:
        /* <DEDUP_REMOVED lines=18> */
.L_x_882:
[----:B------:R-:W-:Y:S05]  /*0120*/  BSYNC B0 ;  /* 0x0000000000007941 */ /* 0x000fea0003800000 */
.L_x_881:
        /* <DEDUP_REMOVED lines=41> */
.L_x_883:
        /* <DEDUP_REMOVED lines=22> */
.L_x_884:
        /* <DEDUP_REMOVED lines=18> */
.L_x_885:
        /* <DEDUP_REMOVED lines=22> */
.L_x_886:
        /* <DEDUP_REMOVED lines=22> */
.L_x_887:
[----:B------:R-:W-:Y:S01]  /*0900*/  PLOP3.LUT P0, PT, PT, PT, UP0, 0x80, 0x0 ;  /* 0x000000000000781c */ /* 0x000fe20003f0f008 */
[----:B------:R-:W-:Y:S01]  /*0910*/  UMOV UR38, 0x1 ;  /* 0x0000000100267882 */ /* 0x000fe20000000000 */
[----:B------:R-:W-:Y:S01]  /*0920*/  NOP ;  /* 0x0000000000007918 */ /* 0x000fe20000000000 */
[----:B------:R-:W-:Y:S01]  /*0930*/  USEL UR38, UR38, 0x2, !UP0 ;  /* 0x0000000226267887 */ /* 0x000fe2000c000000 */
[----:B------:R-:W-:Y:S01]  /*0940*/  ULDC.64 UR50, c[0x0][0x208] ;  /* 0x0000820000327ab9 */ /* 0x000fe20000000a00 */
[----:B012-4-:R-:W-:Y:S08]  /*0950*/  BAR.SYNC.DEFER_BLOCKING 0x0 ;  /* 0x0000000000007b1d */ /* 0x017ff00000010000 */
[----:B------:R-:W-:Y:S05]  /*0960*/  @!P0 BRA `(.L_x_888) ;  /* 0x000000e8001c8947 */ /* 0x000fea0003800000 */
.L_x_889:
        /* <DEDUP_REMOVED lines=19> */
[----:B------:R-:W-:Y:S01]  /*0aa0*/  R2UR UR48, R11 ;  /* 0x000000000b3072ca */ /* 0x000fe200000e0000 */
        /* <DEDUP_REMOVED lines=49> */
.L_x_985:
[----:B------:R-:W-:Y:S01]  /*0dc0*/  ULDC.64 UR6, c[0x0][0xa28] ;  /* 0x00028a0000067ab9 */ /* 0x000fe20000000a00 */
[----:B------:R-:W-:Y:S01]  /*0dd0*/  ULDC UR4, c[0x0][0x424] ;  /* 0x0001090000047ab9 */ /* 0x000fe20000000800 */
[----:B------:R-:W-:-:S04]  /*0de0*/  UISETP.NE.U32.AND UP0, UPT, UR6, URZ, UPT ;  /* 0x0000003f0600728c */ /* 0x000fc8000bf05070 */
[----:B------:R-:W-:-:S03]  /*0df0*/  UISETP.NE.AND.EX UP0, UPT, UR7, URZ, UPT, UP0 ;  /* 0x0000003f0700728c */ /* 0x000fc6000bf05300 */
[----:B------:R-:W-:Y:S02]  /*0e00*/  ULDC.64 UR6, c[0x0][0xa18] ;  /* 0x0002860000067ab9 */ /* 0x000fe40000000a00 */
[----:B------:R-:W-:Y:S01]  /*0e10*/  UISETP.NE.U32.AND UP1, UPT, UR6, URZ, UPT ;  /* 0x0000003f0600728c */ /* 0x000fe2000bf25070 */
[----:B------:R-:W-:-:S03]  /*0e20*/  PLOP3.LUT P0, PT, PT, PT, UP0, 0x80, 0x0 ;  /* 0x000000000000781c */ /* 0x000fc60003f0f008 */
[----:B------:R-:W-:-:S03]  /*0e30*/  UISETP.NE.AND.EX UP1, UPT, UR7, URZ, UPT, UP1 ;  /* 0x0000003f0700728c */ /* 0x000fc6000bf25310 */
[----:B------:R-:W-:Y:S02]  /*0e40*/  @UP0 ULDC.64 UR6, c[0x0][0xa28] ;  /* 0x00028a0000060ab9 */ /* 0x000fe40000000a00 */
[----:B------:R-:W-:Y:S01]  /*0e50*/  @UP0 UIMAD.WIDE UR6, UR48, 0x4, UR6 ;  /* 0x00000004300608a5 */ /* 0x000fe2000f8e0206 */
[----:B------:R-:W-:-:S05]  /*0e60*/  PLOP3.LUT P2, PT, PT, PT, UP1, 0x80, 0x0 ;  /* 0x000000000000781c */ /* 0x000fca0003f4f018 */
[----:B------:R-:W-:Y:S01]  /*0e70*/  @UP1 ULDC.64 UR8, c[0x0][0xa18] ;  /* 0x0002860000081ab9 */ /* 0x000fe20000000a00 */
[----:B01-34-:R-:W-:Y:S02]  /*0e80*/  IMAD.U32 R2, RZ, RZ, UR6 ;  /* 0x00000006ff027e24 */ /* 0x01bfe4000f8e00ff */
[----:B------:R-:W-:Y:S01]  /*0e90*/  IMAD.U32 R3, RZ, RZ, UR7 ;  /* 0x00000007ff037e24 */ /* 0x000fe2000f8e00ff */
[----:B------:R-:W-:-:S04]  /*0ea0*/  @UP1 UIMAD.WIDE UR6, UR48, 0x4, UR8 ;  /* 0x00000004300618a5 */ /* 0x000fc8000f8e0208 */
[----:B--2---:R-:W2:Y:S02]  /*0eb0*/  @P0 LDG.E R2, desc[UR50][R2.64] ;  /* 0x0000003202020981 */ /* 0x004ea4000c1e1900 */
[----:B-----5:R-:W-:Y:S02]  /*0ec0*/  IMAD.U32 R4, RZ, RZ, UR6 ;  /* 0x00000006ff047e24 */ /* 0x020fe4000f8e00ff */
[----:B------:R-:W-:Y:S01]  /*0ed0*/  IMAD.U32 R5, RZ, RZ, UR7 ;  /* 0x00000007ff057e24 */ /* 0x000fe2000f8e00ff */
[----:B------:R-:W-:-:S04]  /*0ee0*/  ULDC.64 UR6, c[0x0][0x418] ;  /* 0x0001060000067ab9 */ /* 0x000fc80000000a00 */
[----:B------:R-:W3:Y:S01]  /*0ef0*/  @P2 LDG.E R4, desc[UR50][R4.64] ;  /* 0x0000003204042981 */ /* 0x000ee2000c1e1900 */
[----:B------:R-:W-:Y:S01]  /*0f00*/  UISETP.NE.U32.AND UP0, UPT, UR6, URZ, UPT ;  /* 0x0000003f0600728c */ /* 0x000fe2000bf05070 */
[----:B------:R-:W-:Y:S01]  /*0f10*/  UMOV UR42, URZ ;  /* 0x0000003f002a7c82 */ /* 0x000fe20008000000 */
[----:B------:R-:W-:Y:S02]  /*0f20*/  ULDC UR37, c[0x0][0x288] ;  /* 0x0000a20000257ab9 */ /* 0x000fe40000000800 */
[----:B------:R-:W-:-:S03]  /*0f30*/  UISETP.NE.AND.EX UP0, UPT, UR7, URZ, UPT, UP0 ;  /* 0x0000003f0700728c */ /* 0x000fc6000bf05300 */
[----:B------:R-:W-:Y:S01]  /*0f40*/  ULDC.64 UR6, c[0x0][0xa20] ;  /* 0x0002880000067ab9 */ /* 0x000fe20000000a00 */
[----:B------:R-:W-:Y:S01]  /*0f50*/  USEL UR4, UR4, 0x1, UP0 ;  /* 0x0000000104047887 */ /* 0x000fe20008000000 */
[----:B------:R-:W-:Y:S01]  /*0f60*/  ISETP.NE.U32.AND P1, PT, RZ, UR6, PT ;  /* 0x00000006ff007c0c */ /* 0x000fe2000bf25070 */
[----:B------:R-:W-:Y:S02]  /*0f70*/  ULDC UR6, c[0x0][0x2f0] ;  /* 0x0000bc0000067ab9 */ /* 0x000fe40000000800 */
[----:B------:R-:W-:Y:S01]  /*0f80*/  UIMAD UR4, UR4, UR6, URZ ;  /* 0x00000006040472a4 */ /* 0x000fe2000f8e023f */
[----:B------:R-:W-:Y:S02]  /*0f90*/  ISETP.NE.AND.EX P1, PT, RZ, UR7, PT, P1 ;  /* 0x00000007ff007c0c */ /* 0x000fe4000bf25310 */
[----:B--2---:R-:W-:Y:S02]  /*0fa0*/  @P0 R2UR UR42, R2 ;  /* 0x00000000022a02ca */ /* 0x004fe400000e0000 */
[----:B---3--:R-:W-:Y:S01]  /*0fb0*/  @P2 R2UR UR37, R4 ;  /* 0x00000000042522ca */ /* 0x008fe200000e0000 */
[----:B------:R-:W-:-:S14]  /*0fc0*/  @P2 BRA `(.L_x_890) ;  /* 0x0000000000342947 */ /* 0x000fdc0003800000 */
        /* <DEDUP_REMOVED lines=13> */
.L_x_890:
[----:B------:R-:W-:Y:S01]  /*10a0*/  UMOV UR39, UR49 ;  /* 0x0000003100277c82 */ /* 0x000fe20008000000 */
[----:B------:R-:W-:Y:S01]  /*10b0*/  UMOV UR40, UR48 ;  /* 0x0000003000287c82 */ /* 0x000fe20008000000 */
[----:B------:R-:W-:Y:S05]  /*10c0*/  @!P1 BRA `(.L_x_891) ;  /* 0x00000000001c9947 */ /* 0x000fea0003800000 */
[----:B------:R-:W-:Y:S02]  /*10d0*/  ULDC.64 UR6, c[0x0][0xa20] ;  /* 0x0002880000067ab9 */ /* 0x000fe40000000a00 */
[----:B------:R-:W-:-:S06]  /*10e0*/  UIMAD.WIDE UR6, UR48, 0x4, UR6 ;  /* 0x00000004300678a5 */ /* 0x000fcc000f8e0206 */
[----:B------:R-:W-:Y:S02]  /*10f0*/  IMAD.U32 R2, RZ, RZ, UR6 ;  /* 0x00000006ff027e24 */ /* 0x000fe4000f8e00ff */
[----:B------:R-:W-:-:S05]  /*1100*/  IMAD.U32 R3, RZ, RZ, UR7 ;  /* 0x00000007ff037e24 */ /* 0x000fca000f8e00ff */
[----:B------:R-:W2:Y:S02]  /*1110*/  LDG.E R2, desc[UR50][R2.64] ;  /* 0x0000003202027981 */ /* 0x000ea4000c1e1900 */
[----:B--2---:R-:W-:Y:S01]  /*1120*/  R2UR UR4, R2 ;  /* 0x00000000020472ca */ /* 0x004fe200000e0000 */
[----:B------:R-:W-:-:S14]  /*1130*/  BRA `(.L_x_892) ;  /* 0x0000000000347947 */ /* 0x000fdc0003800000 */
.L_x_891:
        /* <DEDUP_REMOVED lines=13> */
.L_x_892:
[----:B------:R-:W-:Y:S01]  /*1210*/  ULDC.64 UR8, c[0x0][0x990] ;  /* 0x0002640000087ab9 */ /* 0x000fe20000000a00 */
[----:B------:R-:W-:Y:S01]  /*1220*/  ULDC.64 UR6, c[0x0][0x998] ;  /* 0x0002660000067ab9 */ /* 0x000fe20000000a00 */
        /* <DEDUP_REMOVED lines=8> */
[----:B------:R-:W-:Y:S02]  /*12b0*/  @UP0 USHF.R.S32.HI UR10, URZ, 0x1f, UR48 ;  /* 0x0000001f3f0a0899 */ /* 0x000fe40008011430 */
[----:B------:R-:W-:Y:S01]  /*12c0*/  @UP1 USHF.R.S32.HI UR14, URZ, 0x1f, UR48 ;  /* 0x0000001f3f0e1899 */ /* 0x000fe20008011430 */
[----:B------:R-:W-:Y:S01]  /*12d0*/  @UP0 ULDC.64 UR16, c[0x0][0x9a8] ;  /* 0x00026a0000100ab9 */ /* 0x000fe20000000a00 */
[----:B------:R-:W-:Y:S01]  /*12e0*/  @UP1 ULDC.64 UR18, c[0x0][0x9b8] ;  /* 0x00026e0000121ab9 */ /* 0x000fe20000000a00 */
[----:B------:R-:W-:Y:S02]  /*12f0*/  @UP0 UIMAD UR10, UR10, UR16, URZ ;  /* 0x000000100a0a02a4 */ /* 0x000fe4000f8e023f */
[----:B------:R-:W-:Y:S02]  /*1300*/  @UP1 UIMAD UR14, UR14, UR18, URZ ;  /* 0x000000120e0e12a4 */ /* 0x000fe4000f8e023f */
[----:B------:R-:W-:Y:S02]  /*1310*/  @UP0 UIMAD UR17, UR48, UR17, UR10 ;  /* 0x00000011301102a4 */ /* 0x000fe4000f8e020a */
[----:B------:R-:W-:-:S02]  /*1320*/  @UP1 UIMAD.WIDE.U32 UR10, UR48, UR18, URZ ;  /* 0x00000012300a12a5 */ /* 0x000fc4000f8e003f */
[----:B------:R-:W-:Y:S02]  /*1330*/  @UP0 UIMAD.WIDE.U32 UR12, UR48, UR16, URZ ;  /* 0x00000010300c02a5 */ /* 0x000fe4000f8e003f */
[----:B------:R-:W-:Y:S02]  /*1340*/  @UP1 UIMAD UR18, UR48, UR19, UR14 ;  /* 0x00000013301212a4 */ /* 0x000fe4000f8e020e */
[----:B------:R-:W-:Y:S02]  /*1350*/  @UP1 USHF.R.S32.HI UR19, URZ, 0x1f, UR49 ;  /* 0x0000001f3f131899 */ /* 0x000fe40008011431 */
[----:B------:R-:W-:Y:S01]  /*1360*/  @UP0 USHF.R.S32.HI UR16, URZ, 0x1f, UR49 ;  /* 0x0000001f3f100899 */ /* 0x000fe20008011431 */
[----:B------:R-:W-:Y:S01]  /*1370*/  @UP1 ULDC.64 UR14, c[0x0][0x9c0] ;  /* 0x00027000000e1ab9 */ /* 0x000fe20000000a00 */
[----:B------:R-:W-:Y:S01]  /*1380*/  @UP0 ULDC.64 UR20, c[0x0][0x9b0] ;  /* 0x00026c0000140ab9 */ /* 0x000fe20000000a00 */
[----:B------:R-:W-:Y:S02]  /*1390*/  @UP0 UIADD3 UR13, UR13, UR17, URZ ;  /* 0x000000110d0d0290 */ /* 0x000fe4000fffe03f */
[----:B------:R-:W-:-:S02]  /*13a0*/  @UP1 UIMAD UR17, UR19, UR14, URZ ;  /* 0x0000000e131112a4 */ /* 0x000fc4000f8e023f */
[----:B------:R-:W-:Y:S02]  /*13b0*/  @UP0 UIMAD UR16, UR16, UR20, URZ ;  /* 0x00000014101002a4 */ /* 0x000fe4000f8e023f */
[----:B------:R-:W-:Y:S02]  /*13c0*/  @UP1 UIADD3 UR11, UR11, UR18, URZ ;  /* 0x000000120b0b1290 */ /* 0x000fe4000fffe03f */
[----:B------:R-:W-:Y:S02]  /*13d0*/  @UP1 UIMAD UR17, UR49, UR15, UR17 ;  /* 0x0000000f311112a4 */ /* 0x000fe4000f8e0211 */
[----:B------:R-:W-:Y:S02]  /*13e0*/  @UP0 UIMAD UR16, UR49, UR21, UR16 ;  /* 0x00000015311002a4 */ /* 0x000fe4000f8e0210 */
[----:B------:R-:W-:Y:S02]  /*13f0*/  @UP0 UIMAD.WIDE.U32 UR12, UR49, UR20, UR12 ;  /* 0x00000014310c02a5 */ /* 0x000fe4000f8e000c */
[----:B------:R-:W-:-:S02]  /*1400*/  @UP1 UIMAD.WIDE.U32 UR14, UR49, UR14, UR10 ;  /* 0x0000000e310e12a5 */ /* 0x000fc4000f8e000a */
        /* <DEDUP_REMOVED lines=10> */
[----:B------:R-:W-:Y:S01]  /*14b0*/  UIMAD UR41, UR5, 0xc0, URZ ;  /* 0x000000c0052978a4 */ /* 0x000fe2000f8e023f */
[----:B------:R-:W-:Y:S01]  /*14c0*/  IMAD.U32 R7, RZ, RZ, UR7 ;  /* 0x00000007ff077e24 */ /* 0x000fe2000f8e00ff */
[----:B------:R-:W-:Y:S02]  /*14d0*/  UIADD3 UR42, -UR42, UR4, URZ ;  /* 0x000000042a2a7290 */ /* 0x000fe4000fffe13f */
[----:B------:R-:W2:Y:S01]  /*14e0*/  @P0 LDG.E R5, desc[UR50][R2.64] ;  /* 0x0000003202050981 */ /* 0x000ea2000c1e1900 */
[----:B------:R-:W-:Y:S02]  /*14f0*/  UISETP.NE.AND UP1, UPT, UR6, 0x1, UPT ;  /* 0x000000010600788c */ /* 0x000fe4000bf25270 */
[----:B------:R-:W-:Y:S01]  /*1500*/  UIADD3 UR8, UR41, 0xbf, URZ ;  /* 0x000000bf29087890 */ /* 0x000fe2000fffe03f */
[----:B------:R-:W2:Y:S01]  /*1510*/  @P1 LDG.E R0, desc[UR50][R6.64] ;  /* 0x0000003206001981 */ /* 0x000ea2000c1e1900 */
[----:B------:R-:W-:Y:S01]  /*1520*/  ULDC.64 UR4, c[0x0][0x9e0] ;  /* 0x0002780000047ab9 */ /* 0x000fe20000000a00 */
[----:B------:R-:W-:-:S02]  /*1530*/  UIADD3 UR9, UR42, 0x1, -UR37 ;  /* 0x000000012a097890 */ /* 0x000fc4000fffe825 */
[----:B------:R-:W-:Y:S01]  /*1540*/  UISETP.GE.AND UP0, UPT, UR5, 0x1, UPT ;  /* 0x000000010500788c */ /* 0x000fe2000bf06270 */
[----:B------:R-:W-:-:S03]  /*1550*/  ULDC UR10, c[0x0][0x988] ;  /* 0x00026200000a7ab9 */ /* 0x000fc60000000800 */
[----:B------:R-:W-:Y:S01]  /*1560*/  @UP1 ULDC UR6, c[0x0][0x44c] ;  /* 0x0001130000061ab9 */ /* 0x000fe20000000800 */
[----:B------:R-:W-:Y:S01]  /*1570*/  @UP1 ULDC UR11, c[0x0][0x450] ;  /* 0x00011400000b1ab9 */ /* 0x000fe20000000800 */
[----:B------:R-:W-:Y:S01]  /*1580*/  UIMAD.WIDE.U32 UR6, UR8, UR6, URZ ;  /* 0x00000006080672a5 */ /* 0x000fe2000f8e003f */
[----:B------:R-:W-:-:S03]  /*1590*/  PLOP3.LUT P1, PT, PT, PT, UP0, 0x80, 0x0 ;  /* 0x000000000000781c */ /* 0x000fc60003f2f008 */
[----:B------:R-:W-:-:S04]  /*15a0*/  @UP1 USHF.R.U32.HI UR8, URZ, UR11, UR7 ;  /* 0x0000000b3f081299 */ /* 0x000fc80008011607 */
        /* <DEDUP_REMOVED lines=17> */
.L_x_894:
[----:B------:R-:W-:-:S11]  /*16c0*/  UISETP.NE.AND UP0, UPT, UR5, 0x1, UPT ;  /* 0x000000010500788c */ /* 0x000fd6000bf05270 */
[----:B------:R-:W-:Y:S02]  /*16d0*/  @UP0 ULDC.64 UR8, c[0x0][0x9e8] ;  /* 0x00027a0000080ab9 */ /* 0x000fe40000000a00 */
[----:B------:R-:W-:-:S04]  /*16e0*/  UIMAD.WIDE.U32 UR6, UR4, UR8, URZ ;  /* 0x00000008040672a5 */ /* 0x000fc8000f8e003f */
[----:B------:R-:W-:-:S12]  /*16f0*/  @UP0 USHF.R.U32.HI UR4, URZ, UR9, UR7 ;  /* 0x000000093f040299 */ /* 0x000fd80008011607 */
.L_x_895:
[----:B------:R-:W-:-:S06]  /*1700*/  UIMAD UR4, UR4, UR5, UR5 ;  /* 0x00000005040472a4 */ /* 0x000fcc000f8e0205 */
[----:B------:R-:W-:-:S07]  /*1710*/  VIMNMX R0, R0, UR4, PT ;  /* 0x0000000400007c48 */ /* 0x000fce000bfe0100 */
.L_x_893:
[----:B------:R-:W-:Y:S01]  /*1720*/  UIADD3 UR4, UR42, 0x7f, URZ ;  /* 0x0000007f2a047890 */ /* 0x000fe2000fffe03f */
        /* <DEDUP_REMOVED lines=10> */
[----:B------:R-:W-:-:S02]  /*17d0*/  UIADD3 UR54, UR42, -UR37, URZ ;  /* 0x800000252a367290 */ /* 0x000fc4000fffe03f */
        /* <DEDUP_REMOVED lines=17> */
.L_x_897:
[----:B------:R-:W-:-:S11]  /*18f0*/  UISETP.NE.AND UP0, UPT, UR5, 0x1, UPT ;  /* 0x000000010500788c */ /* 0x000fd6000bf05270 */
[----:B------:R-:W-:Y:S02]  /*1900*/  @UP0 ULDC.64 UR10, c[0x0][0x9e8] ;  /* 0x00027a00000a0ab9 */ /* 0x000fe40000000a00 */
[----:B------:R-:W-:-:S04]  /*1910*/  UIMAD.WIDE.U32 UR6, UR4, UR10, URZ ;  /* 0x0000000a040672a5 */ /* 0x000fc8000f8e003f */
[----:B------:R-:W-:-:S12]  /*1920*/  @UP0 USHF.R.U32.HI UR4, URZ, UR11, UR7 ;  /* 0x0000000b3f040299 */ /* 0x000fd80008011607 */
.L_x_898:
[----:B------:R-:W-:-:S04]  /*1930*/  UIMAD UR4, UR4, UR5, URZ ;  /* 0x00000005040472a4 */ /* 0x000fc8000f8e023f */
[----:B------:R-:W-:-:S04]  /*1940*/  UISETP.LT.AND UP0, UPT, UR9, UR4, UPT ;  /* 0x000000040900728c */ /* 0x000fc8000bf01270 */
[----:B------:R-:W-:-:S12]  /*1950*/  USEL UR9, UR9, UR4, !UP0 ;  /* 0x0000000409097287 */ /* 0x000fd8000c000000 */
.L_x_896:
[----:B------:R-:W-:Y:S01]  /*1960*/  USHF.R.S32.HI UR4, URZ, 0x1f, UR9 ;  /* 0x0000001f3f047899 */ /* 0x000fe20008011409 */
[----:B------:R-:W-:Y:S01]  /*1970*/  PLOP3.LUT P0, PT, PT, PT, PT, 0x80, 0x0 ;  /* 0x000000000000781c */ /* 0x000fe20003f0f070 */
[----:B------:R-:W-:Y:S01]  /*1980*/  IMAD.MOV.U32 R3, RZ, RZ, RZ ;  /* 0x000000ffff037224 */ /* 0x000fe200078e00ff */
        /* <DEDUP_REMOVED lines=62> */
.L_x_900:
        /* <DEDUP_REMOVED lines=9> */
.L_x_1091:
[----:B------:R-:W-:Y:S05]  /*1e00*/  @!P0 BRA `(.L_x_902) ;  /* 0x0000000000048947 */ /* 0x000fea0003800000 */
[----:B------:R-:W-:Y:S01]  /*1e10*/  BPT.TRAP 0x1 ;  /* 0x000000040000795c */ /* 0x000fe20000300000 */
.L_x_902:
[----:B------:R-:W-:Y:S02]  /*1e20*/  IMAD.U32 R5, RZ, RZ, UR52 ;  /* 0x00000034ff057e24 */ /* 0x000fe4000f8e00ff */
[----:B0-----:R-:W-:-:S03]  /*1e30*/  IMAD.U32 R0, RZ, RZ, UR53 ;  /* 0x00000035ff007e24 */ /* 0x001fc6000f8e00ff */
[----:B------:R-:W-:Y:S02]  /*1e40*/  LEA R5, R5, UR46, 0x3 ;  /* 0x0000002e05057c11 */ /* 0x000fe4000f8e18ff */
[----:B------:R-:W-:-:S04]  /*1e50*/  SHF.L.U32 R0, R0, 0x1f, RZ ;  /* 0x0000001f00007819 */ /* 0x000fc800000006ff */
[----:B------:R0:W1:Y:S01]  /*1e60*/  SYNCS.PHASECHK.TRANS64.TRYWAIT P2, [R5+URZ+0x19c30], R0 ;  /* 0x019c3000050075a7 */ /* 0x000062000804017f */
[----:B------:R-:W-:Y:S05]  /*1e70*/  @!P0 BRA `(.L_x_903) ;  /* 0x0000000000048947 */ /* 0x000fea0003800000 */
[----:B------:R-:W-:Y:S01]  /*1e80*/  BPT.TRAP 0x1 ;  /* 0x000000040000795c */ /* 0x000fe20000300000 */
.L_x_903:
[----:B------:R-:W2:Y:S02]  /*1e90*/  S2R R2, SR_TID.X ;  /* 0x0000000000027919 */ /* 0x000ea40000002100 */
[----:B--2---:R-:W-:Y:S01]  /*1ea0*/  LOP3.LUT P1, RZ, R2, 0x7f, RZ, 0xc0, !PT ;  /* 0x0000007f02ff7812 */ /* 0x004fe2000782c0ff */
[----:B-1----:R-:W-:-:S12]  /*1eb0*/  @P2 BRA `(.L_x_904) ;  /* 0x0000000000082947 */ /* 0x002fd80003800000 */
[----:B------:R-:W1:Y:S02]  /*1ec0*/  SYNCS.PHASECHK.TRANS64.TRYWAIT P2, [R5+URZ+0x19c30], R0 ;  /* 0x019c3000050075a7 */ /* 0x000e64000804017f */
[----:B-1----:R-:W-:Y:S05]  /*1ed0*/  @!P2 BRA `(.L_x_905) ;  /* 0x0000012c0040a947 */ /* 0x002fea0003800000 */
.L_x_904:
[----:B------:R-:W-:Y:S05]  /*1ee0*/  WARPSYNC.ALL ;  /* 0x0000000000007948 */ /* 0x000fea0003800000 */
[----:B------:R-:W-:Y:S01]  /*1ef0*/  UIADD3 UR4, UR46, 0x13800, URZ ;  /* 0x000138002e047890 */ /* 0x000fe2000fffe03f */
[----:B------:R-:W-:Y:S01]  /*1f00*/  WARPGROUP.ARRIVE ;  /* 0x00000000000079c5 */ /* 0x000fe20000000000 */
[----:B------:R-:W-:Y:S01]  /*1f10*/  ULOP3.LUT UR12, UR55, 0x10000, URZ, 0xfc, !UPT ;  /* 0x00010000370c7892 */ /* 0x000fe2000f8efc3f */
[----:B01----:R-:W-:Y:S01]  /*1f20*/  VIADD R0, R17, UR41 ;  /* 0x0000002911007c36 */ /* 0x003fe20008000000 */
[----:B------:R-:W-:Y:S01]  /*1f30*/  USHF.R.U32.HI UR4, URZ, 0x4, UR4 ;  /* 0x000000043f047899 */ /* 0x000fe20008011604 */
[----:B------:R-:W-:Y:S01]  /*1f40*/  UMOV UR13, 0xc0000010 ;  /* 0xc0000010000d7882 */ /* 0x000fe20000000000 */
[----:B------:R-:W-:-:S02]  /*1f50*/  UMOV UR15, 0xc0000010 ;  /* 0xc0000010000f7882 */ /* 0x000fc40000000000 */
[----:B------:R-:W-:Y:S01]  /*1f60*/  ULOP3.LUT UR4, UR4, 0x3fff, URZ, 0xc0, !UPT ;  /* 0x00003fff04047892 */ /* 0x000fe2000f8ec03f */
[----:B------:R-:W-:Y:S01]  /*1f70*/  IMAD.MOV.U32 R2, RZ, RZ, R0 ;  /* 0x000000ffff027224 */ /* 0x000fe200078e0000 */
[----:B------:R-:W-:Y:S01]  /*1f80*/  UMOV UR5, 0xc0000010 ;  /* 0xc000001000057882 */ /* 0x000fe20000000000 */
[----:B------:R-:W-:Y:S01]  /*1f90*/  UMOV UR7, 0xc0000010 ;  /* 0xc000001000077882 */ /* 0x000fe20000000000 */
[----:B------:R-:W-:Y:S02]  /*1fa0*/  ULOP3.LUT UR16, UR4, 0x10000, URZ, 0xfc, !UPT ;  /* 0x0001000004107892 */ /* 0x000fe4000f8efc3f */
[----:B------:R-:W-:Y:S02]  /*1fb0*/  UIADD3 UR4, UR12, 0x180, URZ ;  /* 0x000001800c047890 */ /* 0x000fe4000fffe03f */
[----:B------:R-:W-:Y:S02]  /*1fc0*/  UIMAD UR14, UR52, 0x300, UR16 ;  /* 0x00000300340e78a4 */ /* 0x000fe4000f8e0210 */
[----:B------:R-:W-:-:S02]  /*1fd0*/  UIADD3 UR8, UR12, 0x300, URZ ;  /* 0x000003000c087890 */ /* 0x000fc4000fffe03f */
[----:B------:R-:W-:Y:S02]  /*1fe0*/  UIADD3 UR6, UR14, 0x100, URZ ;  /* 0x000001000e067890 */ /* 0x000fe4000fffe03f */
[----:B------:R-:W-:Y:S01]  /*1ff0*/  UIADD3 UR10, UR14, 0x200, URZ ;  /* 0x000002000e0a7890 */ /* 0x000fe2000fffe03f */
[----:B------:R-:W-:Y:S02]  /*2000*/  UMOV UR9, 0xc0000010 ;  /* 0xc000001000097882 */ /* 0x000fe40000000000 */
[----:B------:R-:W-:Y:S01]  /*2010*/  QGMMA.64x128x32.F32.E4M3.E4M3 R24, gdesc[UR12], RZ, !UPT, gsb0 ;  /* 0x01e000000c1879f3 */ /* 0x000fe2000c0008ff */
[----:B------:R-:W-:Y:S01]  /*2020*/  UMOV UR11, 0xc0000010 ;  /* 0xc0000010000b7882 */ /* 0x000fe20000000000 */
[----:B------:R-:W-:Y:S01]  /*2030*/  ULDC UR18, c[0x0][0x9dc] ;  /* 0x0002770000127ab9 */ /* 0x000fe20000000800 */
[----:B------:R-:W-:Y:S02]  /*2040*/  WARPGROUP.DEPBAR.LE gsb0, 0x0 ;  /* 0x00008000000079c5 */ /* 0x000fe40000010000 */
[----:B------:R-:W-:-:S07]  /*2050*/  WARPGROUP.ARRIVE ;  /* 0x00000000000079c5 */ /* 0x000fce0000000000 */
        /* <DEDUP_REMOVED lines=10> */
[----:B------:R-:W-:Y:S01]  /*2100*/  IMAD.MOV.U32 R3, RZ, RZ, -0x80 ;  /* 0xffffff80ff037424 */ /* 0x000fe200078e00ff */
[----:B------:R-:W-:Y:S01]  /*2110*/  ULDC.64 UR6, c[0x0][0x9e0] ;  /* 0x0002780000067ab9 */ /* 0x000fe20000000a00 */
[----:B------:R-:W-:Y:S01]  /*2120*/  IMAD.U32 R5, RZ, RZ, UR37 ;  /* 0x00000025ff057e24 */ /* 0x000fe2000f8e00ff */
[----:B------:R-:W-:Y:S01]  /*2130*/  UISETP.GE.AND UP1, UPT, UR7, 0x1, UPT ;  /* 0x000000010700788c */ /* 0x000fe2000bf26270 */
[----:B------:R-:W0:Y:S01]  /*2140*/  SHFL.IDX PT, R10, R2, RZ, 0x1c1f ;  /* 0x001c1fff020a7589 */ /* 0x000e2200000e0000 */
[----:B------:R-:W-:Y:S01]  /*2150*/  IMAD R6, R88, R3, 0x80 ;  /* 0x0000008058067424 */ /* 0x000fe200078e0203 */
[----:B------:R-:W-:-:S03]  /*2160*/  @!P1 PRMT R0, RZ, 0x654, R0 ;  /* 0x00000654ff009816 */ /* 0x000fc60000000000 */
[----:B------:R-:W-:Y:S01]  /*2170*/  VIADD R3, R6, 0x1 ;  /* 0x0000000106037836 */ /* 0x000fe20000000000 */
[----:B------:R-:W-:Y:S01]  /*2180*/  PLOP3.LUT P2, PT, PT, PT, UP1, 0x40, 0x0 ;  /* 0x000000000000781c */ /* 0x000fe20003f4e818 */
[----:B------:R-:W-:Y:S02]  /*2190*/  WARPGROUP.DEPBAR.LE gsb0, 0x0 ;  /* 0x00008000000079c5 */ /* 0x000fe40000010000 */
[----:B------:R-:W-:-:S06]  /*21a0*/  WARPGROUP.ARRIVE ;  /* 0x00000000000079c5 */ /* 0x000fcc0000000000 */
[----:B------:R-:W-:Y:S01]  /*21b0*/  QGMMA.64x128x32.F32.E4M3.E4M3 R24, gdesc[UR8], R24, gsb0 ;  /* 0x01e00000081879f3 */ /* 0x000fe20008000818 */
[----:B------:R-:W-:Y:S02]  /*21c0*/  ULOP3.LUT UR10, URZ, UR18, URZ, 0x33, !UPT ;  /* 0x000000123f0a7292 */ /* 0x000fe4000f8e333f */
[----:B------:R-:W-:Y:S02]  /*21d0*/  WARPGROUP.DEPBAR.LE gsb0, 0x0 ;  /* 0x00008000000079c5 */ /* 0x000fe40000010000 */
[----:B------:R1:W-:Y:S02]  /*21e0*/  @!P1 SYNCS.ARRIVE.TRANS64.RED.A1T0 RZ, [R0+URZ], RZ ;  /* 0x000000ff00ff99a7 */ /* 0x0003e4000810043f */
[----:B-1----:R-:W-:Y:S02]  /*21f0*/  IMAD R0, R16, -0x2, R3 ;  /* 0xfffffffe10007824 */ /* 0x002fe400078e0203 */
[----:B------:R-:W-:-:S03]  /*2200*/  VIADD R3, R6, UR42 ;  /* 0x0000002a06037c36 */ /* 0x000fc60008000000 */
[----:B------:R-:W-:Y:S01]  /*2210*/  IADD3 R0, -R5, UR42, R0 ;  /* 0x0000002a05007c10 */ /* 0x000fe2000fffe100 */
[----:B------:R-:W-:Y:S01]  /*2220*/  IMAD R7, R16, -0x2, R3 ;  /* 0xfffffffe10077824 */ /* 0x000fe200078e0203 */
[----:B------:R-:W-:-:S03]  /*2230*/  LEA R5, R88, 0xffffff80, 0x7 ;  /* 0xffffff8058057811 */ /* 0x000fc600078e38ff */
[C---:B------:R-:W-:Y:S02]  /*2240*/  VIADD R8, R0.reuse, UR6 ;  /* 0x0000000600087c36 */ /* 0x040fe40008000000 */
[----:B------:R-:W-:-:S03]  /*2250*/  VIADD R9, R0, UR10 ;  /* 0x0000000a00097c36 */ /* 0x000fc60008000000 */
[----:B0-----:R-:W-:Y:S01]  /*2260*/  VIADDMNMX R0, R10, R8, R7, PT ;  /* 0x000000080a007246 */ /* 0x001fe20003800107 */
[----:B------:R-:W-:Y:S01]  /*2270*/  IMAD.IADD R4, R9, 0x1, R10 ;  /* 0x0000000109047824 */ /* 0x000fe200078e020a */
[----:B------:R-:W-:Y:S06]  /*2280*/  @P2 BRA `(.L_x_906) ;  /* 0x00000000005c2947 */ /* 0x000fec0003800000 */
[----:B------:R-:W-:Y:S01]  /*2290*/  IMAD.U32 R3, RZ, RZ, UR37 ;  /* 0x00000025ff037e24 */ /* 0x000fe2000f8e00ff */
[----:B------:R-:W-:Y:S04]  /*22a0*/  BSSY B0, `(.L_x_907) ;  /* 0x0000011000007945 */ /* 0x000fe80003800000 */
[----:B------:R-:W-:-:S04]  /*22b0*/  IADD3 R3, -R3, UR42, R10 ;  /* 0x0000002a03037c10 */ /* 0x000fc8000fffe10a */
        /* <DEDUP_REMOVED lines=10> */
.L_x_908:
[----:B------:R-:W-:-:S06]  /*2360*/  UISETP.NE.AND UP2, UPT, UR7, 0x1, UPT ;  /* 0x000000010700788c */ /* 0x000fcc000bf45270 */
[----:B------:R-:W-:-:S05]  /*2370*/  PLOP3.LUT P2, PT, PT, PT, UP2, 0x80, 0x0 ;  /* 0x000000000000781c */ /* 0x000fca0003f4f028 */
[----:B------:R-:W-:-:S08]  /*2380*/  @UP2 ULDC.64 UR10, c[0x0][0x9e8] ;  /* 0x00027a00000a2ab9 */ /* 0x000fd00000000a00 */
[----:B------:R-:W-:-:S05]  /*2390*/  @P2 IMAD.HI.U32 R10, R3, UR10, RZ ;  /* 0x0000000a030a2c27 */ /* 0x000fca000f8e00ff */
[----:B------:R-:W-:-:S07]  /*23a0*/  @P2 SHF.R.U32.HI R3, RZ, UR11, R10 ;  /* 0x0000000bff032c19 */ /* 0x000fce000801160a */
.L_x_909:
[----:B------:R-:W-:Y:S05]  /*23b0*/  BSYNC B0 ;  /* 0x0000000000007941 */ /* 0x000fea0003800000 */
.L_x_907:
[----:B------:R-:W-:-:S04]  /*23c0*/  IMAD R3, R3, UR7, -R5 ;  /* 0x0000000703037c24 */ /* 0x000fc8000f8e0a05 */
[----:B------:R-:W-:-:S05]  /*23d0*/  IMAD R3, R16, -0x2, R3 ;  /* 0xfffffffe10037824 */ /* 0x000fca00078e0203 */
[----:B------:R-:W-:Y:S02]  /*23e0*/  VIMNMX R4, R4, R3, !PT ;  /* 0x0000000304047248 */ /* 0x000fe40007fe0100 */
[----:B------:R-:W-:-:S07]  /*23f0*/  VIADDMNMX R0, R3, UR7, R0, PT ;  /* 0x0000000703007c46 */ /* 0x000fce000b800100 */
.L_x_906:
[C---:B------:R-:W-:Y:S01]  /*2400*/  ISETP.GE.AND P4, PT, R6.reuse, 0x9, PT ;  /* 0x000000090600780c */ /* 0x040fe20003f86270 */
[----:B------:R-:W0:Y:S01]  /*2410*/  SHFL.IDX PT, R2, R2, 0x1, 0x1c1f ;  /* 0x003c1f0002027f89 */ /* 0x000e2200000e0000 */
        /* <DEDUP_REMOVED lines=11> */
[----:B------:R-:W-:Y:S02]  /*24d0*/  ISETP.GE.AND P5, PT, R6, 0x11, PT ;  /* 0x000000110600780c */ /* 0x000fe40003fa6270 */
        /* <DEDUP_REMOVED lines=166> */
[----:B------:R-:W-:-:S13]  /*2f40*/  ISETP.GE.AND P6, PT, R6, 0x7a, PT ;  /* 0x0000007a0600780c */ /* 0x000fda0003fc6270 */
[----:B------:R-:W-:Y:S02]  /*2f50*/  @P6 LOP3.LUT R19, R19, 0x8000000, RZ, 0xfc, !PT ;  /* 0x0800000013136812 */ /* 0x000fe400078efcff */
[----:B------:R-:W-:Y:S01]  /*2f60*/  ISETP.GT.AND P6, PT, R4, 0x79, !P6 ;  /* 0x000000790400780c */ /* 0x000fe200077c4270 */
[----:B0-----:R-:W-:-:S03]  /*2f70*/  IMAD.IADD R4, R9, 0x1, R2 ;  /* 0x0000000109047824 */ /* 0x001fc600078e0202 */
[----:B------:R-:W-:Y:S02]  /*2f80*/  ISETP.LT.OR P6, PT, R0, 0x7a, P6 ;  /* 0x0000007a0000780c */ /* 0x000fe400037c1670 */
[----:B------:R-:W-:Y:S02]  /*2f90*/  VIADDMNMX R0, R2, R8, R7, PT ;  /* 0x0000000802007246 */ /* 0x000fe40003800107 */
[----:B------:R-:W-:Y:S02]  /*2fa0*/  FSEL R85, R85, -INF , !P6 ;  /* 0xff80000055557808 */ /* 0x000fe40007000000 */
[----:B------:R-:W-:-:S13]  /*2fb0*/  PLOP3.LUT P6, PT, PT, PT, UP1, 0x40, 0x0 ;  /* 0x000000000000781c */ /* 0x000fda0003fce818 */
[----:B------:R-:W-:Y:S05]  /*2fc0*/  @P6 BRA `(.L_x_910) ;  /* 0x0000000000646947 */ /* 0x000fea0003800000 */
        /* <DEDUP_REMOVED lines=14> */
.L_x_912:
[----:B------:R-:W-:-:S06]  /*30b0*/  UISETP.NE.AND UP2, UPT, UR7, 0x1, UPT ;  /* 0x000000010700788c */ /* 0x000fcc000bf45270 */
[----:B------:R-:W-:-:S05]  /*30c0*/  PLOP3.LUT P6, PT, PT, PT, UP2, 0x80, 0x0 ;  /* 0x000000000000781c */ /* 0x000fca0003fcf028 */
[----:B------:R-:W-:-:S08]  /*30d0*/  @UP2 ULDC.64 UR10, c[0x0][0x9e8] ;  /* 0x00027a00000a2ab9 */ /* 0x000fd00000000a00 */
[----:B------:R-:W-:Y:S01]  /*30e0*/  @P6 IMAD.HI.U32 R6, R2, UR10, RZ ;  /* 0x0000000a02066c27 */ /* 0x000fe2000f8e00ff */
[----:B------:R-:W-:-:S13]  /*30f0*/  PLOP3.LUT P6, PT, PT, PT, UP2, 0x80, 0x0 ;  /* 0x000000000000781c */ /* 0x000fda0003fcf028 */
[----:B------:R-:W-:-:S07]  /*3100*/  @P6 SHF.R.U32.HI R2, RZ, UR11, R6 ;  /* 0x0000000bff026c19 */ /* 0x000fce0008011606 */
.L_x_913:
[----:B------:R-:W-:Y:S05]  /*3110*/  BSYNC B0 ;  /* 0x0000000000007941 */ /* 0x000fea0003800000 */
.L_x_911:
[----:B------:R-:W-:-:S04]  /*3120*/  IMAD R5, R2, UR7, -R5 ;  /* 0x0000000702057c24 */ /* 0x000fc8000f8e0a05 */
[----:B------:R-:W-:-:S05]  /*3130*/  IMAD R5, R16, -0x2, R5 ;  /* 0xfffffffe10057824 */ /* 0x000fca00078e0205 */
[----:B------:R-:W-:Y:S02]  /*3140*/  VIMNMX R4, R4, R5, !PT ;  /* 0x0000000504047248 */ /* 0x000fe40007fe0100 */
[----:B------:R-:W-:-:S07]  /*3150*/  VIADDMNMX R0, R5, UR7, R0, PT ;  /* 0x0000000705007c46 */ /* 0x000fce000b800100 */
.L_x_910:
        /* <DEDUP_REMOVED lines=198> */
[----:B------:R-:W-:Y:S01]  /*3dc0*/  FMNMX.FTZ R14, R42, R11, !PT ;  /* 0x0000000b2a0e7209 */ /* 0x000fe20007810000 */
[----:B------:R-:W-:-:S03]  /*3dd0*/  FFMA.FTZ R72, R72, UR43, -R20 ;  /* 0x0000002b48487c23 */ /* 0x000fc60008010814 */
[----:B------:R-:W-:-:S03]  /*3de0*/  FMNMX.FTZ R11, R43, R14, !PT ;  /* 0x0000000e2b0b7209 */ /* 0x000fc60007810000 */
[----:B------:R-:W-:Y:S01]  /*3df0*/  MUFU.EX2 R3, R3 ;  /* 0x0000000300037308 */ /* 0x000fe20000000800 */
[----:B------:R-:W-:-:S04]  /*3e00*/  FMNMX.FTZ R14, R46, R11, !PT ;  /* 0x0000000b2e0e7209 */ /* 0x000fc80007810000 */
[----:B------:R-:W-:Y:S01]  /*3e10*/  FMNMX.FTZ R13, R47, R14, !PT ;  /* 0x0000000e2f0d7209 */ /* 0x000fe20007810000 */
[----:B------:R-:W-:-:S02]  /*3e20*/  FFMA.FTZ R14, R41, UR43, -R20 ;  /* 0x0000002b290e7c23 */ /* 0x000fc40008010814 */
[----:B------:R-:W-:Y:S01]  /*3e30*/  MUFU.EX2 R5, R5 ;  /* 0x0000000500057308 */ /* 0x000fe20000000800 */
[----:B------:R-:W-:-:S04]  /*3e40*/  FMNMX.FTZ R24, R50, R13, !PT ;  /* 0x0000000d32187209 */ /* 0x000fc80007810000 */
[----:B------:R-:W-:-:S03]  /*3e50*/  FMNMX.FTZ R13, R51, R24, !PT ;  /* 0x00000018330d7209 */ /* 0x000fc60007810000 */
[----:B------:R-:W0:Y:S01]  /*3e60*/  MUFU.EX2 R8, R8 ;  /* 0x0000000800087308 */ /* 0x000e220000000800 */
[----:B------:R-:W-:-:S04]  /*3e70*/  FMNMX.FTZ R24, R54, R13, !PT ;  /* 0x0000000d36187209 */ /* 0x000fc80007810000 */
[----:B------:R-:W-:Y:S01]  /*3e80*/  FMNMX.FTZ R15, R55, R24, !PT ;  /* 0x00000018370f7209 */ /* 0x000fe20007810000 */
[----:B------:R-:W-:-:S01]  /*3e90*/  FFMA.FTZ R24, R45, UR43, -R20 ;  /* 0x0000002b2d187c23 */ /* 0x000fc20008010814 */
[----:B------:R-:W-:Y:S01]  /*3ea0*/  FFMA.FTZ R45, R76, UR43, -R20 ;  /* 0x0000002b4c2d7c23 */ /* 0x000fe20008010814 */
[----:B------:R-:W-:Y:S01]  /*3eb0*/  MUFU.EX2 R10, R10 ;  /* 0x0000000a000a7308 */ /* 0x000fe20000000800 */
[----:B------:R-:W-:-:S04]  /*3ec0*/  FMNMX.FTZ R28, R58, R15, !PT ;  /* 0x0000000f3a1c7209 */ /* 0x000fc80007810000 */
[----:B------:R-:W-:-:S03]  /*3ed0*/  FMNMX.FTZ R15, R59, R28, !PT ;  /* 0x0000001c3b0f7209 */ /* 0x000fc60007810000 */
[----:B------:R1:W-:Y:S01]  /*3ee0*/  MUFU.EX2 R11, R40 ;  /* 0x00000028000b7308 */ /* 0x0003e20000000800 */
[----:B------:R-:W-:Y:S02]  /*3ef0*/  FMNMX.FTZ R28, R62, R15, !PT ;  /* 0x0000000f3e1c7209 */ /* 0x000fe40007810000 */
[----:B0-----:R-:W-:Y:S02]  /*3f00*/  F2FP.SATFINITE.E4M3.F32.PACK_AB_MERGE_C R148, R8, R5, RZ ;  /* 0x000000050894723e */ /* 0x001fe400048070ff */
[----:B------:R-:W-:Y:S01]  /*3f10*/  FMNMX.FTZ R21, R63, R28, !PT ;  /* 0x0000001c3f157209 */ /* 0x000fe20007810000 */
[----:B------:R-:W-:Y:S01]  /*3f20*/  FFMA.FTZ R28, R49, UR43, -R20 ;  /* 0x0000002b311c7c23 */ /* 0x000fe20008010814 */
[----:B------:R-:W-:Y:S01]  /*3f30*/  F2FP.SATFINITE.E4M3.F32.PACK_AB_MERGE_C R148, R6, R3, R148 ;  /* 0x000000030694723e */ /* 0x000fe20004807094 */
[----:B------:R-:W0:Y:S01]  /*3f40*/  MUFU.EX2 R12, R12 ;  /* 0x0000000c000c7308 */ /* 0x000e220000000800 */
[----:B------:R-:W-:Y:S01]  /*3f50*/  FMNMX.FTZ R32, R66, R21, !PT ;  /* 0x0000001542207209 */ /* 0x000fe20007810000 */
[--C-:B-1----:R-:W-:Y:S01]  /*3f60*/  FFMA.FTZ R40, R65, UR43, -R20.reuse ;  /* 0x0000002b41287c23 */ /* 0x102fe20008010814 */
[----:B------:R-:W-:-:S02]  /*3f70*/  FFMA.FTZ R49, R80, UR43, -R20 ;  /* 0x0000002b50317c23 */ /* 0x000fc40008010814 */
[----:B------:R-:W-:-:S03]  /*3f80*/  FMNMX.FTZ R21, R67, R32, !PT ;  /* 0x0000002043157209 */ /* 0x000fc60007810000 */
[----:B------:R1:W-:Y:S01]  /*3f90*/  MUFU.EX2 R13, R44 ;  /* 0x0000002c000d7308 */ /* 0x0003e20000000800 */
[----:B------:R-:W-:-:S04]  /*3fa0*/  FMNMX.FTZ R32, R70, R21, !PT ;  /* 0x0000001546207209 */ /* 0x000fc80007810000 */
[----:B------:R-:W-:-:S03]  /*3fb0*/  FMNMX.FTZ R25, R71, R32, !PT ;  /* 0x0000002047197209 */ /* 0x000fc60007810000 */
[----:B------:R-:W-:Y:S01]  /*3fc0*/  MUFU.EX2 R14, R14 ;  /* 0x0000000e000e7308 */ /* 0x000fe20000000800 */
[----:B------:R-:W-:Y:S01]  /*3fd0*/  FMNMX.FTZ R32, R74, R25, !PT ;  /* 0x000000194a207209 */ /* 0x000fe20007810000 */
[----:B-1----:R-:W-:Y:S01]  /*3fe0*/  FFMA.FTZ R44, R69, UR43, -R20 ;  /* 0x0000002b452c7c23 */ /* 0x002fe20008010814 */
[----:B0-----:R-:W-:Y:S02]  /*3ff0*/  F2FP.SATFINITE.E4M3.F32.PACK_AB_MERGE_C R150, R12, R9, RZ ;  /* 0x000000090c96723e */ /* 0x001fe400048070ff */
[----:B------:R-:W-:Y:S02]  /*4000*/  FMNMX.FTZ R25, R75, R32, !PT ;  /* 0x000000204b197209 */ /* 0x000fe40007810000 */
[----:B------:R-:W-:Y:S01]  /*4010*/  F2FP.SATFINITE.E4M3.F32.PACK_AB_MERGE_C R150, R10, R7, R150 ;  /* 0x000000070a96723e */ /* 0x000fe20004807096 */
[----:B------:R-:W0:Y:S01]  /*4020*/  MUFU.EX2 R24, R24 ;  /* 0x0000001800187308 */ /* 0x000e220000000800 */
[----:B------:R-:W-:-:S04]  /*4030*/  FMNMX.FTZ R32, R78, R25, !PT ;  /* 0x000000194e207209 */ /* 0x000fc80007810000 */
[----:B------:R-:W-:Y:S01]  /*4040*/  FMNMX.FTZ R29, R79, R32, !PT ;  /* 0x000000204f1d7209 */ /* 0x000fe20007810000 */
[----:B------:R-:W-:-:S01]  /*4050*/  FFMA.FTZ R32, R57, UR43, -R20 ;  /* 0x0000002b39207c23 */ /* 0x000fc20008010814 */
[----:B------:R-:W-:Y:S01]  /*4060*/  IMAD.U32 R57, RZ, RZ, UR43 ;  /* 0x0000002bff397e24 */ /* 0x000fe2000f8e00ff */
[----:B------:R1:W-:Y:S01]  /*4070*/  MUFU.EX2 R15, R48 ;  /* 0x00000030000f7308 */ /* 0x0003e20000000800 */
[----:B------:R-:W-:-:S04]  /*4080*/  FMNMX.FTZ R36, R82, R29, !PT ;  /* 0x0000001d52247209 */ /* 0x000fc80007810000 */
[----:B------:R-:W-:Y:S01]  /*4090*/  FMNMX.FTZ R29, R83, R36, !PT ;  /* 0x00000024531d7209 */ /* 0x000fe20007810000 */
[----:B------:R-:W-:-:S02]  /*40a0*/  FFMA.FTZ R36, R61, UR43, -R20 ;  /* 0x0000002b3d247c23 */ /* 0x000fc40008010814 */
[----:B------:R-:W-:Y:S01]  /*40b0*/  MUFU.EX2 R28, R28 ;  /* 0x0000001c001c7308 */ /* 0x000fe20000000800 */
[----:B------:R-:W-:Y:S01]  /*40c0*/  FMNMX.FTZ R0, R86, R29, !PT ;  /* 0x0000001d56007209 */ /* 0x000fe20007810000 */
[----:B-1----:R-:W-:Y:S01]  /*40d0*/  FFMA.FTZ R48, R73, UR43, -R20 ;  /* 0x0000002b49307c23 */ /* 0x002fe20008010814 */
[----:B0-----:R-:W-:Y:S02]  /*40e0*/  F2FP.SATFINITE.E4M3.F32.PACK_AB_MERGE_C R144, R24, R13, RZ ;  /* 0x0000000d1890723e */ /* 0x001fe400048070ff */
[----:B------:R-:W-:Y:S02]  /*40f0*/  FMNMX.FTZ R0, R87, R0, !PT ;  /* 0x0000000057007209 */ /* 0x000fe40007810000 */
[----:B------:R-:W-:Y:S01]  /*4100*/  F2FP.SATFINITE.E4M3.F32.PACK_AB_MERGE_C R144, R14, R11, R144 ;  /* 0x0000000b0e90723e */ /* 0x000fe20004807090 */
[----:B------:R-:W-:Y:S02]  /*4110*/  MUFU.EX2 R29, R60 ;  /* 0x0000003c001d7308 */ /* 0x000fe40000000800 */
[----:B------:R-:W0:Y:S06]  /*4120*/  SHFL.BFLY PT, R41, R0, 0x2, 0x1f ;  /* 0x0c401f0000297f89 */ /* 0x000e2c00000e0000 */
[----:B------:R-:W-:Y:S08]  /*4130*/  MUFU.EX2 R36, R36 ;  /* 0x0000002400247308 */ /* 0x000ff00000000800 */
[----:B------:R1:W-:Y:S08]  /*4140*/  MUFU.EX2 R21, R52 ;  /* 0x0000003400157308 */ /* 0x0003f00000000800 */
[----:B------:R2:W-:Y:S01]  /*4150*/  MUFU.EX2 R25, R56 ;  /* 0x0000003800197308 */ /* 0x0005e20000000800 */
[----:B-1----:R-:W-:-:S01]  /*4160*/  FFMA.FTZ R52, R77, UR43, -R20 ;  /* 0x0000002b4d347c23 */ /* 0x002fc20008010814 */
[----:B0-----:R-:W-:-:S05]  /*4170*/  FMNMX.FTZ R53, R0, R41, !PT ;  /* 0x0000002900357209 */ /* 0x001fca0007810000 */
[----:B------:R-:W0:Y:S01]  /*4180*/  SHFL.BFLY PT, R0, R53, 0x1, 0x1f ;  /* 0x0c201f0035007f89 */ /* 0x000e2200000e0000 */
[----:B------:R-:W-:Y:S01]  /*4190*/  MUFU.EX2 R32, R32 ;  /* 0x0000002000207308 */ /* 0x000fe20000000800 */
[----:B--2---:R-:W-:-:S07]  /*41a0*/  FFMA.FTZ R56, R81, UR43, -R20 ;  /* 0x0000002b51387c23 */ /* 0x004fce0008010814 */
        /* <DEDUP_REMOVED lines=17> */
[----:B------:R-:W-:Y:S01]  /*42c0*/  FFMA.FTZ R50, R58, UR43, -R57 ;  /* 0x0000002b3a327c23 */ /* 0x000fe20008010839 */
[----:B------:R-:W-:Y:S01]  /*42d0*/  MUFU.EX2 R26, R26 ;  /* 0x0000001a001a7308 */ /* 0x000fe20000000800 */
[----:B------:R-:W-:-:S01]  /*42e0*/  FADD.FTZ R58, R3, R6 ;  /* 0x00000006033a7221 */ /* 0x000fc20000010000 */
[--C-:B------:R-:W-:Y:S01]  /*42f0*/  FFMA.FTZ R61, R31, UR43, -R57.reuse ;  /* 0x0000002b1f3d7c23 */ /* 0x100fe20008010839 */
[----:B------:R-:W-:-:S01]  /*4300*/  FFMA.FTZ R65, R55, UR43, -R57 ;  /* 0x0000002b37417c23 */ /* 0x000fc20008010839 */
[----:B------:R-:W-:Y:S01]  /*4310*/  FFMA.FTZ R31, R34, UR43, -R57 ;  /* 0x0000002b221f7c23 */ /* 0x000fe20008010839 */
[----:B------:R-:W-:-:S01]  /*4320*/  FADD.FTZ R55, R5, R58 ;  /* 0x0000003a05377221 */ /* 0x000fc20000010000 */
[--C-:B------:R-:W-:Y:S01]  /*4330*/  FFMA.FTZ R58, R62, UR43, -R57.reuse ;  /* 0x0000002b3e3a7c23 */ /* 0x100fe20008010839 */
[----:B------:R-:W-:-:S01]  /*4340*/  FFMA.FTZ R34, R35, UR43, -R57 ;  /* 0x0000002b23227c23 */ /* 0x000fc20008010839 */
[----:B------:R-:W0:Y:S01]  /*4350*/  MUFU.EX2 R27, R27 ;  /* 0x0000001b001b7308 */ /* 0x000e220000000800 */
[----:B------:R-:W-:-:S01]  /*4360*/  FADD.FTZ R62, R8, R55 ;  /* 0x00000037083e7221 */ /* 0x000fc20000010000 */
[--C-:B------:R-:W-:Y:S01]  /*4370*/  FFMA.FTZ R35, R38, UR43, -R57.reuse ;  /* 0x0000002b26237c23 */ /* 0x100fe20008010839 */
[----:B------:R-:W-:-:S01]  /*4380*/  FFMA.FTZ R38, R42, UR43, -R57 ;  /* 0x0000002b2a267c23 */ /* 0x000fc20008010839 */
[----:B------:R-:W-:Y:S01]  /*4390*/  FFMA.FTZ R42, R46, UR43, -R57 ;  /* 0x0000002b2e2a7c23 */ /* 0x000fe20008010839 */
[----:B------:R-:W-:-:S01]  /*43a0*/  FADD.FTZ R55, R7, R62 ;  /* 0x0000003e07377221 */ /* 0x000fc20000010000 */
[--C-:B------:R-:W-:Y:S01]  /*43b0*/  FFMA.FTZ R46, R51, UR43, -R57.reuse ;  /* 0x0000002b332e7c23 */ /* 0x100fe20008010839 */
[----:B------:R-:W-:-:S01]  /*43c0*/  FFMA.FTZ R51, R59, UR43, -R57 ;  /* 0x0000002b3b337c23 */ /* 0x000fc20008010839 */
[----:B------:R-:W1:Y:S01]  /*43d0*/  MUFU.EX2 R30, R30 ;  /* 0x0000001e001e7308 */ /* 0x000e620000000800 */
[----:B------:R-:W-:-:S01]  /*43e0*/  FFMA.FTZ R59, R63, UR43, -R57 ;  /* 0x0000002b3f3b7c23 */ /* 0x000fc20008010839 */
[----:B------:R-:W-:Y:S01]  /*43f0*/  FADD.FTZ R62, R10, R55 ;  /* 0x000000370a3e7221 */ /* 0x000fe20000010000 */
[----:B------:R-:W-:-:S01]  /*4400*/  FFMA.FTZ R47, R47, UR43, -R57 ;  /* 0x0000002b2f2f7c23 */ /* 0x000fc20008010839 */
[--C-:B------:R-:W-:Y:S01]  /*4410*/  FFMA.FTZ R54, R54, UR43, -R57.reuse ;  /* 0x0000002b36367c23 */ /* 0x100fe20008010839 */
[----:B------:R-:W-:-:S01]  /*4420*/  FFMA.FTZ R55, R66, UR43, -R57 ;  /* 0x0000002b42377c23 */ /* 0x000fc20008010839 */
[----:B------:R-:W-:Y:S01]  /*4430*/  FADD.FTZ R69, R9, R62 ;  /* 0x0000003e09457221 */ /* 0x000fe20000010000 */
[----:B------:R-:W-:-:S01]  /*4440*/  FFMA.FTZ R8, R67, UR43, -R57 ;  /* 0x0000002b43087c23 */ /* 0x000fc20008010839 */
[----:B------:R-:W2:Y:S01]  /*4450*/  MUFU.EX2 R61, R61 ;  /* 0x0000003d003d7308 */ /* 0x000ea20000000800 */
[----:B0-----:R-:W-:-:S01]  /*4460*/  FADD.FTZ R63, R26, R27 ;  /* 0x0000001b1a3f7221 */ /* 0x001fc20000010000 */
[----:B------:R-:W-:Y:S01]  /*4470*/  FADD.FTZ R64, R12, R69 ;  /* 0x000000450c407221 */ /* 0x000fe20000010000 */
[----:B------:R-:W-:-:S01]  /*4480*/  FFMA.FTZ R70, R70, UR43, -R57 ;  /* 0x0000002b46467c23 */ /* 0x000fc20008010839 */
[--C-:B------:R-:W-:Y:S01]  /*4490*/  FFMA.FTZ R71, R71, UR43, -R57.reuse ;  /* 0x0000002b47477c23 */ /* 0x100fe20008010839 */
[----:B------:R-:W-:-:S01]  /*44a0*/  FFMA.FTZ R74, R74, UR43, -R57 ;  /* 0x0000002b4a4a7c23 */ /* 0x000fc20008010839 */
[--C-:B------:R-:W-:Y:S01]  /*44b0*/  FFMA.FTZ R75, R75, UR43, -R57.reuse ;  /* 0x0000002b4b4b7c23 */ /* 0x100fe20008010839 */
[----:B------:R-:W-:-:S01]  /*44c0*/  FFMA.FTZ R78, R78, UR43, -R57 ;  /* 0x0000002b4e4e7c23 */ /* 0x000fc20008010839 */
[----:B------:R-:W0:Y:S01]  /*44d0*/  MUFU.EX2 R31, R31 ;  /* 0x0000001f001f7308 */ /* 0x000e220000000800 */
[----:B-1----:R-:W-:-:S01]  /*44e0*/  FADD.FTZ R62, R30, R63 ;  /* 0x0000003f1e3e7221 */ /* 0x002fc20000010000 */
[----:B------:R-:W-:Y:S01]  /*44f0*/  FADD.FTZ R63, R11, R64 ;  /* 0x000000400b3f7221 */ /* 0x000fe20000010000 */
[----:B------:R-:W-:-:S01]  /*4500*/  FFMA.FTZ R79, R79, UR43, -R57 ;  /* 0x0000002b4f4f7c23 */ /* 0x000fc20008010839 */
[--C-:B------:R-:W-:Y:S01]  /*4510*/  FFMA.FTZ R82, R82, UR43, -R57.reuse ;  /* 0x0000002b52527c23 */ /* 0x100fe20008010839 */
[----:B------:R-:W-:-:S01]  /*4520*/  FFMA.FTZ R83, R83, UR43, -R57 ;  /* 0x0000002b53537c23 */ /* 0x000fc20008010839 */
[----:B------:R-:W-:Y:S01]  /*4530*/  FADD.FTZ R12, R14, R63 ;  /* 0x0000003f0e0c7221 */ /* 0x000fe20000010000 */
[----:B------:R-:W-:-:S01]  /*4540*/  FFMA.FTZ R86, R86, UR43, -R57 ;  /* 0x0000002b56567c23 */ /* 0x000fc20008010839 */
[----:B------:R-:W1:Y:S01]  /*4550*/  MUFU.EX2 R34, R34 ;  /* 0x0000002200227308 */ /* 0x000e620000000800 */
[----:B--2---:R-:W-:-:S01]  /*4560*/  FADD.FTZ R62, R61, R62 ;  /* 0x0000003e3d3e7221 */ /* 0x004fc20000010000 */
[----:B------:R-:W-:Y:S01]  /*4570*/  FFMA.FTZ R57, R87, UR43, -R57 ;  /* 0x0000002b57397c23 */ /* 0x000fe20008010839 */
[----:B------:R-:W-:-:S04]  /*4580*/  F2FP.SATFINITE.E4M3.F32.PACK_AB_MERGE_C R30, R61, R30, RZ ;  /* 0x0000001e3d1e723e */ /* 0x000fc800048070ff */
[----:B------:R-:W-:Y:S01]  /*4590*/  F2FP.SATFINITE.E4M3.F32.PACK_AB_MERGE_C R149, R27, R26, R30 ;  /* 0x0000001a1b95723e */ /* 0x000fe2000480701e */
        /* <DEDUP_REMOVED lines=9> */
[----:B------:R-:W-:Y:S01]  /*4630*/  FADD.FTZ R10, R28, R5 ;  /* 0x000000051c0a7221 */ /* 0x000fe20000010000 */
[----:B------:R-:W-:Y:S01]  /*4640*/  F2FP.SATFINITE.E4M3.F32.PACK_AB_MERGE_C R5, R4, R21, RZ ;  /* 0x000000150405723e */ /* 0x000fe200048070ff */
[----:B------:R-:W2:Y:S01]  /*4650*/  MUFU.EX2 R39, R39 ;  /* 0x0000002700277308 */ /* 0x000ea20000000800 */
[----:B0-----:R-:W-:-:S01]  /*4660*/  FADD.FTZ R3, R60, R3 ;  /* 0x000000033c037221 */ /* 0x001fc20000010000 */
[----:B------:R-:W-:Y:S01]  /*4670*/  FADD.FTZ R21, R21, R10 ;  /* 0x0000000a15157221 */ /* 0x000fe20000010000 */
[----:B------:R-:W-:Y:S02]  /*4680*/  F2FP.SATFINITE.E4M3.F32.PACK_AB_MERGE_C R146, R28, R15, R5 ;  /* 0x0000000f1c92723e */ /* 0x000fe40004807005 */
[----:B------:R-:W-:Y:S01]  /*4690*/  F2FP.SATFINITE.E4M3.F32.PACK_AB_MERGE_C R35, R60, R35, RZ ;  /* 0x000000233c23723e */ /* 0x000fe200048070ff */
[----:B------:R-:W-:-:S02]  /*46a0*/  FADD.FTZ R4, R4, R21 ;  /* 0x0000001504047221 */ /* 0x000fc40000010000 */
[----:B------:R-:W0:Y:S01]  /*46b0*/  MUFU.EX2 R42, R42 ;  /* 0x0000002a002a7308 */ /* 0x000e220000000800 */
[----:B-1----:R-:W-:-:S01]  /*46c0*/  FADD.FTZ R6, R38, R3 ;  /* 0x0000000326067221 */ /* 0x002fc20000010000 */
[----:B------:R-:W-:Y:S01]  /*46d0*/  FADD.FTZ R5, R25, R4 ;  /* 0x0000000419057221 */ /* 0x000fe20000010000 */
[----:B------:R-:W-:-:S05]  /*46e0*/  F2FP.SATFINITE.E4M3.F32.PACK_AB_MERGE_C R151, R34, R31, R35 ;  /* 0x0000001f2297723e */ /* 0x000fca0004807023 */
        /* <DEDUP_REMOVED lines=10> */
[----:B------:R-:W-:-:S01]  /*4790*/  FADD.FTZ R29, R29, R32 ;  /* 0x000000201d1d7221 */ /* 0x000fc20000010000 */
[----:B------:R-:W-:Y:S02]  /*47a0*/  F2FP.SATFINITE.E4M3.F32.PACK_AB_MERGE_C R42, R47, R42, RZ ;  /* 0x0000002a2f2a723e */ /* 0x000fe400048070ff */
[----:B------:R-:W-:Y:S01]  /*47b0*/  F2FP.SATFINITE.E4M3.F32.PACK_AB_MERGE_C R142, R40, R33, R5 ;  /* 0x00000021288e723e */ /* 0x000fe20004807005 */
[----:B------:R-:W-:Y:S01]  /*47c0*/  FADD.FTZ R36, R36, R29 ;  /* 0x0000001d24247221 */ /* 0x000fe20000010000 */
[----:B------:R-:W1:Y:S01]  /*47d0*/  MUFU.EX2 R54, R54 ;  /* 0x0000003600367308 */ /* 0x000e620000000800 */
[----:B--2---:R-:W-:-:S01]  /*47e0*/  FADD.FTZ R3, R43, R6 ;  /* 0x000000062b037221 */ /* 0x004fc20000010000 */
[----:B------:R-:W-:Y:S01]  /*47f0*/  F2FP.SATFINITE.E4M3.F32.PACK_AB_MERGE_C R145, R39, R38, R42 ;  /* 0x000000262791723e */ /* 0x000fe2000480702a */
[----:B------:R-:W-:-:S04]  /*4800*/  FADD.FTZ R33, R33, R36 ;  /* 0x0000002421217221 */ /* 0x000fc80000010000 */
[----:B------:R-:W-:Y:S01]  /*4810*/  FADD.FTZ R40, R40, R33 ;  /* 0x0000002128287221 */ /* 0x000fe20000010000 */
[----:B------:R-:W2:Y:S01]  /*4820*/  MUFU.EX2 R65, R65 ;  /* 0x0000004100417308 */ /* 0x000ea20000000800 */
[----:B0-----:R-:W-:-:S02]  /*4830*/  FADD.FTZ R3, R46, R3 ;  /* 0x000000032e037221 */ /* 0x001fc40000010000 */
[----:B------:R-:W-:-:S04]  /*4840*/  FADD.FTZ R37, R37, R40 ;  /* 0x0000002825257221 */ /* 0x000fc80000010000 */
[----:B------:R-:W-:Y:S01]  /*4850*/  FADD.FTZ R44, R44, R37 ;  /* 0x000000252c2c7221 */ /* 0x000fe20000010000 */
        /* <DEDUP_REMOVED lines=76> */
.L_x_915:
[----:B------:R-:W-:-:S11]  /*4d20*/  UISETP.NE.AND UP2, UPT, UR7, 0x1, UPT ;  /* 0x000000010700788c */ /* 0x000fd6000bf45270 */
[----:B------:R-:W-:Y:S02]  /*4d30*/  @UP2 ULDC.64 UR20, c[0x0][0x9e8] ;  /* 0x00027a0000142ab9 */ /* 0x000fe40000000a00 */
[----:B------:R-:W-:-:S04]  /*4d40*/  UIMAD.WIDE.U32 UR10, UR14, UR20, URZ ;  /* 0x000000140e0a72a5 */ /* 0x000fc8000f8e003f */
[----:B------:R-:W-:-:S12]  /*4d50*/  @UP2 USHF.R.U32.HI UR14, URZ, UR21, UR11 ;  /* 0x000000153f0e2299 */ /* 0x000fd8000801160b */
.L_x_916:
[----:B------:R-:W-:-:S04]  /*4d60*/  UIMAD UR7, UR14, UR7, UR7 ;  /* 0x000000070e0772a4 */ /* 0x000fc8000f8e0207 */
[----:B------:R-:W-:-:S04]  /*4d70*/  UISETP.LT.AND UP2, UPT, UR6, UR7, UPT ;  /* 0x000000070600728c */ /* 0x000fc8000bf41270 */
[----:B------:R-:W-:-:S12]  /*4d80*/  USEL UR6, UR6, UR7, UP2 ;  /* 0x0000000706067287 */ /* 0x000fd80009000000 */
.L_x_914:
        /* <DEDUP_REMOVED lines=35> */
.L_x_935:
[----:B------:R-:W-:-:S04]  /*4fc0*/  UIADD3 UR19, UR52, 0x1, URZ ;  /* 0x0000000134137890 */ /* 0x000fc8000fffe03f */
[----:B------:R-:W-:-:S04]  /*4fd0*/  UISETP.NE.AND UP2, UPT, UR19, 0x2, UPT ;  /* 0x000000021300788c */ /* 0x000fc8000bf45270 */
[----:B------:R-:W-:Y:S02]  /*4fe0*/  USEL UR20, URZ, 0x1, UP2 ;  /* 0x000000013f147887 */ /* 0x000fe40009000000 */
[----:B------:R-:W-:Y:S02]  /*4ff0*/  USEL UR19, UR19, URZ, UP2 ;  /* 0x0000003f13137287 */ /* 0x000fe40009000000 */
[----:B------:R-:W-:Y:S01]  /*5000*/  ULOP3.LUT UR20, UR53, UR20, URZ, 0x3c, !UPT ;  /* 0x0000001435147292 */ /* 0x000fe2000f8e3c3f */
[----:B------:R-:W-:Y:S11]  /*5010*/  @!P0 BRA `(.L_x_918) ;  /* 0x0000000000048947 */ /* 0x000ff60003800000 */
[----:B------:R-:W-:Y:S01]  /*5020*/  BPT.TRAP 0x1 ;  /* 0x000000040000795c */ /* 0x000fe20000300000 */
.L_x_918:
[----:B------:R-:W-:Y:S01]  /*5030*/  ULEA UR23, UR19, UR46, 0x3 ;  /* 0x0000002e13177291 */ /* 0x000fe2000f8e183f */
[----:B------:R-:W-:-:S05]  /*5040*/  IMAD.U32 R6, RZ, RZ, UR20 ;  /* 0x00000014ff067e24 */ /* 0x000fca000f8e00ff */
[----:B------:R-:W-:-:S04]  /*5050*/  SHF.L.U32 R6, R6, 0x1f, RZ ;  /* 0x0000001f06067819 */ /* 0x000fc800000006ff */
[----:B------:R0:W1:Y:S01]  /*5060*/  SYNCS.PHASECHK.TRANS64.TRYWAIT P2, [UR23+0x19c30], R6 ;  /* 0x019c3006ff0075a7 */ /* 0x0000620008040157 */
[----:B------:R-:W-:Y:S05]  /*5070*/  @!P0 BRA `(.L_x_919) ;  /* 0x0000000000048947 */ /* 0x000fea0003800000 */
[----:B------:R-:W-:Y:S01]  /*5080*/  BPT.TRAP 0x1 ;  /* 0x000000040000795c */ /* 0x000fe20000300000 */
.L_x_919:
[----:B-1----:R-:W-:Y:S05]  /*5090*/  @P2 BRA `(.L_x_920) ;  /* 0x0000000000082947 */ /* 0x002fea0003800000 */
[----:B------:R-:W1:Y:S02]  /*50a0*/  SYNCS.PHASECHK.TRANS64.TRYWAIT P2, [UR23+0x19c30], R6 ;  /* 0x019c3006ff0075a7 */ /* 0x000e640008040157 */
[----:B-1----:R-:W-:Y:S05]  /*50b0*/  @!P2 BRA `(.L_x_921) ;  /* 0x000000f800dca947 */ /* 0x002fea0003800000 */
.L_x_920:
        /* <DEDUP_REMOVED lines=17> */
.L_x_922:
[----:B------:R-:W-:Y:S01]  /*51d0*/  ULEA UR11, UR52, UR46, 0x3 ;  /* 0x0000002e340b7291 */ /* 0x000fe2000f8e183f */
[----:B01----:R-:W-:-:S05]  /*51e0*/  IMAD.U32 R6, RZ, RZ, UR53 ;  /* 0x00000035ff067e24 */ /* 0x003fca000f8e00ff */
[----:B------:R-:W-:-:S04]  /*51f0*/  SHF.L.U32 R6, R6, 0x1f, RZ ;  /* 0x0000001f06067819 */ /* 0x000fc800000006ff */
[----:B------:R0:W1:Y:S01]  /*5200*/  SYNCS.PHASECHK.TRANS64.TRYWAIT P2, [UR11+0x19c50], R6 ;  /* 0x019c5006ff0075a7 */ /* 0x000062000804014b */
[----:B------:R-:W-:Y:S05]  /*5210*/  @!P0 BRA `(.L_x_923) ;  /* 0x0000000000048947 */ /* 0x000fea0003800000 */
[----:B------:R-:W-:Y:S01]  /*5220*/  BPT.TRAP 0x1 ;  /* 0x000000040000795c */ /* 0x000fe20000300000 */
.L_x_923:
[----:B-1----:R-:W-:Y:S05]  /*5230*/  @P2 BRA `(.L_x_924) ;  /* 0x0000000000082947 */ /* 0x002fea0003800000 */
[----:B------:R-:W1:Y:S02]  /*5240*/  SYNCS.PHASECHK.TRANS64.TRYWAIT P2, [UR11+0x19c50], R6 ;  /* 0x019c5006ff0075a7 */ /* 0x000e64000804014b */
[----:B-1----:R-:W-:Y:S05]  /*5250*/  @!P2 BRA `(.L_x_925) ;  /* 0x000000f8008ca947 */ /* 0x002fea0003800000 */
.L_x_924:
[----:B------:R-:W-:Y:S01]  /*5260*/  UIADD3 UR6, UR46, 0x3000, URZ ;  /* 0x000030002e067890 */ /* 0x000fe2000fffe03f */
[----:B------:R-:W-:Y:S01]  /*5270*/  WARPGROUP.ARRIVE ;  /* 0x00000000000079c5 */ /* 0x000fe20000000000 */
[----:B------:R-:W-:Y:S01]  /*5280*/  UMOV UR7, 0x40000040 ;  /* 0x4000004000077882 */ /* 0x000fe20000000000 */
[----:B------:R-:W-:Y:S01]  /*5290*/  PLOP3.LUT P2, PT, PT, PT, UP0, 0x80, 0x0 ;  /* 0x000000000000781c */ /* 0x000fe20003f4f008 */
[----:B------:R-:W-:Y:S01]  /*52a0*/  USHF.R.U32.HI UR6, URZ, 0x4, UR6 ;  /* 0x000000043f067899 */ /* 0x000fe20008011606 */
[----:B------:R-:W-:Y:S01]  /*52b0*/  PLOP3.LUT P3, PT, PT, PT, UP0, 0x80, 0x0 ;  /* 0x000000000000781c */ /* 0x000fe20003f6f008 */
[----:B------:R-:W-:Y:S02]  /*52c0*/  VIADD R13, R17, UR41 ;  /* 0x00000029110d7c36 */ /* 0x000fe40008000000 */
[----:B------:R-:W-:Y:S01]  /*52d0*/  ULOP3.LUT UR6, UR6, 0x3fff, URZ, 0xc0, !UPT ;  /* 0x00003fff06067892 */ /* 0x000fe2000f8ec03f */
[----:B01----:R-:W-:Y:S02]  /*52e0*/  IMAD.U32 R6, RZ, RZ, UR23 ;  /* 0x00000017ff067e24 */ /* 0x003fe4000f8e00ff */
[----:B------:R-:W-:Y:S01]  /*52f0*/  IMAD.SHL.U32 R8, R3, 0x80, RZ ;  /* 0x0000008003087824 */ /* 0x000fe200078e00ff */
[----:B------:R-:W-:Y:S01]  /*5300*/  ULOP3.LUT UR6, UR6, 0x10000, URZ, 0xfc, !UPT ;  /* 0x0001000006067892 */ /* 0x000fe2000f8efc3f */
[----:B------:R-:W-:-:S03]  /*5310*/  @!P1 VIADD R6, R6, 0x19c40 ;  /* 0x00019c4006069836 */ /* 0x000fc60000000000 */
[----:B------:R-:W-:Y:S02]  /*5320*/  UIMAD UR10, UR52, 0x300, UR6 ;  /* 0x00000300340a78a4 */ /* 0x000fe4000f8e0206 */
[----:B------:R-:W-:-:S05]  /*5330*/  @!P1 PRMT R6, RZ, 0x654, R6 ;  /* 0x00000654ff069816 */ /* 0x000fca0000000006 */
[----:B------:R-:W-:Y:S02]  /*5340*/  UMOV UR6, UR10 ;  /* 0x0000000a00067c82 */ /* 0x000fe40008000000 */
        /* <DEDUP_REMOVED lines=23> */
[----:B------:R-:W0:Y:S02]  /*54c0*/  SHFL.IDX PT, R15, R13, RZ, 0x1c1f ;  /* 0x001c1fff0d0f7589 */ /* 0x000e2400000e0000 */
[----:B------:R-:W-:Y:S01]  /*54d0*/  IMAD R7, R16, -0x2, R7 ;  /* 0xfffffffe10077824 */ /* 0x000fe200078e0207 */
[----:B------:R-:W-:Y:S02]  /*54e0*/  WARPGROUP.DEPBAR.LE gsb0, 0x0 ;  /* 0x00008000000079c5 */ /* 0x000fe40000010000 */
[----:B------:R1:W-:Y:S02]  /*54f0*/  @!P1 SYNCS.ARRIVE.TRANS64.RED.A1T0 RZ, [R6+URZ], RZ ;  /* 0x000000ff06ff99a7 */ /* 0x0003e4000810043f */
[----:B-1----:R-:W-:-:S05]  /*5500*/  IMAD.U32 R6, RZ, RZ, UR37 ;  /* 0x00000025ff067e24 */ /* 0x002fca000f8e00ff */
[----:B------:R-:W-:-:S05]  /*5510*/  IADD3 R7, -R6, UR42, R7 ;  /* 0x0000002a06077c10 */ /* 0x000fca000fffe107 */
[C---:B------:R-:W-:Y:S02]  /*5520*/  VIADD R12, R7.reuse, UR22 ;  /* 0x00000016070c7c36 */ /* 0x040fe40008000000 */
[----:B------:R-:W-:Y:S02]  /*5530*/  VIADD R11, R7, UR6 ;  /* 0x00000006070b7c36 */ /* 0x000fe40008000000 */
[--C-:B0-----:R-:W-:Y:S02]  /*5540*/  IMAD.IADD R10, R12, 0x1, R15.reuse ;  /* 0x000000010c0a7824 */ /* 0x101fe400078e020f */
[----:B------:R-:W-:Y:S01]  /*5550*/  IMAD.IADD R9, R11, 0x1, R15 ;  /* 0x000000010b097824 */ /* 0x000fe200078e020f */
[----:B------:R-:W-:Y:S06]  /*5560*/  @P2 BRA `(.L_x_926) ;  /* 0x00000000005c2947 */ /* 0x000fec0003800000 */
[----:B------:R-:W-:Y:S01]  /*5570*/  IMAD.U32 R6, RZ, RZ, UR37 ;  /* 0x00000025ff067e24 */ /* 0x000fe2000f8e00ff */
[----:B------:R-:W-:Y:S04]  /*5580*/  BSSY B0, `(.L_x_927) ;  /* 0x0000011000007945 */ /* 0x000fe80003800000 */
[----:B------:R-:W-:-:S04]  /*5590*/  IADD3 R15, -R6, UR42, R15 ;  /* 0x0000002a060f7c10 */ /* 0x000fc8000fffe10f */
        /* <DEDUP_REMOVED lines=10> */
.L_x_928:
[----:B------:R-:W-:-:S05]  /*5640*/  IMAD.U32 R14, RZ, RZ, UR21 ;  /* 0x00000015ff0e7e24 */ /* 0x000fca000f8e00ff */
[----:B------:R-:W-:-:S13]  /*5650*/  ISETP.NE.AND P2, PT, R14, 0x1, PT ;  /* 0x000000010e00780c */ /* 0x000fda0003f45270 */
[----:B------:R-:W0:Y:S02]  /*5660*/  @P2 LDC.64 R6, c[0x0][0x9e8] ;  /* 0x00027a00ff062b82 */ /* 0x000e240000000a00 */
[----:B0-----:R-:W-:-:S05]  /*5670*/  @P2 IMAD.HI.U32 R6, R15, R6, RZ ;  /* 0x000000060f062227 */ /* 0x001fca00078e00ff */
[----:B------:R-:W-:-:S07]  /*5680*/  @P2 SHF.R.U32.HI R15, RZ, R7, R6 ;  /* 0x00000007ff0f2219 */ /* 0x000fce0000011606 */
.L_x_929:
[----:B------:R-:W-:Y:S05]  /*5690*/  BSYNC B0 ;  /* 0x0000000000007941 */ /* 0x000fea0003800000 */
.L_x_927:
[----:B------:R-:W-:-:S04]  /*56a0*/  IMAD R15, R15, R14, -R8 ;  /* 0x0000000e0f0f7224 */ /* 0x000fc800078e0a08 */
[----:B------:R-:W-:-:S05]  /*56b0*/  IMAD R15, R16, -0x2, R15 ;  /* 0xfffffffe100f7824 */ /* 0x000fca00078e020f */
[----:B------:R-:W-:Y:S02]  /*56c0*/  VIADDMNMX R10, R15, R14, R10, PT ;  /* 0x0000000e0f0a7246 */ /* 0x000fe4000380010a */
[----:B------:R-:W-:-:S07]  /*56d0*/  VIMNMX R9, R9, R15, !PT ;  /* 0x0000000f09097248 */ /* 0x000fce0007fe0100 */
.L_x_926:
        /* <DEDUP_REMOVED lines=115> */
.L_x_932:
[----:B------:R-:W-:-:S05]  /*5e10*/  IMAD.U32 R6, RZ, RZ, UR21 ;  /* 0x00000015ff067e24 */ /* 0x000fca000f8e00ff */
[----:B------:R-:W-:-:S13]  /*5e20*/  ISETP.NE.AND P3, PT, R6, 0x1, PT ;  /* 0x000000010600780c */ /* 0x000fda0003f65270 */
[----:B------:R-:W0:Y:S02]  /*5e30*/  @P3 LDC.64 R10, c[0x0][0x9e8] ;  /* 0x00027a00ff0a3b82 */ /* 0x000e240000000a00 */
[----:B0-----:R-:W-:-:S05]  /*5e40*/  @P3 IMAD.HI.U32 R10, R13, R10, RZ ;  /* 0x0000000a0d0a3227 */ /* 0x001fca00078e00ff */
[----:B------:R-:W-:-:S07]  /*5e50*/  @P3 SHF.R.U32.HI R13, RZ, R11, R10 ;  /* 0x0000000bff0d3219 */ /* 0x000fce000001160a */
.L_x_933:
[----:B------:R-:W-:Y:S05]  /*5e60*/  BSYNC B0 ;  /* 0x0000000000007941 */ /* 0x000fea0003800000 */
.L_x_931:
[----:B------:R-:W-:-:S04]  /*5e70*/  IMAD R13, R13, R6, -R8 ;  /* 0x000000060d0d7224 */ /* 0x000fc800078e0a08 */
[----:B------:R-:W-:-:S05]  /*5e80*/  IMAD R13, R16, -0x2, R13 ;  /* 0xfffffffe100d7824 */ /* 0x000fca00078e020d */
[----:B------:R-:W-:Y:S02]  /*5e90*/  VIADDMNMX R12, R13, R6, R12, PT ;  /* 0x000000060d0c7246 */ /* 0x000fe4000380010c */
[----:B------:R-:W-:-:S07]  /*5ea0*/  VIMNMX R9, R9, R13, !PT ;  /* 0x0000000d09097248 */ /* 0x000fce0007fe0100 */
.L_x_930:
        /* <DEDUP_REMOVED lines=38> */
[----:B------:R-:W-:Y:S02]  /*6110*/  ISETP.LT.OR P3, PT, R12, 0xa, P3 ;  /* 0x0000000a0c00780c */ /* 0x000fe40001f61670 */
[----:B------:R-:W-:Y:S02]  /*6120*/  FMNMX.FTZ R11, R61, R6, !PT ;  /* 0x000000063d0b7209 */ /* 0x000fe40007810000 */
[----:B------:R-:W-:Y:S02]  /*6130*/  FMNMX.FTZ R21, R27, R20, !PT ;  /* 0x000000141b157209 */ /* 0x000fe40007810000 */
[----:B------:R-:W-:Y:S02]  /*6140*/  FMNMX.FTZ R6, R64, R11, !PT ;  /* 0x0000000b40067209 */ /* 0x000fe40007810000 */
[----:B------:R-:W-:-:S02]  /*6150*/  ISETP.LT.OR P4, PT, R12, 0x11, P4 ;  /* 0x000000110c00780c */ /* 0x000fc40002781670 */
[----:B------:R-:W-:Y:S02]  /*6160*/  FMNMX.FTZ R11, R65, R6, !PT ;  /* 0x00000006410b7209 */ /* 0x000fe40007810000 */
[----:B------:R-:W-:Y:S02]  /*6170*/  FSEL R31, R31, -INF , !P3 ;  /* 0xff8000001f1f7808 */ /* 0x000fe40005800000 */
[----:B------:R-:W-:Y:S02]  /*6180*/  FMNMX.FTZ R6, R68, R11, !PT ;  /* 0x0000000b44067209 */ /* 0x000fe40007810000 */
[----:B------:R-:W-:Y:S02]  /*6190*/  FMNMX.FTZ R24, R30, R21, !PT ;  /* 0x000000151e187209 */ /* 0x000fe40007810000 */
        /* <DEDUP_REMOVED lines=18> */
[C---:B------:R-:W-:Y:S01]  /*62c0*/  ISETP.LT.OR P3, PT, R12.reuse, 0x22, P3 ;  /* 0x000000220c00780c */ /* 0x040fe20001f61670 */
[----:B------:R-:W0:Y:S01]  /*62d0*/  SHFL.BFLY PT, R11, R8, 0x2, 0x1f ;  /* 0x0c401f00080b7f89 */ /* 0x000e2200000e0000 */
[----:B------:R-:W-:-:S02]  /*62e0*/  ISETP.LT.OR P4, PT, R12, 0x29, P4 ;  /* 0x000000290c00780c */ /* 0x000fc40002781670 */
[----:B------:R-:W-:Y:S02]  /*62f0*/  FSEL R43, R43, -INF , !P3 ;  /* 0xff8000002b2b7808 */ /* 0x000fe40005800000 */
[C---:B------:R-:W-:Y:S02]  /*6300*/  ISETP.GT.AND P3, PT, R9.reuse, 0x29, P2 ;  /* 0x000000290900780c */ /* 0x040fe40001764270 */
[----:B------:R-:W-:Y:S02]  /*6310*/  FSEL R46, R46, -INF , !P4 ;  /* 0xff8000002e2e7808 */ /* 0x000fe40006000000 */
[C---:B------:R-:W-:Y:S02]  /*6320*/  ISETP.GT.AND P4, PT, R9.reuse, 0x30, P2 ;  /* 0x000000300900780c */ /* 0x040fe40001784270 */
[----:B------:R-:W-:Y:S02]  /*6330*/  ISETP.LT.OR P5, PT, R12, 0x2a, P3 ;  /* 0x0000002a0c00780c */ /* 0x000fe40001fa1670 */
[----:B------:R-:W-:-:S02]  /*6340*/  ISETP.GT.AND P3, PT, R9, 0x31, P2 ;  /* 0x000000310900780c */ /* 0x000fc40001764270 */
[----:B------:R-:W-:Y:S02]  /*6350*/  FSEL R47, R47, -INF , !P5 ;  /* 0xff8000002f2f7808 */ /* 0x000fe40006800000 */
[C---:B------:R-:W-:Y:S02]  /*6360*/  ISETP.LT.OR P4, PT, R12.reuse, 0x31, P4 ;  /* 0x000000310c00780c */ /* 0x040fe40002781670 */
[----:B------:R-:W-:Y:S02]  /*6370*/  ISETP.GT.AND P5, PT, R9, 0x38, P2 ;  /* 0x000000380900780c */ /* 0x000fe400017a4270 */
[----:B------:R-:W-:Y:S02]  /*6380*/  ISETP.LT.OR P3, PT, R12, 0x32, P3 ;  /* 0x000000320c00780c */ /* 0x000fe40001f61670 */
[----:B------:R-:W-:Y:S02]  /*6390*/  FSEL R50, R50, -INF , !P4 ;  /* 0xff80000032327808 */ /* 0x000fe40006000000 */
[----:B0-----:R-:W-:-:S02]  /*63a0*/  FMNMX.FTZ R11, R8, R11, !PT ;  /* 0x0000000b080b7209 */ /* 0x001fc40007810000 */
[----:B------:R-:W-:Y:S02]  /*63b0*/  ISETP.GT.AND P4, PT, R9, 0x39, P2 ;  /* 0x000000390900780c */ /* 0x000fe40001784270 */
[----:B------:R-:W-:Y:S01]  /*63c0*/  FSEL R51, R51, -INF , !P3 ;  /* 0xff80000033337808 */ /* 0x000fe20005800000 */
[----:B------:R-:W0:Y:S01]  /*63d0*/  SHFL.BFLY PT, R6, R11, 0x1, 0x1f ;  /* 0x0c201f000b067f89 */ /* 0x000e2200000e0000 */
[C---:B------:R-:W-:Y:S02]  /*63e0*/  ISETP.LT.OR P5, PT, R12.reuse, 0x39, P5 ;  /* 0x000000390c00780c */ /* 0x040fe40002fa1670 */
[----:B------:R-:W-:Y:S02]  /*63f0*/  ISETP.GT.AND P3, PT, R9, 0x40, P2 ;  /* 0x000000400900780c */ /* 0x000fe40001764270 */
[----:B------:R-:W-:Y:S02]  /*6400*/  ISETP.LT.OR P4, PT, R12, 0x3a, P4 ;  /* 0x0000003a0c00780c */ /* 0x000fe40002781670 */
[----:B------:R-:W-:-:S02]  /*6410*/  FSEL R54, R54, -INF , !P5 ;  /* 0xff80000036367808 */ /* 0x000fc40006800000 */
[----:B------:R-:W-:Y:S02]  /*6420*/  ISETP.GT.AND P5, PT, R9, 0x41, P2 ;  /* 0x000000410900780c */ /* 0x000fe400017a4270 */
[----:B------:R-:W-:Y:S02]  /*6430*/  FSEL R55, R55, -INF , !P4 ;  /* 0xff80000037377808 */ /* 0x000fe40006000000 */
[C---:B------:R-:W-:Y:S02]  /*6440*/  ISETP.LT.OR P3, PT, R12.reuse, 0x41, P3 ;  /* 0x000000410c00780c */ /* 0x040fe40001f61670 */
[----:B------:R-:W-:Y:S02]  /*6450*/  ISETP.GT.AND P4, PT, R9, 0x48, P2 ;  /* 0x000000480900780c */ /* 0x000fe40001784270 */
[----:B------:R-:W-:Y:S02]  /*6460*/  ISETP.LT.OR P5, PT, R12, 0x42, P5 ;  /* 0x000000420c00780c */ /* 0x000fe40002fa1670 */
[----:B------:R-:W-:-:S02]  /*6470*/  FSEL R58, R58, -INF , !P3 ;  /* 0xff8000003a3a7808 */ /* 0x000fc40005800000 */
[----:B------:R-:W-:Y:S02]  /*6480*/  ISETP.GT.AND P3, PT, R9, 0x49, P2 ;  /* 0x000000490900780c */ /* 0x000fe40001764270 */
[----:B------:R-:W-:Y:S02]  /*6490*/  FSEL R59, R59, -INF , !P5 ;  /* 0xff8000003b3b7808 */ /* 0x000fe40006800000 */
[----:B0-----:R-:W-:Y:S02]  /*64a0*/  FMNMX.FTZ R6, R11, R6, !PT ;  /* 0x000000060b067209 */ /* 0x001fe40007810000 */
[----:B------:R-:W-:Y:S02]  /*64b0*/  ISETP.LT.OR P4, PT, R12, 0x49, P4 ;  /* 0x000000490c00780c */ /* 0x000fe40002781670 */
[C---:B------:R-:W-:Y:S01]  /*64c0*/  FSETP.NEU.FTZ.AND P6, PT, R6.reuse, -INF , PT ;  /* 0xff8000000600780b */ /* 0x040fe20003fdd000 */
[----:B------:R-:W-:-:S01]  /*64d0*/  FFMA.FTZ R10, R6, R13, -8 ;  /* 0xc1000000060a7423 */ /* 0x000fc2000001000d */
[----:B------:R-:W-:-:S02]  /*64e0*/  ISETP.GT.AND P5, PT, R9, 0x50, P2 ;  /* 0x000000500900780c */ /* 0x000fc400017a4270 */
[----:B------:R-:W-:Y:S02]  /*64f0*/  ISETP.LT.OR P3, PT, R12, 0x4a, P3 ;  /* 0x0000004a0c00780c */ /* 0x000fe40001f61670 */
[----:B------:R-:W-:Y:S02]  /*6500*/  FSEL R8, R10, RZ, P6 ;  /* 0x000000ff0a087208 */ /* 0x000fe40003000000 */
[----:B------:R-:W-:Y:S02]  /*6510*/  FSEL R62, R62, -INF , !P4 ;  /* 0xff8000003e3e7808 */ /* 0x000fe40006000000 */
[----:B------:R-:W-:Y:S01]  /*6520*/  ISETP.GT.AND P4, PT, R9, 0x51, P2 ;  /* 0x000000510900780c */ /* 0x000fe20001784270 */
        /* <DEDUP_REMOVED lines=12> */
[----:B------:R-:W-:Y:S01]  /*65f0*/  FSEL R63, R63, -INF , !P3 ;  /* 0xff8000003f3f7808 */ /* 0x000fe20005800000 */
[--C-:B------:R-:W-:Y:S01]  /*6600*/  FFMA.FTZ R41, R41, UR43, -R8.reuse ;  /* 0x0000002b29297c23 */ /* 0x100fe20008010808 */
[----:B------:R-:W-:Y:S01]  /*6610*/  FMNMX.FTZ R26, R38, R25, !PT ;  /* 0x00000019261a7209 */ /* 0x000fe20007810000 */
[--C-:B------:R-:W-:Y:S01]  /*6620*/  FFMA.FTZ R25, R40, UR43, -R8.reuse ;  /* 0x0000002b28197c23 */ /* 0x100fe20008010808 */
[----:B------:R-:W-:Y:S01]  /*6630*/  ISETP.LT.OR P5, PT, R12, 0x51, P5 ;  /* 0x000000510c00780c */ /* 0x000fe20002fa1670 */
[--C-:B------:R-:W-:Y:S01]  /*6640*/  FFMA.FTZ R44, R44, UR43, -R8.reuse ;  /* 0x0000002b2c2c7c23 */ /* 0x100fe20008010808 */
[----:B------:R-:W-:Y:S01]  /*6650*/  FMNMX.FTZ R29, R39, R26, !PT ;  /* 0x0000001a271d7209 */ /* 0x000fe20007810000 */
[----:B------:R1:W-:Y:S01]  /*6660*/  MUFU.EX2 R24, R37 ;  /* 0x0000002500187308 */ /* 0x0003e20000000800 */
[----:B------:R-:W-:Y:S01]  /*6670*/  ISETP.GT.AND P3, PT, R9, 0x58, P2 ;  /* 0x000000580900780c */ /* 0x000fe20001764270 */
[--C-:B------:R-:W-:Y:S01]  /*6680*/  FFMA.FTZ R56, R56, UR43, -R8.reuse ;  /* 0x0000002b38387c23 */ /* 0x100fe20008010808 */
        /* <DEDUP_REMOVED lines=10> */
[----:B------:R-:W-:Y:S01]  /*6730*/  ISETP.GT.AND P5, PT, R9, 0x59, P2 ;  /* 0x000000590900780c */ /* 0x000fe200017a4270 */
[----:B------:R-:W-:Y:S01]  /*6740*/  FFMA.FTZ R85, R85, UR43, -R8 ;  /* 0x0000002b55557c23 */ /* 0x000fe20008010808 */
[----:B------:R-:W-:-:S02]  /*6750*/  FMNMX.FTZ R29, R47, R28, !PT ;  /* 0x0000001c2f1d7209 */ /* 0x000fc40007810000 */
[----:B------:R-:W-:Y:S01]  /*6760*/  FSEL R67, R67, -INF , !P4 ;  /* 0xff80000043437808 */ /* 0x000fe20006000000 */
[----:B------:R-:W-:Y:S01]  /*6770*/  MUFU.EX2 R28, R44 ;  /* 0x0000002c001c7308 */ /* 0x000fe20000000800 */
[----:B------:R-:W-:Y:S01]  /*6780*/  FMNMX.FTZ R32, R50, R29, !PT ;  /* 0x0000001d32207209 */ /* 0x000fe20007810000 */
[----:B------:R-:W-:Y:S01]  /*6790*/  FFMA.FTZ R29, R45, UR43, -R8 ;  /* 0x0000002b2d1d7c23 */ /* 0x000fe20008010808 */
[----:B------:R-:W-:Y:S02]  /*67a0*/  ISETP.LT.OR P3, PT, R12, 0x59, P3 ;  /* 0x000000590c00780c */ /* 0x000fe40001f61670 */
[----:B0-----:R-:W-:Y:S02]  /*67b0*/  FMNMX.FTZ R33, R51, R32, !PT ;  /* 0x0000002033217209 */ /* 0x001fe40007810000 */
[----:B------:R-:W-:Y:S01]  /*67c0*/  ISETP.GT.AND P4, PT, R9, 0x60, P2 ;  /* 0x000000600900780c */ /* 0x000fe20001784270 */
[----:B------:R-:W-:Y:S01]  /*67d0*/  MUFU.EX2 R10, R10 ;  /* 0x0000000a000a7308 */ /* 0x000fe20000000800 */
[----:B------:R-:W-:-:S02]  /*67e0*/  FMNMX.FTZ R32, R54, R33, !PT ;  /* 0x0000002136207209 */ /* 0x000fc40007810000 */
[----:B------:R-:W-:Y:S02]  /*67f0*/  ISETP.LT.OR P5, PT, R12, 0x5a, P5 ;  /* 0x0000005a0c00780c */ /* 0x000fe40002fa1670 */
[----:B------:R-:W-:Y:S02]  /*6800*/  FMNMX.FTZ R33, R55, R32, !PT ;  /* 0x0000002037217209 */ /* 0x000fe40007810000 */
[----:B------:R-:W-:Y:S01]  /*6810*/  FSEL R70, R70, -INF , !P3 ;  /* 0xff80000046467808 */ /* 0x000fe20005800000 */
[----:B------:R0:W-:Y:S01]  /*6820*/  MUFU.EX2 R32, R48 ;  /* 0x0000003000207308 */ /* 0x0001e20000000800 */
[----:B------:R-:W-:Y:S01]  /*6830*/  FMNMX.FTZ R36, R58, R33, !PT ;  /* 0x000000213a247209 */ /* 0x000fe20007810000 */
[--C-:B------:R-:W-:Y:S01]  /*6840*/  FFMA.FTZ R33, R49, UR43, -R8.reuse ;  /* 0x0000002b31217c23 */ /* 0x100fe20008010808 */
[----:B------:R-:W-:Y:S01]  /*6850*/  ISETP.GT.AND P3, PT, R9, 0x61, P2 ;  /* 0x000000610900780c */ /* 0x000fe20001764270 */
[----:B------:R-:W-:Y:S01]  /*6860*/  FFMA.FTZ R49, R69, UR43, -R8 ;  /* 0x0000002b45317c23 */ /* 0x000fe20008010808 */
[----:B-1----:R-:W-:-:S02]  /*6870*/  FMNMX.FTZ R37, R59, R36, !PT ;  /* 0x000000243b257209 */ /* 0x002fc40007810000 */
[----:B------:R-:W-:Y:S01]  /*6880*/  FSEL R71, R71, -INF , !P5 ;  /* 0xff80000047477808 */ /* 0x000fe20006800000 */
[----:B------:R-:W-:Y:S01]  /*6890*/  MUFU.EX2 R7, R7 ;  /* 0x0000000700077308 */ /* 0x000fe20000000800 */
[----:B------:R-:W-:Y:S01]  /*68a0*/  FMNMX.FTZ R36, R62, R37, !PT ;  /* 0x000000253e247209 */ /* 0x000fe20007810000 */
[--C-:B0-----:R-:W-:Y:S01]  /*68b0*/  FFMA.FTZ R48, R68, UR43, -R8.reuse ;  /* 0x0000002b44307c23 */ /* 0x101fe20008010808 */
[----:B------:R-:W-:Y:S02]  /*68c0*/  ISETP.LT.OR P4, PT, R12, 0x61, P4 ;  /* 0x000000610c00780c */ /* 0x000fe40002781670 */
[----:B------:R-:W-:Y:S02]  /*68d0*/  FMNMX.FTZ R37, R63, R36, !PT ;  /* 0x000000243f257209 */ /* 0x000fe40007810000 */
[----:B------:R-:W-:Y:S01]  /*68e0*/  ISETP.GT.AND P5, PT, R9, 0x68, P2 ;  /* 0x000000680900780c */ /* 0x000fe200017a4270 */
[----:B------:R0:W-:Y:S01]  /*68f0*/  MUFU.EX2 R36, R52 ;  /* 0x0000003400247308 */ /* 0x0001e20000000800 */
[----:B------:R-:W-:Y:S01]  /*6900*/  FMNMX.FTZ R40, R66, R37, !PT ;  /* 0x0000002542287209 */ /* 0x000fe20007810000 */
[--C-:B------:R-:W-:Y:S01]  /*6910*/  FFMA.FTZ R37, R53, UR43, -R8.reuse ;  /* 0x0000002b35257c23 */ /* 0x100fe20008010808 */
[----:B------:R-:W-:Y:S01]  /*6920*/  ISETP.LT.OR P3, PT, R12, 0x62, P3 ;  /* 0x000000620c00780c */ /* 0x000fe20001f61670 */
[----:B------:R-:W-:Y:S01]  /*6930*/  FFMA.FTZ R53, R73, UR43, -R8 ;  /* 0x0000002b49357c23 */ /* 0x000fe20008010808 */
[----:B------:R-:W-:-:S02]  /*6940*/  FMNMX.FTZ R41, R67, R40, !PT ;  /* 0x0000002843297209 */ /* 0x000fc40007810000 */
[----:B------:R-:W-:Y:S01]  /*6950*/  FSEL R74, R74, -INF , !P4 ;  /* 0xff8000004a4a7808 */ /* 0x000fe20006000000 */
[----:B------:R-:W-:Y:S01]  /*6960*/  MUFU.EX2 R11, R11 ;  /* 0x0000000b000b7308 */ /* 0x000fe20000000800 */
[----:B------:R-:W-:Y:S01]  /*6970*/  FMNMX.FTZ R40, R70, R41, !PT ;  /* 0x0000002946287209 */ /* 0x000fe20007810000 */
[----:B0-----:R-:W-:Y:S01]  /*6980*/  FFMA.FTZ R52, R72, UR43, -R8 ;  /* 0x0000002b48347c23 */ /* 0x001fe20008010808 */
[----:B------:R-:W-:Y:S02]  /*6990*/  ISETP.GT.AND P4, PT, R9, 0x69, P2 ;  /* 0x000000690900780c */ /* 0x000fe40001784270 */
[----:B------:R-:W-:Y:S02]  /*69a0*/  FMNMX.FTZ R41, R71, R40, !PT ;  /* 0x0000002847297209 */ /* 0x000fe40007810000 */
[----:B------:R-:W-:Y:S01]  /*69b0*/  FSEL R75, R75, -INF , !P3 ;  /* 0xff8000004b4b7808 */ /* 0x000fe20005800000 */
[----:B------:R0:W-:Y:S01]  /*69c0*/  MUFU.EX2 R40, R56 ;  /* 0x0000003800287308 */ /* 0x0001e20000000800 */
[----:B------:R-:W-:-:S02]  /*69d0*/  ISETP.LT.OR P5, PT, R12, 0x69, P5 ;  /* 0x000000690c00780c */ /* 0x000fc40002fa1670 */
[----:B------:R-:W-:Y:S02]  /*69e0*/  FMNMX.FTZ R44, R74, R41, !PT ;  /* 0x000000294a2c7209 */ /* 0x000fe40007810000 */
[----:B------:R-:W-:Y:S02]  /*69f0*/  ISETP.GT.AND P3, PT, R9, 0x70, P2 ;  /* 0x000000700900780c */ /* 0x000fe40001764270 */
[----:B------:R-:W-:Y:S01]  /*6a00*/  ISETP.LT.OR P4, PT, R12, 0x6a, P4 ;  /* 0x0000006a0c00780c */ /* 0x000fe20002781670 */
[----:B------:R-:W-:Y:S01]  /*6a10*/  MUFU.EX2 R14, R14 ;  /* 0x0000000e000e7308 */ /* 0x000fe20000000800 */
[----:B------:R-:W-:Y:S02]  /*6a20*/  FSEL R78, R78, -INF , !P5 ;  /* 0xff8000004e4e7808 */ /* 0x000fe40006800000 */
[----:B------:R-:W-:Y:S02]  /*6a30*/  FMNMX.FTZ R41, R75, R44, !PT ;  /* 0x0000002c4b297209 */ /* 0x000fe40007810000 */
[----:B------:R-:W-:-:S02]  /*6a40*/  ISETP.GT.AND P5, PT, R9, 0x71, P2 ;  /* 0x000000710900780c */ /* 0x000fc400017a4270 */
[----:B------:R-:W-:Y:S01]  /*6a50*/  FSEL R79, R79, -INF , !P4 ;  /* 0xff8000004f4f7808 */ /* 0x000fe20006000000 */
[----:B------:R-:W-:Y:S01]  /*6a60*/  MUFU.EX2 R13, R13 ;  /* 0x0000000d000d7308 */ /* 0x000fe20000000800 */
[----:B------:R-:W-:Y:S02]  /*6a70*/  ISETP.LT.OR P3, PT, R12, 0x71, P3 ;  /* 0x000000710c00780c */ /* 0x000fe40001f61670 */
[----:B------:R-:W-:Y:S01]  /*6a80*/  FMNMX.FTZ R44, R78, R41, !PT ;  /* 0x000000294e2c7209 */ /* 0x000fe20007810000 */
[----:B------:R-:W-:-:S01]  /*6a90*/  FFMA.FTZ R41, R60, UR43, -R8 ;  /* 0x0000002b3c297c23 */ /* 0x000fc20008010808 */
[----:B------:R-:W-:Y:S01]  /*6aa0*/  ISETP.GT.AND P4, PT, R9, 0x78, P2 ;  /* 0x000000780900780c */ /* 0x000fe20001784270 */
[----:B------:R-:W-:-:S01]  /*6ab0*/  FFMA.FTZ R60, R80, UR43, -R8 ;  /* 0x0000002b503c7c23 */ /* 0x000fc20008010808 */
        /* <DEDUP_REMOVED lines=12> */
[----:B------:R-:W-:Y:S01]  /*6b80*/  FFMA.FTZ R61, R81, UR43, -R8 ;  /* 0x0000002b513d7c23 */ /* 0x000fe20008010808 */
[----:B------:R-:W-:Y:S01]  /*6b90*/  FMNMX.FTZ R45, R83, R44, !PT ;  /* 0x0000002c532d7209 */ /* 0x000fe20007810000 */
[----:B------:R-:W-:Y:S01]  /*6ba0*/  MUFU.EX2 R25, R25 ;  /* 0x0000001900197308 */ /* 0x000fe20000000800 */
[----:B------:R-:W-:-:S02]  /*6bb0*/  FSEL R87, R87, -INF , !P2 ;  /* 0xff80000057577808 */ /* 0x000fc40005000000 */
[----:B------:R-:W-:Y:S01]  /*6bc0*/  FMNMX.FTZ R44, R86, R45, !PT ;  /* 0x0000002d562c7209 */ /* 0x000fe20007810000 */
[----:B------:R-:W-:-:S01]  /*6bd0*/  FFMA.FTZ R45, R65, UR43, -R8 ;  /* 0x0000002b412d7c23 */ /* 0x000fc20008010808 */
[----:B------:R-:W-:Y:S02]  /*6be0*/  FSEL R69, R6, RZ, P6 ;  /* 0x000000ff06457208 */ /* 0x000fe40003000000 */
[----:B0-----:R-:W-:Y:S01]  /*6bf0*/  FMNMX.FTZ R56, R87, R44, !PT ;  /* 0x0000002c57387209 */ /* 0x001fe20007810000 */
[----:B------:R-:W-:Y:S02]  /*6c00*/  MUFU.EX2 R29, R29 ;  /* 0x0000001d001d7308 */ /* 0x000fe40000000800 */
[----:B------:R-:W-:-:S02]  /*6c10*/  FADD.FTZ R2, -R69, R2 ;  /* 0x0000000245027221 */ /* 0x000fc40000010100 */
[----:B-1----:R-:W0:Y:S04]  /*6c20*/  SHFL.BFLY PT, R57, R56, 0x2, 0x1f ;  /* 0x0c401f0038397f89 */ /* 0x002e2800000e0000 */
        /* <DEDUP_REMOVED lines=75> */
[--C-:B------:R-:W-:Y:S01]  /*70e0*/  FFMA.FTZ R70, R71, UR43, -R2.reuse ;  /* 0x0000002b47467c23 */ /* 0x100fe20008010802 */
[----:B------:R-:W-:-:S01]  /*70f0*/  FFMA.FTZ R71, R74, UR43, -R2 ;  /* 0x0000002b4a477c23 */ /* 0x000fc20008010802 */
[----:B------:R-:W-:Y:S02]  /*7100*/  FADD.FTZ R5, R26, R5 ;  /* 0x000000051a057221 */ /* 0x000fe40000010000 */
[----:B------:R-:W0:Y:S01]  /*7110*/  MUFU.EX2 R43, R43 ;  /* 0x0000002b002b7308 */ /* 0x000e220000000800 */
[----:B-1----:R-:W-:-:S01]  /*7120*/  FADD.FTZ R73, R39, R72 ;  /* 0x0000004827497221 */ /* 0x002fc20000010000 */
[----:B------:R-:W-:-:S06]  /*7130*/  FADD.FTZ R72, R28, R5 ;  /* 0x000000051c487221 */ /* 0x000fcc0000010000 */
[----:B------:R-:W1:Y:S01]  /*7140*/  MUFU.EX2 R46, R46 ;  /* 0x0000002e002e7308 */ /* 0x000e620000000800 */
[----:B--2---:R-:W-:-:S01]  /*7150*/  FADD.FTZ R4, R42, R73 ;  /* 0x000000492a047221 */ /* 0x004fc20000010000 */
[----:B------:R-:W-:-:S04]  /*7160*/  FADD.FTZ R73, R29, R72 ;  /* 0x000000481d497221 */ /* 0x000fc80000010000 */
[----:B------:R-:W-:Y:S02]  /*7170*/  FADD.FTZ R72, R32, R73 ;  /* 0x0000004920487221 */ /* 0x000fe40000010000 */
[----:B------:R-:W2:Y:S01]  /*7180*/  MUFU.EX2 R47, R47 ;  /* 0x0000002f002f7308 */ /* 0x000ea20000000800 */
[----:B0-----:R-:W-:-:S01]  /*7190*/  FADD.FTZ R5, R43, R4 ;  /* 0x000000042b057221 */ /* 0x001fc20000010000 */
[----:B------:R-:W-:Y:S01]  /*71a0*/  FADD.FTZ R73, R33, R72 ;  /* 0x0000004821497221 */ /* 0x000fe20000010000 */
[----:B------:R-:W-:-:S05]  /*71b0*/  FFMA.FTZ R72, R75, UR43, -R2 ;  /* 0x0000002b4b487c23 */ /* 0x000fca0008010802 */
[----:B------:R-:W0:Y:S01]  /*71c0*/  MUFU.EX2 R50, R50 ;  /* 0x0000003200327308 */ /* 0x000e220000000800 */
[----:B-1----:R-:W-:-:S07]  /*71d0*/  FADD.FTZ R4, R46, R5 ;  /* 0x000000052e047221 */ /* 0x002fce0000010000 */
[----:B------:R-:W1:Y:S01]  /*71e0*/  MUFU.EX2 R51, R51 ;  /* 0x0000003300337308 */ /* 0x000e620000000800 */
[----:B--2---:R-:W-:-:S01]  /*71f0*/  FADD.FTZ R5, R47, R4 ;  /* 0x000000042f057221 */ /* 0x004fc20000010000 */
[----:B------:R-:W-:Y:S01]  /*7200*/  FADD.FTZ R4, R36, R73 ;  /* 0x0000004924047221 */ /* 0x000fe20000010000 */
[----:B------:R-:W-:-:S05]  /*7210*/  FFMA.FTZ R73, R78, UR43, -R2 ;  /* 0x0000002b4e497c23 */ /* 0x000fca0008010802 */
        /* <DEDUP_REMOVED lines=67> */
.L_x_934:
        /* <DEDUP_REMOVED lines=94> */
.L_x_917:
[----:B------:R-:W-:Y:S01]  /*7c30*/  ULDC UR6, c[0x0][0x448] ;  /* 0x0001120000067ab9 */ /* 0x000fe20000000800 */
[----:B------:R-:W-:Y:S01]  /*7c40*/  ULDC UR14, c[0x0][0x9e4] ;  /* 0x00027900000e7ab9 */ /* 0x000fe20000000800 */
[----:B------:R-:W-:Y:S02]  /*7c50*/  UISETP.NE.AND UP0, UPT, UR6, 0x1, UPT ;  /* 0x000000010600788c */ /* 0x000fe4000bf05270 */
[----:B------:R-:W-:Y:S02]  /*7c60*/  UISETP.GE.AND UP1, UPT, UR14, 0x1, UPT ;  /* 0x000000010e00788c */ /* 0x000fe4000bf26270 */
[----:B------:R-:W-:Y:S02]  /*7c70*/  UIADD3 UR10, UR41, 0xbf, URZ ;  /* 0x000000bf290a7890 */ /* 0x000fe4000fffe03f */
[----:B------:R-:W-:Y:S02]  /*7c80*/  UIADD3 UR11, UR42, 0x1, -UR37 ;  /* 0x000000012a0b7890 */ /* 0x000fe4000fffe825 */
[----:B------:R-:W-:-:S03]  /*7c90*/  PLOP3.LUT P5, PT, PT, PT, UP1, 0x80, 0x0 ;  /* 0x000000000000781c */ /* 0x000fc60003faf018 */
[----:B------:R-:W-:Y:S01]  /*7ca0*/  @UP0 ULDC UR6, c[0x0][0x44c] ;  /* 0x0001130000060ab9 */ /* 0x000fe20000000800 */
[----:B------:R-:W-:Y:S01]  /*7cb0*/  @UP0 ULDC UR15, c[0x0][0x450] ;  /* 0x00011400000f0ab9 */ /* 0x000fe20000000800 */
[----:B------:R-:W-:-:S04]  /*7cc0*/  UIMAD.WIDE.U32 UR6, UR10, UR6, URZ ;  /* 0x000000060a0672a5 */ /* 0x000fc8000f8e003f */
[----:B------:R-:W-:-:S04]  /*7cd0*/  @UP0 USHF.R.U32.HI UR10, URZ, UR15, UR7 ;  /* 0x0000000f3f0a0299 */ /* 0x000fc80008011607 */
[----:B------:R-:W-:-:S04]  /*7ce0*/  UIADD3 UR10, UR11, UR10, URZ ;  /* 0x0000000a0b0a7290 */ /* 0x000fc8000fffe03f */
        /* <DEDUP_REMOVED lines=12> */
.L_x_937:
[----:B------:R-:W-:-:S11]  /*7db0*/  UISETP.NE.AND UP1, UPT, UR14, 0x1, UPT ;  /* 0x000000010e00788c */ /* 0x000fd6000bf25270 */
[----:B------:R-:W-:Y:S02]  /*7dc0*/  @UP1 ULDC.64 UR20, c[0x0][0x9e8] ;  /* 0x00027a0000141ab9 */ /* 0x000fe40000000a00 */
[----:B------:R-:W-:-:S04]  /*7dd0*/  UIMAD.WIDE.U32 UR6, UR10, UR20, URZ ;  /* 0x000000140a0672a5 */ /* 0x000fc8000f8e003f */
[----:B------:R-:W-:-:S12]  /*7de0*/  @UP1 USHF.R.U32.HI UR10, URZ, UR21, UR7 ;  /* 0x000000153f0a1299 */ /* 0x000fd80008011607 */
.L_x_938:
[----:B------:R-:W-:-:S04]  /*7df0*/  UIMAD UR10, UR10, UR14, URZ ;  /* 0x0000000e0a0a72a4 */ /* 0x000fc8000f8e023f */
[----:B------:R-:W-:-:S04]  /*7e00*/  UISETP.LT.AND UP1, UPT, UR18, UR10, UPT ;  /* 0x0000000a1200728c */ /* 0x000fc8000bf21270 */
[----:B------:R-:W-:-:S12]  /*7e10*/  USEL UR18, UR18, UR10, !UP1 ;  /* 0x0000000a12127287 */ /* 0x000fd8000c800000 */
.L_x_936:
[----:B------:R-:W-:-:S04]  /*7e20*/  UIADD3 UR18, UR18, 0x7f, URZ ;  /* 0x0000007f12127890 */ /* 0x000fc8000fffe03f */
[----:B------:R-:W-:-:S04]  /*7e30*/  USHF.R.S32.HI UR6, URZ, 0x1f, UR18 ;  /* 0x0000001f3f067899 */ /* 0x000fc80008011412 */
[----:B------:R-:W-:-:S04]  /*7e40*/  ULEA.HI UR6, UR6, UR18, URZ, 0x7 ;  /* 0x0000001206067291 */ /* 0x000fc8000f8f383f */
[----:B------:R-:W-:-:S04]  /*7e50*/  USHF.R.S32.HI UR6, URZ, 0x7, UR6 ;  /* 0x000000073f067899 */ /* 0x000fc80008011406 */
[----:B------:R-:W-:-:S04]  /*7e60*/  UISETP.LT.AND UP1, UPT, UR44, UR6, UPT ;  /* 0x000000062c00728c */ /* 0x000fc8000bf21270 */
[----:B------:R-:W-:-:S06]  /*7e70*/  USEL UR17, UR44, UR6, !UP1 ;  /* 0x000000062c117287 */ /* 0x000fcc000c800000 */
[----:B------:R-:W-:-:S13]  /*7e80*/  ISETP.GE.AND P2, PT, R3, UR17, PT ;  /* 0x0000001103007c0c */ /* 0x000fda000bf46270 */
[----:B------:R-:W-:Y:S05]  /*7e90*/  @!P2 BRA `(.L_x_939) ;  /* 0x0000001800e8a947 */ /* 0x000fea0003800000 */
[----:B------:R-:W-:Y:S01]  /*7ea0*/  IMAD.MOV.U32 R9, RZ, RZ, R0 ;  /* 0x000000ffff097224 */ /* 0x000fe200078e0000 */
[----:B------:R-:W-:Y:S01]  /*7eb0*/  UMOV UR18, UR53 ;  /* 0x0000003500127c82 */ /* 0x000fe20008000000 */
[----:B------:R-:W-:Y:S01]  /*7ec0*/  IMAD.MOV.U32 R7, RZ, RZ, R2 ;  /* 0x000000ffff077224 */ /* 0x000fe200078e0002 */
[----:B------:R-:W-:-:S06]  /*7ed0*/  UMOV UR19, UR52 ;  /* 0x0000003400137c82 */ /* 0x000fcc0008000000 */
.L_x_949:
[----:B------:R-:W-:-:S04]  /*7ee0*/  UISETP.NE.AND UP1, UPT, UR19, 0x1, UPT ;  /* 0x000000011300788c */ /* 0x000fc8000bf25270 */
[----:B------:R-:W-:-:S04]  /*7ef0*/  USEL UR53, URZ, 0x1, UP1 ;  /* 0x000000013f357887 */ /* 0x000fc80008800000 */
[----:B------:R-:W-:Y:S01]  /*7f00*/  ULOP3.LUT UR53, UR18, UR53, URZ, 0x3c, !UPT ;  /* 0x0000003512357292 */ /* 0x000fe2000f8e3c3f */
[----:B------:R-:W-:Y:S11]  /*7f10*/  @!P0 BRA `(.L_x_940) ;  /* 0x0000000000048947 */ /* 0x000ff60003800000 */
[----:B------:R-:W-:Y:S01]  /*7f20*/  BPT.TRAP 0x1 ;  /* 0x000000040000795c */ /* 0x000fe20000300000 */
.L_x_940:
        /* <DEDUP_REMOVED lines=9> */
.L_x_941:
[----:B-1----:R-:W-:Y:S05]  /*7fc0*/  @P2 BRA `(.L_x_942) ;  /* 0x0000000000082947 */ /* 0x002fea0003800000 */
[----:B------:R-:W1:Y:S02]  /*7fd0*/  SYNCS.PHASECHK.TRANS64.TRYWAIT P2, [UR20+0x19c30], R0 ;  /* 0x019c3000ff0075a7 */ /* 0x000e640008040154 */
[----:B-1----:R-:W-:Y:S05]  /*7fe0*/  @!P2 BRA `(.L_x_943) ;  /* 0x000000cc0040a947 */ /* 0x002fea0003800000 */
.L_x_942:
        /* <DEDUP_REMOVED lines=17> */
.L_x_944:
[----:B------:R-:W-:Y:S01]  /*8100*/  ULEA UR11, UR19, UR46, 0x3 ;  /* 0x0000002e130b7291 */ /* 0x000fe2000f8e183f */
[----:B01----:R-:W-:-:S05]  /*8110*/  IMAD.U32 R0, RZ, RZ, UR18 ;  /* 0x00000012ff007e24 */ /* 0x003fca000f8e00ff */
[----:B------:R-:W-:-:S04]  /*8120*/  SHF.L.U32 R0, R0, 0x1f, RZ ;  /* 0x0000001f00007819 */ /* 0x000fc800000006ff */
[----:B------:R0:W1:Y:S01]  /*8130*/  SYNCS.PHASECHK.TRANS64.TRYWAIT P2, [UR11+0x19c50], R0 ;  /* 0x019c5000ff0075a7 */ /* 0x000062000804014b */
[----:B------:R-:W-:Y:S05]  /*8140*/  @!P0 BRA `(.L_x_945) ;  /* 0x0000000000048947 */ /* 0x000fea0003800000 */
[----:B------:R-:W-:Y:S01]  /*8150*/  BPT.TRAP 0x1 ;  /* 0x000000040000795c */ /* 0x000fe20000300000 */
.L_x_945:
[----:B-1----:R-:W-:Y:S05]  /*8160*/  @P2 BRA `(.L_x_946) ;  /* 0x0000000000082947 */ /* 0x002fea0003800000 */
[----:B------:R-:W1:Y:S02]  /*8170*/  SYNCS.PHASECHK.TRANS64.TRYWAIT P2, [UR11+0x19c50], R0 ;  /* 0x019c5000ff0075a7 */ /* 0x000e64000804014b */
[----:B-1----:R-:W-:Y:S05]  /*8180*/  @!P2 BRA `(.L_x_947) ;  /* 0x000000c800f0a947 */ /* 0x002fea0003800000 */
.L_x_946:
        /* <DEDUP_REMOVED lines=89> */
[C---:B------:R-:W-:Y:S01]  /*8720*/  FFMA.FTZ R8, R2.reuse, R15, -8 ;  /* 0xc100000002087423 */ /* 0x040fe2000001000f */
[----:B------:R-:W-:-:S03]  /*8730*/  FADD.FTZ R6, -R2, R7 ;  /* 0x0000000702067221 */ /* 0x000fc60000010100 */
[--C-:B------:R-:W-:Y:S01]  /*8740*/  FFMA.FTZ R14, R33, UR43, -R8.reuse ;  /* 0x0000002b210e7c23 */ /* 0x100fe20008010808 */
[----:B------:R-:W-:-:S01]  /*8750*/  FFMA.FTZ R33, R52, UR43, -R8 ;  /* 0x0000002b34217c23 */ /* 0x000fc20008010808 */
[--C-:B------:R-:W-:Y:S01]  /*8760*/  FFMA.FTZ R52, R69, UR43, -R8.reuse ;  /* 0x0000002b45347c23 */ /* 0x100fe20008010808 */
[----:B------:R-:W-:Y:S02]  /*8770*/  IMAD.U32 R69, RZ, RZ, UR43 ;  /* 0x0000002bff457e24 */ /* 0x000fe4000f8e00ff */
[--C-:B------:R-:W-:Y:S01]  /*8780*/  FFMA.FTZ R13, R32, UR43, -R8.reuse ;  /* 0x0000002b200d7c23 */ /* 0x100fe20008010808 */
[----:B------:R-:W-:-:S01]  /*8790*/  FFMA.FTZ R32, R49, UR43, -R8 ;  /* 0x0000002b31207c23 */ /* 0x000fc20008010808 */
[----:B------:R-:W-:Y:S01]  /*87a0*/  FFMA.FTZ R49, R68, UR43, -R8 ;  /* 0x0000002b44317c23 */ /* 0x000fe20008010808 */
[----:B------:R-:W-:-:S01]  /*87b0*/  FADD.FTZ R7, -R0, R9 ;  /* 0x0000000900077221 */ /* 0x000fc20000010100 */
[----:B------:R-:W-:Y:S01]  /*87c0*/  FFMA.FTZ R68, R0, R69, -8 ;  /* 0xc100000000447423 */ /* 0x000fe20000010045 */
[----:B------:R-:W-:Y:S01]  /*87d0*/  FMUL.FTZ R6, R6, UR43 ;  /* 0x0000002b06067c20 */ /* 0x000fe20008410000 */
[----:B------:R-:W-:Y:S01]  /*87e0*/  FFMA.FTZ R9, R24, UR43, -R8 ;  /* 0x0000002b18097c23 */ /* 0x000fe20008010808 */
[----:B------:R-:W-:Y:S01]  /*87f0*/  FMUL.FTZ R7, R7, UR43 ;  /* 0x0000002b07077c20 */ /* 0x000fe20008410000 */
[----:B------:R-:W-:Y:S01]  /*8800*/  FFMA.FTZ R26, R26, UR43, -R68 ;  /* 0x0000002b1a1a7c23 */ /* 0x000fe20008010844 */
[----:B------:R-:W-:-:S01]  /*8810*/  FFMA.FTZ R10, R25, UR43, -R8 ;  /* 0x0000002b190a7c23 */ /* 0x000fc20008010808 */
[----:B------:R-:W-:Y:S01]  /*8820*/  FFMA.FTZ R27, R27, UR43, -R68 ;  /* 0x0000002b1b1b7c23 */ /* 0x000fe20008010844 */
        /* <DEDUP_REMOVED lines=38> */
[----:B------:R-:W-:-:S02]  /*8a90*/  WARPGROUP.DEPBAR.LE gsb0, 0x0 ;  /* 0x00008000000079c5 */ /* 0x000fc40000010000 */
[----:B------:R-:W-:Y:S01]  /*8aa0*/  WARPGROUP.ARRIVE ;  /* 0x00000000000079c5 */ /* 0x000fe20000000000 */
[----:B------:R-:W2:Y:S01]  /*8ab0*/  MUFU.EX2 R27, R27 ;  /* 0x0000001b001b7308 */ /* 0x000ea20000000800 */
[----:B-1----:R-:W-:-:S01]  /*8ac0*/  FFMA.FTZ R4, R7, R4, R26 ;  /* 0x0000000407047223 */ /* 0x002fc2000001001a */
[----:B------:R-:W-:Y:S01]  /*8ad0*/  FFMA.FTZ R44, R61, UR43, -R8 ;  /* 0x0000002b3d2c7c23 */ /* 0x000fe20008010808 */
[----:B------:R-:W-:-:S01]  /*8ae0*/  FFMA.FTZ R63, R63, UR43, -R68 ;  /* 0x0000002b3f3f7c23 */ /* 0x000fc20008010844 */
[----:B------:R-:W-:Y:S01]  /*8af0*/  FFMA.FTZ R45, R64, UR43, -R8 ;  /* 0x0000002b402d7c23 */ /* 0x000fe20008010808 */
[----:B------:R-:W-:Y:S01]  /*8b00*/  QGMMA.64x96x32.F32.E4M3.E4M3 R88, R140, gdesc[UR4], R88, gsb0 ;  /* 0x016000048c587df3 */ /* 0x000fe20008000858 */
[----:B------:R-:W-:Y:S01]  /*8b10*/  UIADD3 UR6, UR10, 0x6, URZ ;  /* 0x000000060a067890 */ /* 0x000fe2000fffe03f */
[----:B------:R-:W-:Y:S01]  /*8b20*/  FFMA.FTZ R66, R66, UR43, -R68 ;  /* 0x0000002b42427c23 */ /* 0x000fe20008010844 */
[----:B------:R-:W1:Y:S01]  /*8b30*/  MUFU.EX2 R11, R11 ;  /* 0x0000000b000b7308 */ /* 0x000e620000000800 */
[----:B0-----:R-:W-:-:S01]  /*8b40*/  FADD.FTZ R72, R10, R5 ;  /* 0x000000050a487221 */ /* 0x001fc20000010000 */
[----:B------:R-:W-:Y:S01]  /*8b50*/  UMOV UR7, 0x40000040 ;  /* 0x4000004000077882 */ /* 0x000fe20000000000 */
[----:B------:R-:W-:-:S01]  /*8b60*/  FFMA.FTZ R48, R65, UR43, -R8 ;  /* 0x0000002b41307c23 */ /* 0x000fc20008010808 */
[----:B------:R-:W-:Y:S01]  /*8b70*/  FFMA.FTZ R67, R67, UR43, -R68 ;  /* 0x0000002b43437c23 */ /* 0x000fe20008010844 */
[----:B------:R-:W-:-:S01]  /*8b80*/  FFMA.FTZ R57, R76, UR43, -R8 ;  /* 0x0000002b4c397c23 */ /* 0x000fc20008010808 */
[--C-:B------:R-:W-:Y:S01]  /*8b90*/  FFMA.FTZ R60, R77, UR43, -R8.reuse ;  /* 0x0000002b4d3c7c23 */ /* 0x100fe20008010808 */
[----:B------:R-:W-:-:S01]  /*8ba0*/  FFMA.FTZ R61, R80, UR43, -R8 ;  /* 0x0000002b503d7c23 */ /* 0x000fc20008010808 */
[----:B------:R-:W0:Y:S01]  /*8bb0*/  MUFU.EX2 R30, R30 ;  /* 0x0000001e001e7308 */ /* 0x000e220000000800 */
[----:B--2---:R-:W-:-:S01]  /*8bc0*/  FADD.FTZ R5, R27, R4 ;  /* 0x000000041b057221 */ /* 0x004fc20000010000 */
[----:B------:R-:W-:Y:S01]  /*8bd0*/  FFMA.FTZ R64, R81, UR43, -R8 ;  /* 0x0000002b51407c23 */ /* 0x000fe20008010808 */
[----:B------:R-:W-:-:S02]  /*8be0*/  IMAD.U32 R80, RZ, RZ, UR20 ;  /* 0x00000014ff507e24 */ /* 0x000fc4000f8e00ff */
[--C-:B------:R-:W-:Y:S01]  /*8bf0*/  FFMA.FTZ R65, R84, UR43, -R8.reuse ;  /* 0x0000002b54417c23 */ /* 0x100fe20008010808 */
[----:B------:R-:W-:-:S02]  /*8c00*/  FFMA.FTZ R8, R85, UR43, -R8 ;  /* 0x0000002b55087c23 */ /* 0x000fc40008010808 */
        /* <DEDUP_REMOVED lines=25> */
[----:B--2---:R-:W-:-:S01]  /*8da0*/  FADD.FTZ R5, R39, R4 ;  /* 0x0000000427057221 */ /* 0x004fc20000010000 */
[----:B------:R-:W-:Y:S02]  /*8db0*/  WARPGROUP.DEPBAR.LE gsb0, 0x0 ;  /* 0x00008000000079c5 */ /* 0x000fe40000010000 */
[----:B------:R-:W-:-:S04]  /*8dc0*/  WARPGROUP.ARRIVE ;  /* 0x00000000000079c5 */ /* 0x000fc80000000000 */
[----:B------:R-:W2:Y:S01]  /*8dd0*/  MUFU.EX2 R24, R24 ;  /* 0x0000001800187308 */ /* 0x000ea20000000800 */
[----:B-1----:R-:W-:-:S01]  /*8de0*/  FADD.FTZ R73, R21, R72 ;  /* 0x0000004815497221 */ /* 0x002fc20000010000 */
[----:B------:R-:W-:Y:S06]  /*8df0*/  QGMMA.64x96x32.F32.E4M3.E4M3 R88, R136, gdesc[UR4], R88, gsb0 ;  /* 0x0160000488587df3 */ /* 0x000fec0008000858 */
        /* <DEDUP_REMOVED lines=82> */
[----:B------:R-:W1:Y:S01]  /*9320*/  MUFU.EX2 R60, R60 ;  /* 0x0000003c003c7308 */ /* 0x000e620000000800 */
[----:B---3--:R-:W-:-:S07]  /*9330*/  FADD.FTZ R5, R57, R78 ;  /* 0x0000004e39057221 */ /* 0x008fce0000010000 */
        /* <DEDUP_REMOVED lines=22> */
.L_x_948:
        /* <DEDUP_REMOVED lines=14> */
[----:B------:R-:W-:Y:S01]  /*9580*/  SYNCS.ARRIVE.TRANS64.RED.A1T0 RZ, [UR6], RZ ;  /* 0x000000ffffff79a7 */ /* 0x000fe20008100406 */
        /* <DEDUP_REMOVED lines=75> */
.L_x_939:
        /* <DEDUP_REMOVED lines=8> */
[----:B------:R-:W-:-:S05]  /*9ac0*/  ULDC UR19, c[0x0][0x9e0] ;  /* 0x0002780000137ab9 */ /* 0x000fca0000000800 */
.L_x_968:
[----:B------:R-:W-:-:S04]  /*9ad0*/  UISETP.NE.AND UP1, UPT, UR18, 0x1, UPT ;  /* 0x000000011200788c */ /* 0x000fc8000bf25270 */
[----:B------:R-:W-:-:S04]  /*9ae0*/  USEL UR53, URZ, 0x1, UP1 ;  /* 0x000000013f357887 */ /* 0x000fc80008800000 */
[----:B------:R-:W-:Y:S01]  /*9af0*/  ULOP3.LUT UR53, UR17, UR53, URZ, 0x3c, !UPT ;  /* 0x0000003511357292 */ /* 0x000fe2000f8e3c3f */
[----:B------:R-:W-:Y:S11]  /*9b00*/  @!P0 BRA `(.L_x_951) ;  /* 0x0000000000048947 */ /* 0x000ff60003800000 */
[----:B------:R-:W-:Y:S01]  /*9b10*/  BPT.TRAP 0x1 ;  /* 0x000000040000795c */ /* 0x000fe20000300000 */
.L_x_951:
        /* <DEDUP_REMOVED lines=9> */
.L_x_952:
[----:B-1----:R-:W-:Y:S05]  /*9bb0*/  @P2 BRA `(.L_x_953) ;  /* 0x0000000000082947 */ /* 0x002fea0003800000 */
[----:B------:R-:W1:Y:S02]  /*9bc0*/  SYNCS.PHASECHK.TRANS64.TRYWAIT P2, [UR22+0x19c30], R0 ;  /* 0x019c3000ff0075a7 */ /* 0x000e640008040156 */
[----:B-1----:R-:W-:Y:S05]  /*9bd0*/  @!P2 BRA `(.L_x_954) ;  /* 0x000000b00074a947 */ /* 0x002fea0003800000 */
.L_x_953:
        /* <DEDUP_REMOVED lines=17> */
.L_x_955:
[----:B------:R-:W-:Y:S01]  /*9cf0*/  ULEA UR11, UR18, UR46, 0x3 ;  /* 0x0000002e120b7291 */ /* 0x000fe2000f8e183f */
[----:B01----:R-:W-:-:S05]  /*9d00*/  IMAD.U32 R0, RZ, RZ, UR17 ;  /* 0x00000011ff007e24 */ /* 0x003fca000f8e00ff */
[----:B------:R-:W-:-:S04]  /*9d10*/  SHF.L.U32 R0, R0, 0x1f, RZ ;  /* 0x0000001f00007819 */ /* 0x000fc800000006ff */
[----:B------:R0:W1:Y:S01]  /*9d20*/  SYNCS.PHASECHK.TRANS64.TRYWAIT P2, [UR11+0x19c50], R0 ;  /* 0x019c5000ff0075a7 */ /* 0x000062000804014b */
[----:B------:R-:W-:Y:S05]  /*9d30*/  @!P0 BRA `(.L_x_956) ;  /* 0x0000000000048947 */ /* 0x000fea0003800000 */
[----:B------:R-:W-:Y:S01]  /*9d40*/  BPT.TRAP 0x1 ;  /* 0x000000040000795c */ /* 0x000fe20000300000 */
.L_x_956:
[----:B-1----:R-:W-:Y:S05]  /*9d50*/  @P2 BRA `(.L_x_957) ;  /* 0x0000000000082947 */ /* 0x002fea0003800000 */
[----:B------:R-:W1:Y:S02]  /*9d60*/  SYNCS.PHASECHK.TRANS64.TRYWAIT P2, [UR11+0x19c50], R0 ;  /* 0x019c5000ff0075a7 */ /* 0x000e64000804014b */
[----:B-1----:R-:W-:Y:S05]  /*9d70*/  @!P2 BRA `(.L_x_958) ;  /* 0x000000b00024a947 */ /* 0x002fea0003800000 */
.L_x_957:
[----:B------:R-:W-:Y:S01]  /*9d80*/  UIADD3 UR6, UR46, 0x3000, URZ ;  /* 0x000030002e067890 */ /* 0x000fe2000fffe03f */
[----:B------:R-:W-:Y:S01]  /*9d90*/  WARPGROUP.ARRIVE ;  /* 0x00000000000079c5 */ /* 0x000fe20000000000 */
[----:B------:R-:W-:Y:S01]  /*9da0*/  UMOV UR7, 0x40000040 ;  /* 0x4000004000077882 */ /* 0x000fe20000000000 */
[----:B------:R-:W-:Y:S01]  /*9db0*/  PLOP3.LUT P2, PT, PT, PT, UP0, 0x80, 0x0 ;  /* 0x000000000000781c */ /* 0x000fe20003f4f008 */
[----:B------:R-:W-:Y:S01]  /*9dc0*/  USHF.R.U32.HI UR6, URZ, 0x4, UR6 ;  /* 0x000000043f067899 */ /* 0x000fe20008011606 */
[----:B------:R-:W-:Y:S02]  /*9dd0*/  VIADD R13, R17, UR41 ;  /* 0x00000029110d7c36 */ /* 0x000fe40008000000 */
[----:B------:R-:W-:Y:S01]  /*9de0*/  IMAD.U32 R2, RZ, RZ, UR22 ;  /* 0x00000016ff027e24 */ /* 0x000fe2000f8e00ff */
[----:B------:R-:W-:-:S03]  /*9df0*/  ULOP3.LUT UR6, UR6, 0x3fff, URZ, 0xc0, !UPT ;  /* 0x00003fff06067892 */ /* 0x000fc6000f8ec03f */
[----:B------:R-:W-:Y:S01]  /*9e00*/  @!P1 VIADD R2, R2, 0x19c40 ;  /* 0x00019c4002029836 */ /* 0x000fe20000000000 */
[----:B------:R-:W-:-:S04]  /*9e10*/  ULOP3.LUT UR6, UR6, 0x10000, URZ, 0xfc, !UPT ;  /* 0x0001000006067892 */ /* 0x000fc8000f8efc3f */
[----:B------:R-:W-:Y:S01]  /*9e20*/  UIMAD UR10, UR18, 0x300, UR6 ;  /* 0x00000300120a78a4 */ /* 0x000fe2000f8e0206 */
[----:B------:R-:W-:-:S06]  /*9e30*/  @!P1 PRMT R2, RZ, 0x654, R2 ;  /* 0x00000654ff029816 */ /* 0x000fcc0000000002 */
        /* <DEDUP_REMOVED lines=18> */
[----:B01----:R-:W-:Y:S01]  /*9f60*/  @P2 IMAD.HI.U32 R0, R13, UR6, RZ ;  /* 0x000000060d002c27 */ /* 0x003fe2000f8e00ff */
[----:B------:R-:W-:-:S04]  /*9f70*/  @UP0 ULDC UR6, c[0x0][0x450] ;  /* 0x0001140000060ab9 */ /* 0x000fc80000000800 */
[----:B------:R-:W-:Y:S01]  /*9f80*/  @P2 SHF.R.U32.HI R13, RZ, UR6, R0 ;  /* 0x00000006ff0d2c19 */ /* 0x000fe20008011600 */
[----:B------:R-:W-:Y:S01]  /*9f90*/  IMAD.SHL.U32 R0, R3, 0x80, RZ ;  /* 0x0000008003007824 */ /* 0x000fe200078e00ff */
[----:B------:R-:W-:-:S03]  /*9fa0*/  ULOP3.LUT UR6, URZ, UR20, URZ, 0x33, !UPT ;  /* 0x000000143f067292 */ /* 0x000fc6000f8e333f */
[----:B------:R-:W0:Y:S01]  /*9fb0*/  SHFL.IDX PT, R15, R13, RZ, 0x1c1f ;  /* 0x001c1fff0d0f7589 */ /* 0x000e2200000e0000 */
[----:B------:R-:W-:-:S05]  /*9fc0*/  IADD3 R7, -R0, 0x1, RZ ;  /* 0x0000000100077810 */ /* 0x000fca0007ffe1ff */
        /* <DEDUP_REMOVED lines=9> */
[----:B------:R-:W-:Y:S06]  /*a060*/  @!P5 BRA `(.L_x_959) ;  /* 0x00000000005cd947 */ /* 0x000fec0003800000 */
        /* <DEDUP_REMOVED lines=13> */
.L_x_961:
[----:B------:R-:W-:-:S05]  /*a140*/  IMAD.U32 R14, RZ, RZ, UR21 ;  /* 0x00000015ff0e7e24 */ /* 0x000fca000f8e00ff */
[----:B------:R-:W-:-:S13]  /*a150*/  ISETP.NE.AND P2, PT, R14, 0x1, PT ;  /* 0x000000010e00780c */ /* 0x000fda0003f45270 */
[----:B------:R-:W0:Y:S02]  /*a160*/  @P2 LDC.64 R6, c[0x0][0x9e8] ;  /* 0x00027a00ff062b82 */ /* 0x000e240000000a00 */
[----:B0-----:R-:W-:-:S05]  /*a170*/  @P2 IMAD.HI.U32 R6, R15, R6, RZ ;  /* 0x000000060f062227 */ /* 0x001fca00078e00ff */
[----:B------:R-:W-:-:S07]  /*a180*/  @P2 SHF.R.U32.HI R15, RZ, R7, R6 ;  /* 0x00000007ff0f2219 */ /* 0x000fce0000011606 */
.L_x_962:
[----:B------:R-:W-:Y:S05]  /*a190*/  BSYNC B0 ;  /* 0x0000000000007941 */ /* 0x000fea0003800000 */
.L_x_960:
[----:B------:R-:W-:-:S04]  /*a1a0*/  IMAD R15, R15, R14, -R0 ;  /* 0x0000000e0f0f7224 */ /* 0x000fc800078e0a00 */
[----:B------:R-:W-:-:S05]  /*a1b0*/  IMAD R15, R16, -0x2, R15 ;  /* 0xfffffffe100f7824 */ /* 0x000fca00078e020f */
[----:B------:R-:W-:Y:S02]  /*a1c0*/  VIADDMNMX R10, R15, R14, R10, PT ;  /* 0x0000000e0f0a7246 */ /* 0x000fe4000380010a */
[----:B------:R-:W-:-:S07]  /*a1d0*/  VIMNMX R2, R2, R15, !PT ;  /* 0x0000000f02027248 */ /* 0x000fce0007fe0100 */
.L_x_959:
        /* <DEDUP_REMOVED lines=9> */
[C---:B------:R-:W-:Y:S02]  /*a270*/  ISETP.GT.AND P4, PT, R2.reuse, 0x9, P2 ;  /* 0x000000090200780c */ /* 0x040fe40001784270 */
[----:B------:R-:W-:Y:S02]  /*a280*/  ISETP.GT.AND P6, PT, R2, 0x10, P2 ;  /* 0x000000100200780c */ /* 0x000fe400017c4270 */
[----:B------:R-:W-:-:S02]  /*a290*/  ISETP.LT.OR P3, PT, R10, 0x9, P3 ;  /* 0x000000090a00780c */ /* 0x000fc40001f61670 */
[----:B------:R-:W-:Y:S01]  /*a2a0*/  ISETP.LT.OR P4, PT, R10, 0xa, P4 ;  /* 0x0000000a0a00780c */ /* 0x000fe20002781670 */
[--C-:B0-----:R-:W-:Y:S01]  /*a2b0*/  IMAD.IADD R12, R12, 0x1, R13.reuse ;  /* 0x000000010c0c7824 */ /* 0x101fe200078e020d */
[----:B------:R-:W-:Y:S01]  /*a2c0*/  ISETP.LT.OR P6, PT, R10, 0x11, P6 ;  /* 0x000000110a00780c */ /* 0x000fe200037c1670 */
[----:B------:R-:W-:Y:S01]  /*a2d0*/  IMAD.IADD R6, R11, 0x1, R13 ;  /* 0x000000010b067824 */ /* 0x000fe200078e020d */
[----:B------:R-:W-:Y:S02]  /*a2e0*/  FSEL R28, R28, -INF , !P3 ;  /* 0xff8000001c1c7808 */ /* 0x000fe40005800000 */
[----:B------:R-:W-:Y:S02]  /*a2f0*/  FSEL R29, R29, -INF , !P4 ;  /* 0xff8000001d1d7808 */ /* 0x000fe40006000000 */
[----:B------:R-:W-:Y:S02]  /*a300*/  FSEL R32, R32, -INF , !P6 ;  /* 0xff80000020207808 */ /* 0x000fe40007000000 */
[----:B------:R-:W-:-:S02]  /*a310*/  ISETP.GT.AND P3, PT, R2, 0x11, P2 ;  /* 0x000000110200780c */ /* 0x000fc40001764270 */
[C---:B------:R-:W-:Y:S02]  /*a320*/  ISETP.GT.AND P4, PT, R2.reuse, 0x18, P2 ;  /* 0x000000180200780c */ /* 0x040fe40001784270 */
[----:B------:R-:W-:Y:S02]  /*a330*/  ISETP.GT.AND P6, PT, R2, 0x19, P2 ;  /* 0x000000190200780c */ /* 0x000fe400017c4270 */
[C---:B------:R-:W-:Y:S02]  /*a340*/  ISETP.LT.OR P3, PT, R10.reuse, 0x12, P3 ;  /* 0x000000120a00780c */ /* 0x040fe40001f61670 */
[C---:B------:R-:W-:Y:S02]  /*a350*/  ISETP.LT.OR P4, PT, R10.reuse, 0x19, P4 ;  /* 0x000000190a00780c */ /* 0x040fe40002781670 */
[----:B------:R-:W-:Y:S02]  /*a360*/  ISETP.LT.OR P6, PT, R10, 0x1a, P6 ;  /* 0x0000001a0a00780c */ /* 0x000fe400037c1670 */
[----:B------:R-:W-:-:S02]  /*a370*/  FSEL R33, R33, -INF , !P3 ;  /* 0xff80000021217808 */ /* 0x000fc40005800000 */
[----:B------:R-:W-:Y:S02]  /*a380*/  FSEL R36, R36, -INF , !P4 ;  /* 0xff80000024247808 */ /* 0x000fe40006000000 */
[----:B------:R-:W-:Y:S02]  /*a390*/  FSEL R37, R37, -INF , !P6 ;  /* 0xff80000025257808 */ /* 0x000fe40007000000 */
[C---:B------:R-:W-:Y:S02]  /*a3a0*/  ISETP.GT.AND P3, PT, R2.reuse, 0x20, P2 ;  /* 0x000000200200780c */ /* 0x040fe40001764270 */
[C---:B------:R-:W-:Y:S02]  /*a3b0*/  ISETP.GT.AND P4, PT, R2.reuse, 0x21, P2 ;  /* 0x000000210200780c */ /* 0x040fe40001784270 */
[----:B------:R-:W-:Y:S02]  /*a3c0*/  ISETP.GT.AND P6, PT, R2, 0x28, P2 ;  /* 0x000000280200780c */ /* 0x000fe400017c4270 */
[----:B------:R-:W-:-:S02]  /*a3d0*/  ISETP.LT.OR P3, PT, R10, 0x21, P3 ;  /* 0x000000210a00780c */ /* 0x000fc40001f61670 */
[C---:B------:R-:W-:Y:S02]  /*a3e0*/  ISETP.LT.OR P4, PT, R10.reuse, 0x22, P4 ;  /* 0x000000220a00780c */ /* 0x040fe40002781670 */
[----:B------:R-:W-:Y:S02]  /*a3f0*/  ISETP.LT.OR P6, PT, R10, 0x29, P6 ;  /* 0x000000290a00780c */ /* 0x000fe400037c1670 */
        /* <DEDUP_REMOVED lines=65> */
[----:B------:R-:W-:Y:S01]  /*a810*/  FSEL R85, R85, -INF , !P6 ;  /* 0xff80000055557808 */ /* 0x000fe20007000000 */
        /* <DEDUP_REMOVED lines=14> */
.L_x_965:
[----:B------:R-:W-:-:S05]  /*a900*/  IMAD.U32 R2, RZ, RZ, UR21 ;  /* 0x00000015ff027e24 */ /* 0x000fca000f8e00ff */
[----:B------:R-:W-:-:S13]  /*a910*/  ISETP.NE.AND P3, PT, R2, 0x1, PT ;  /* 0x000000010200780c */ /* 0x000fda0003f65270 */
[----:B------:R-:W0:Y:S02]  /*a920*/  @P3 LDC.64 R10, c[0x0][0x9e8] ;  /* 0x00027a00ff0a3b82 */ /* 0x000e240000000a00 */
[----:B0-----:R-:W-:-:S05]  /*a930*/  @P3 IMAD.HI.U32 R10, R13, R10, RZ ;  /* 0x0000000a0d0a3227 */ /* 0x001fca00078e00ff */
[----:B------:R-:W-:-:S07]  /*a940*/  @P3 SHF.R.U32.HI R13, RZ, R11, R10 ;  /* 0x0000000bff0d3219 */ /* 0x000fce000001160a */
.L_x_966:
[----:B------:R-:W-:Y:S05]  /*a950*/  BSYNC B0 ;  /* 0x0000000000007941 */ /* 0x000fea0003800000 */
.L_x_964:
[----:B------:R-:W-:-:S04]  /*a960*/  IMAD R13, R13, R2, -R0 ;  /* 0x000000020d0d7224 */ /* 0x000fc800078e0a00 */
[----:B------:R-:W-:-:S05]  /*a970*/  IMAD R13, R16, -0x2, R13 ;  /* 0xfffffffe100d7824 */ /* 0x000fca00078e020d */
[----:B------:R-:W-:Y:S02]  /*a980*/  VIADDMNMX R12, R13, R2, R12, PT ;  /* 0x000000020d0c7246 */ /* 0x000fe4000380010c */
[----:B------:R-:W-:-:S07]  /*a990*/  VIMNMX R6, R6, R13, !PT ;  /* 0x0000000d06067248 */ /* 0x000fce0007fe0100 */
.L_x_963:
        /* <DEDUP_REMOVED lines=34> */
[----:B------:R-:W-:Y:S02]  /*abc0*/  ISETP.GT.AND P3, PT, R6, RZ, P2 ;  /* 0x000000ff0600720c */ /* 0x000fe40001764270 */
        /* <DEDUP_REMOVED lines=9> */
[----:B------:R-:W-:Y:S02]  /*ac60*/  ISETP.GT.AND P4, PT, R6, 0x18, P2 ;  /* 0x000000180600780c */ /* 0x000fe40001784270 */
[----:B------:R-:W-:Y:S02]  /*ac70*/  FMNMX.FTZ R0, R68, R11, !PT ;  /* 0x0000000b44007209 */ /* 0x000fe40007810000 */
[----:B------:R-:W-:Y:S02]  /*ac80*/  FSEL R26, R26, -INF , !P3 ;  /* 0xff8000001a1a7808 */ /* 0x000fe40005800000 */
[----:B------:R-:W-:Y:S02]  /*ac90*/  FMNMX.FTZ R11, R69, R0, !PT ;  /* 0x00000000450b7209 */ /* 0x000fe40007810000 */
[----:B------:R-:W-:-:S02]  /*aca0*/  ISETP.LT.OR P6, PT, R12, 0x9, P6 ;  /* 0x000000090c00780c */ /* 0x000fc400037c1670 */
[----:B------:R-:W-:Y:S02]  /*acb0*/  FMNMX.FTZ R0, R72, R11, !PT ;  /* 0x0000000b48007209 */ /* 0x000fe40007810000 */
[----:B------:R-:W-:Y:S02]  /*acc0*/  ISETP.LT.OR P4, PT, R12, 0x19, P4 ;  /* 0x000000190c00780c */ /* 0x000fe40002781670 */
[----:B------:R-:W-:Y:S02]  /*acd0*/  FMNMX.FTZ R11, R73, R0, !PT ;  /* 0x00000000490b7209 */ /* 0x000fe40007810000 */
[----:B------:R-:W-:Y:S02]  /*ace0*/  FMNMX.FTZ R20, R26, R9, !PT ;  /* 0x000000091a147209 */ /* 0x000fe40007810000 */
[----:B------:R-:W-:Y:S02]  /*acf0*/  FMNMX.FTZ R0, R76, R11, !PT ;  /* 0x0000000b4c007209 */ /* 0x000fe40007810000 */
[----:B------:R-:W-:-:S02]  /*ad00*/  FSEL R30, R30, -INF , !P6 ;  /* 0xff8000001e1e7808 */ /* 0x000fc40007000000 */
[----:B------:R-:W-:Y:S02]  /*ad10*/  FMNMX.FTZ R11, R77, R0, !PT ;  /* 0x000000004d0b7209 */ /* 0x000fe40007810000 */
[----:B------:R-:W-:Y:S02]  /*ad20*/  FSEL R38, R38, -INF , !P4 ;  /* 0xff80000026267808 */ /* 0x000fe40006000000 */
[----:B------:R-:W-:Y:S02]  /*ad30*/  FMNMX.FTZ R0, R80, R11, !PT ;  /* 0x0000000b50007209 */ /* 0x000fe40007810000 */
[----:B------:R-:W-:Y:S02]  /*ad40*/  FMNMX.FTZ R15, R27, R20, !PT ;  /* 0x000000141b0f7209 */ /* 0x000fe40007810000 */
[----:B------:R-:W-:Y:S02]  /*ad50*/  FMNMX.FTZ R11, R81, R0, !PT ;  /* 0x00000000510b7209 */ /* 0x000fe40007810000 */
[----:B------:R-:W-:-:S02]  /*ad60*/  ISETP.GT.AND P4, PT, R6, 0x20, P2 ;  /* 0x000000200600780c */ /* 0x000fc40001784270 */
[----:B------:R-:W-:Y:S02]  /*ad70*/  FMNMX.FTZ R0, R84, R11, !PT ;  /* 0x0000000b54007209 */ /* 0x000fe40007810000 */
[----:B------:R-:W-:Y:S02]  /*ad80*/  FMNMX.FTZ R24, R30, R15, !PT ;  /* 0x0000000f1e187209 */ /* 0x000fe40007810000 */
[----:B------:R-:W-:Y:S02]  /*ad90*/  FMNMX.FTZ R0, R85, R0, !PT ;  /* 0x0000000055007209 */ /* 0x000fe40007810000 */
[----:B------:R-:W-:Y:S02]  /*ada0*/  ISETP.LT.OR P4, PT, R12, 0x21, P4 ;  /* 0x000000210c00780c */ /* 0x000fe40002781670 */
[----:B------:R-:W-:Y:S01]  /*adb0*/  FMNMX.FTZ R21, R31, R24, !PT ;  /* 0x000000181f157209 */ /* 0x000fe20007810000 */
[----:B------:R-:W0:Y:S01]  /*adc0*/  SHFL.BFLY PT, R11, R0, 0x2, 0x1f ;  /* 0x0c401f00000b7f89 */ /* 0x000e2200000e0000 */
[----:B------:R-:W-:-:S02]  /*add0*/  FSEL R42, R42, -INF , !P4 ;  /* 0xff8000002a2a7808 */ /* 0x000fc40006000000 */
[----:B------:R-:W-:Y:S02]  /*ade0*/  ISETP.GT.AND P4, PT, R6, 0x28, P2 ;  /* 0x000000280600780c */ /* 0x000fe40001784270 */
[----:B------:R-:W-:Y:S02]  /*adf0*/  FMNMX.FTZ R24, R34, R21, !PT ;  /* 0x0000001522187209 */ /* 0x000fe40007810000 */
[----:B------:R-:W-:Y:S02]  /*ae00*/  ISETP.LT.OR P4, PT, R12, 0x29, P4 ;  /* 0x000000290c00780c */ /* 0x000fe40002781670 */
[----:B------:R-:W-:Y:S02]  /*ae10*/  FMNMX.FTZ R21, R35, R24, !PT ;  /* 0x0000001823157209 */ /* 0x000fe40007810000 */
[----:B------:R-:W-:Y:S02]  /*ae20*/  FSEL R46, R46, -INF , !P4 ;  /* 0xff8000002e2e7808 */ /* 0x000fe40006000000 */
[----:B------:R-:W-:-:S02]  /*ae30*/  ISETP.GT.AND P4, PT, R6, 0x29, P2 ;  /* 0x000000290600780c */ /* 0x000fc40001784270 */
[----:B------:R-:W-:Y:S02]  /*ae40*/  ISETP.GT.AND P3, PT, R6, 0x30, P2 ;  /* 0x000000300600780c */ /* 0x000fe40001764270 */
[C---:B------:R-:W-:Y:S02]  /*ae50*/  ISETP.LT.OR P4, PT, R12.reuse, 0x2a, P4 ;  /* 0x0000002a0c00780c */ /* 0x040fe40002781670 */
[----:B------:R-:W-:Y:S02]  /*ae60*/  ISETP.LT.OR P3, PT, R12, 0x31, P3 ;  /* 0x000000310c00780c */ /* 0x000fe40001f61670 */
[----:B------:R-:W-:Y:S02]  /*ae70*/  FSEL R47, R47, -INF , !P4 ;  /* 0xff8000002f2f7808 */ /* 0x000fe40006000000 */
[----:B------:R-:W-:Y:S02]  /*ae80*/  ISETP.GT.AND P4, PT, R6, 0x31, P2 ;  /* 0x000000310600780c */ /* 0x000fe40001784270 */
[----:B0-----:R-:W-:-:S02]  /*ae90*/  FMNMX.FTZ R11, R0, R11, !PT ;  /* 0x0000000b000b7209 */ /* 0x001fc40007810000 */
[----:B------:R-:W-:Y:S02]  /*aea0*/  FSEL R50, R50, -INF , !P3 ;  /* 0xff80000032327808 */ /* 0x000fe40005800000 */
[----:B------:R-:W-:Y:S01]  /*aeb0*/  ISETP.GT.AND P3, PT, R6, 0x38, P2 ;  /* 0x000000380600780c */ /* 0x000fe20001764270 */
[----:B------:R-:W0:Y:S01]  /*aec0*/  SHFL.BFLY PT, R2, R11, 0x1, 0x1f ;  /* 0x0c201f000b027f89 */ /* 0x000e2200000e0000 */
[C---:B------:R-:W-:Y:S02]  /*aed0*/  ISETP.LT.OR P4, PT, R12.reuse, 0x32, P4 ;  /* 0x000000320c00780c */ /* 0x040fe40002781670 */
[----:B------:R-:W-:Y:S02]  /*aee0*/  ISETP.LT.OR P3, PT, R12, 0x39, P3 ;  /* 0x000000390c00780c */ /* 0x000fe40001f61670 */
[----:B------:R-:W-:Y:S02]  /*aef0*/  FSEL R51, R51, -INF , !P4 ;  /* 0xff80000033337808 */ /* 0x000fe40006000000 */
[----:B------:R-:W-:-:S02]  /*af00*/  ISETP.GT.AND P4, PT, R6, 0x39, P2 ;  /* 0x000000390600780c */ /* 0x000fc40001784270 */
[----:B------:R-:W-:Y:S02]  /*af10*/  FSEL R54, R54, -INF , !P3 ;  /* 0xff80000036367808 */ /* 0x000fe40005800000 */
[----:B------:R-:W-:Y:S02]  /*af20*/  ISETP.GT.AND P3, PT, R6, 0x40, P2 ;  /* 0x000000400600780c */ /* 0x000fe40001764270 */
[C---:B------:R-:W-:Y:S02]  /*af30*/  ISETP.LT.OR P4, PT, R12.reuse, 0x3a, P4 ;  /* 0x0000003a0c00780c */ /* 0x040fe40002781670 */
[----:B------:R-:W-:Y:S02]  /*af40*/  ISETP.LT.OR P3, PT, R12, 0x41, P3 ;  /* 0x000000410c00780c */ /* 0x000fe40001f61670 */
[----:B------:R-:W-:Y:S02]  /*af50*/  FSEL R55, R55, -INF , !P4 ;  /* 0xff80000037377808 */ /* 0x000fe40006000000 */
[----:B------:R-:W-:-:S02]  /*af60*/  ISETP.GT.AND P4, PT, R6, 0x41, P2 ;  /* 0x000000410600780c */ /* 0x000fc40001784270 */
[----:B------:R-:W-:Y:S02]  /*af70*/  FSEL R58, R58, -INF , !P3 ;  /* 0xff8000003a3a7808 */ /* 0x000fe40005800000 */
[----:B------:R-:W-:Y:S02]  /*af80*/  ISETP.GT.AND P3, PT, R6, 0x48, P2 ;  /* 0x000000480600780c */ /* 0x000fe40001764270 */
[----:B0-----:R-:W-:Y:S02]  /*af90*/  FMNMX.FTZ R2, R11, R2, !PT ;  /* 0x000000020b027209 */ /* 0x001fe40007810000 */
[----:B------:R-:W-:Y:S02]  /*afa0*/  ISETP.LT.OR P4, PT, R12, 0x42, P4 ;  /* 0x000000420c00780c */ /* 0x000fe40002781670 */
[C---:B------:R-:W-:Y:S01]  /*afb0*/  FSETP.NEU.FTZ.AND P6, PT, R2.reuse, -INF , PT ;  /* 0xff8000000200780b */ /* 0x040fe20003fdd000 */
[----:B------:R-:W-:-:S01]  /*afc0*/  FFMA.FTZ R0, R2, R13, -8 ;  /* 0xc100000002007423 */ /* 0x000fc2000001000d */
[----:B------:R-:W-:-:S02]  /*afd0*/  ISETP.LT.OR P3, PT, R12, 0x49, P3 ;  /* 0x000000490c00780c */ /* 0x000fc40001f61670 */
[----:B------:R-:W-:Y:S02]  /*afe0*/  FSEL R59, R59, -INF , !P4 ;  /* 0xff8000003b3b7808 */ /* 0x000fe40006000000 */
[----:B------:R-:W-:Y:S02]  /*aff0*/  FSEL R0, R0, RZ, P6 ;  /* 0x000000ff00007208 */ /* 0x000fe40003000000 */
[----:B------:R-:W-:Y:S02]  /*b000*/  ISETP.GT.AND P4, PT, R6, 0x49, P2 ;  /* 0x000000490600780c */ /* 0x000fe40001784270 */
[----:B------:R-:W-:Y:S01]  /*b010*/  FSEL R62, R62, -INF , !P3 ;  /* 0xff8000003e3e7808 */ /* 0x000fe20005800000 */
[----:B------:R-:W-:-:S01]  /*b020*/  FFMA.FTZ R11, R28, UR43, -R0 ;  /* 0x0000002b1c0b7c23 */ /* 0x000fc20008010800 */
[----:B------:R-:W-:Y:S01]  /*b030*/  FMNMX.FTZ R28, R38, R21, !PT ;  /* 0x00000015261c7209 */ /* 0x000fe20007810000 */
[----:B------:R-:W-:-:S01]  /*b040*/  FFMA.FTZ R10, R7, UR43, -R0 ;  /* 0x0000002b070a7c23 */ /* 0x000fc20008010800 */
[--C-:B------:R-:W-:Y:S01]  /*b050*/  FFMA.FTZ R7, R25, UR43, -R0.reuse ;  /* 0x0000002b19077c23 */ /* 0x100fe20008010800 */
[----:B------:R-:W-:-:S01]  /*b060*/  FFMA.FTZ R13, R32, UR43, -R0 ;  /* 0x0000002b200d7c23 */ /* 0x000fc20008010800 */
[----:B------:R-:W-:Y:S01]  /*b070*/  FMNMX.FTZ R25, R39, R28, !PT ;  /* 0x0000001c27197209 */ /* 0x000fe20007810000 */
[----:B------:R-:W-:-:S01]  /*b080*/  FFMA.FTZ R14, R29, UR43, -R0 ;  /* 0x0000002b1d0e7c23 */ /* 0x000fc20008010800 */
[--C-:B------:R-:W-:Y:S01]  /*b090*/  FFMA.FTZ R33, R33, UR43, -R0.reuse ;  /* 0x0000002b21217c23 */ /* 0x100fe20008010800 */
[----:B------:R-:W-:-:S01]  /*b0a0*/  FFMA.FTZ R15, R36, UR43, -R0 ;  /* 0x0000002b240f7c23 */ /* 0x000fc20008010800 */
[----:B------:R-:W-:Y:S01]  /*b0b0*/  FMNMX.FTZ R28, R42, R25, !PT ;  /* 0x000000192a1c7209 */ /* 0x000fe20007810000 */
[----:B------:R-:W-:-:S01]  /*b0c0*/  FFMA.FTZ R37, R37, UR43, -R0 ;  /* 0x0000002b25257c23 */ /* 0x000fc20008010800 */
        /* <DEDUP_REMOVED lines=9> */
[----:B------:R-:W-:Y:S01]  /*b160*/  ISETP.LT.OR P3, PT, R12, 0x51, P3 ;  /* 0x000000510c00780c */ /* 0x000fe20001f61670 */
[--C-:B------:R-:W-:Y:S01]  /*b170*/  FFMA.FTZ R25, R44, UR43, -R0.reuse ;  /* 0x0000002b2c197c23 */ /* 0x100fe20008010800 */
[----:B------:R-:W-:Y:S01]  /*b180*/  FMNMX.FTZ R29, R47, R32, !PT ;  /* 0x000000202f1d7209 */ /* 0x000fe20007810000 */
[--C-:B------:R-:W-:Y:S01]  /*b190*/  FFMA.FTZ R57, R57, UR43, -R0.reuse ;  /* 0x0000002b39397c23 */ /* 0x100fe20008010800 */
[----:B------:R-:W-:Y:S01]  /*b1a0*/  FSEL R63, R63, -INF , !P4 ;  /* 0xff8000003f3f7808 */ /* 0x000fe20006000000 */
[--C-:B------:R-:W-:Y:S01]  /*b1b0*/  FFMA.FTZ R49, R49, UR43, -R0.reuse ;  /* 0x0000002b31317c23 */ /* 0x100fe20008010800 */
[----:B------:R-:W-:Y:S01]  /*b1c0*/  FMNMX.FTZ R32, R50, R29, !PT ;  /* 0x0000001d32207209 */ /* 0x000fe20007810000 */
[----:B------:R-:W-:Y:S01]  /*b1d0*/  MUFU.EX2 R28, R41 ;  /* 0x00000029001c7308 */ /* 0x000fe20000000800 */
[----:B------:R-:W-:Y:S01]  /*b1e0*/  ISETP.GT.AND P4, PT, R6, 0x51, P2 ;  /* 0x000000510600780c */ /* 0x000fe20001784270 */
[--C-:B------:R-:W-:Y:S01]  /*b1f0*/  FFMA.FTZ R53, R53, UR43, -R0.reuse ;  /* 0x0000002b35357c23 */ /* 0x100fe20008010800 */
[----:B------:R-:W-:Y:S01]  /*b200*/  FMNMX.FTZ R29, R51, R32, !PT ;  /* 0x00000020331d7209 */ /* 0x000fe20007810000 */
[--C-:B------:R-:W-:Y:S01]  /*b210*/  FFMA.FTZ R64, R64, UR43, -R0.reuse ;  /* 0x0000002b40407c23 */ /* 0x100fe20008010800 */
[----:B------:R-:W-:Y:S01]  /*b220*/  FSEL R66, R66, -INF , !P3 ;  /* 0xff80000042427808 */ /* 0x000fe20005800000 */
[--C-:B------:R-:W-:Y:S01]  /*b230*/  FFMA.FTZ R85, R85, UR43, -R0.reuse ;  /* 0x0000002b55557c23 */ /* 0x100fe20008010800 */
[----:B------:R-:W-:Y:S01]  /*b240*/  FMNMX.FTZ R36, R54, R29, !PT ;  /* 0x0000001d36247209 */ /* 0x000fe20007810000 */
[----:B------:R-:W-:Y:S01]  /*b250*/  FFMA.FTZ R29, R48, UR43, -R0 ;  /* 0x0000002b301d7c23 */ /* 0x000fe20008010800 */
[----:B------:R-:W-:Y:S01]  /*b260*/  ISETP.GT.AND P3, PT, R6, 0x58, P2 ;  /* 0x000000580600780c */ /* 0x000fe20001764270 */
[----:B------:R-:W-:Y:S01]  /*b270*/  MUFU.EX2 R32, R45 ;  /* 0x0000002d00207308 */ /* 0x000fe20000000800 */
[----:B0-----:R-:W-:-:S02]  /*b280*/  FMNMX.FTZ R33, R55, R36, !PT ;  /* 0x0000002437217209 */ /* 0x001fc40007810000 */
[----:B------:R-:W-:Y:S02]  /*b290*/  ISETP.LT.OR P4, PT, R12, 0x52, P4 ;  /* 0x000000520c00780c */ /* 0x000fe40002781670 */
[----:B------:R-:W-:Y:S02]  /*b2a0*/  FMNMX.FTZ R36, R58, R33, !PT ;  /* 0x000000213a247209 */ /* 0x000fe40007810000 */
[----:B------:R-:W-:Y:S01]  /*b2b0*/  ISETP.LT.OR P3, PT, R12, 0x59, P3 ;  /* 0x000000590c00780c */ /* 0x000fe20001f61670 */
[----:B------:R-:W-:Y:S01]  /*b2c0*/  MUFU.EX2 R10, R10 ;  /* 0x0000000a000a7308 */ /* 0x000fe20000000800 */
[----:B------:R-:W-:Y:S02]  /*b2d0*/  FMNMX.FTZ R33, R59, R36, !PT ;  /* 0x000000243b217209 */ /* 0x000fe40007810000 */
[----:B------:R-:W-:Y:S02]  /*b2e0*/  FSEL R67, R67, -INF , !P4 ;  /* 0xff80000043437808 */ /* 0x000fe40006000000 */
[----:B------:R-:W-:Y:S01]  /*b2f0*/  FMNMX.FTZ R40, R62, R33, !PT ;  /* 0x000000213e287209 */ /* 0x000fe20007810000 */
[--C-:B------:R-:W-:Y:S01]  /*b300*/  FFMA.FTZ R33, R52, UR43, -R0.reuse ;  /* 0x0000002b34217c23 */ /* 0x100fe20008010800 */
[----:B------:R-:W-:Y:S01]  /*b310*/  ISETP.GT.AND P4, PT, R6, 0x59, P2 ;  /* 0x000000590600780c */ /* 0x000fe20001784270 */
[----:B------:R0:W-:Y:S01]  /*b320*/  MUFU.EX2 R36, R49 ;  /* 0x0000003100247308 */ /* 0x0001e20000000800 */
[----:B-1----:R-:W-:Y:S01]  /*b330*/  FMNMX.FTZ R37, R63, R40, !PT ;  /* 0x000000283f257209 */ /* 0x002fe20007810000 */
[----:B------:R-:W-:Y:S01]  /*b340*/  FFMA.FTZ R52, R72, UR43, -R0 ;  /* 0x0000002b48347c23 */ /* 0x000fe20008010800 */
[----:B------:R-:W-:-:S02]  /*b350*/  FSEL R70, R70, -INF , !P3 ;  /* 0xff80000046467808 */ /* 0x000fc40005800000 */
[----:B------:R-:W-:Y:S02]  /*b360*/  FMNMX.FTZ R40, R66, R37, !PT ;  /* 0x0000002542287209 */ /* 0x000fe40007810000 */
[----:B------:R-:W-:Y:S01]  /*b370*/  ISETP.GT.AND P3, PT, R6, 0x60, P2 ;  /* 0x000000600600780c */ /* 0x000fe20001764270 */
[----:B------:R-:W-:Y:S01]  /*b380*/  MUFU.EX2 R7, R7 ;  /* 0x0000000700077308 */ /* 0x000fe20000000800 */
[C---:B------:R-:W-:Y:S01]  /*b390*/  ISETP.LT.OR P4, PT, R12.reuse, 0x5a, P4 ;  /* 0x0000005a0c00780c */ /* 0x040fe20002781670 */
[----:B0-----:R-:W-:Y:S01]  /*b3a0*/  FFMA.FTZ R49, R69, UR43, -R0 ;  /* 0x0000002b45317c23 */ /* 0x001fe20008010800 */
[----:B------:R-:W-:Y:S02]  /*b3b0*/  FMNMX.FTZ R37, R67, R40, !PT ;  /* 0x0000002843257209 */ /* 0x000fe40007810000 */
[----:B------:R-:W-:Y:S02]  /*b3c0*/  ISETP.LT.OR P3, PT, R12, 0x61, P3 ;  /* 0x000000610c00780c */ /* 0x000fe40001f61670 */
[----:B------:R-:W-:Y:S01]  /*b3d0*/  FSEL R71, R71, -INF , !P4 ;  /* 0xff80000047477808 */ /* 0x000fe20006000000 */
[----:B------:R0:W-:Y:S01]  /*b3e0*/  MUFU.EX2 R40, R53 ;  /* 0x0000003500287308 */ /* 0x0001e20000000800 */
[----:B------:R-:W-:-:S02]  /*b3f0*/  ISETP.GT.AND P4, PT, R6, 0x61, P2 ;  /* 0x000000610600780c */ /* 0x000fc40001784270 */
[----:B------:R-:W-:Y:S01]  /*b400*/  FMNMX.FTZ R44, R70, R37, !PT ;  /* 0x00000025462c7209 */ /* 0x000fe20007810000 */
[----:B------:R-:W-:-:S01]  /*b410*/  FFMA.FTZ R37, R56, UR43, -R0 ;  /* 0x0000002b38257c23 */ /* 0x000fc20008010800 */
[----:B------:R-:W-:Y:S02]  /*b420*/  FSEL R74, R74, -INF , !P3 ;  /* 0xff8000004a4a7808 */ /* 0x000fe40005800000 */
[----:B------:R-:W-:Y:S01]  /*b430*/  ISETP.GT.AND P3, PT, R6, 0x68, P2 ;  /* 0x000000680600780c */ /* 0x000fe20001764270 */
[----:B------:R-:W-:Y:S01]  /*b440*/  MUFU.EX2 R11, R11 ;  /* 0x0000000b000b7308 */ /* 0x000fe20000000800 */
[C---:B------:R-:W-:Y:S01]  /*b450*/  ISETP.LT.OR P4, PT, R12.reuse, 0x62, P4 ;  /* 0x000000620c00780c */ /* 0x040fe20002781670 */
[----:B0-----:R-:W-:Y:S01]  /*b460*/  FFMA.FTZ R53, R73, UR43, -R0 ;  /* 0x0000002b49357c23 */ /* 0x001fe20008010800 */
[----:B------:R-:W-:Y:S02]  /*b470*/  FMNMX.FTZ R41, R71, R44, !PT ;  /* 0x0000002c47297209 */ /* 0x000fe40007810000 */
[----:B------:R-:W-:-:S02]  /*b480*/  ISETP.LT.OR P3, PT, R12, 0x69, P3 ;  /* 0x000000690c00780c */ /* 0x000fc40001f61670 */
[----:B------:R-:W-:Y:S01]  /*b490*/  FSEL R75, R75, -INF , !P4 ;  /* 0xff8000004b4b7808 */ /* 0x000fe20006000000 */
[----:B------:R-:W-:Y:S01]  /*b4a0*/  MUFU.EX2 R14, R14 ;  /* 0x0000000e000e7308 */ /* 0x000fe20000000800 */
[----:B------:R-:W-:Y:S02]  /*b4b0*/  ISETP.GT.AND P4, PT, R6, 0x69, P2 ;  /* 0x000000690600780c */ /* 0x000fe40001784270 */
[----:B------:R-:W-:Y:S02]  /*b4c0*/  FMNMX.FTZ R44, R74, R41, !PT ;  /* 0x000000294a2c7209 */ /* 0x000fe40007810000 */
[----:B------:R-:W-:Y:S02]  /*b4d0*/  FSEL R78, R78, -INF , !P3 ;  /* 0xff8000004e4e7808 */ /* 0x000fe40005800000 */
[----:B------:R-:W-:Y:S01]  /*b4e0*/  ISETP.GT.AND P3, PT, R6, 0x70, P2 ;  /* 0x000000700600780c */ /* 0x000fe20001764270 */
[----:B------:R-:W-:Y:S01]  /*b4f0*/  MUFU.EX2 R13, R13 ;  /* 0x0000000d000d7308 */ /* 0x000fe20000000800 */
[----:B------:R-:W-:-:S02]  /*b500*/  ISETP.LT.OR P4, PT, R12, 0x6a, P4 ;  /* 0x0000006a0c00780c */ /* 0x000fc40002781670 */
[----:B------:R-:W-:Y:S02]  /*b510*/  FMNMX.FTZ R41, R75, R44, !PT ;  /* 0x0000002c4b297209 */ /* 0x000fe40007810000 */
[----:B------:R-:W-:Y:S02]  /*b520*/  ISETP.LT.OR P3, PT, R12, 0x71, P3 ;  /* 0x000000710c00780c */ /* 0x000fe40001f61670 */
[----:B------:R-:W-:Y:S01]  /*b530*/  FSEL R79, R79, -INF , !P4 ;  /* 0xff8000004f4f7808 */ /* 0x000fe20006000000 */
[----:B------:R0:W-:Y:S01]  /*b540*/  MUFU.EX2 R44, R57 ;  /* 0x00000039002c7308 */ /* 0x0001e20000000800 */
[----:B------:R-:W-:Y:S02]  /*b550*/  ISETP.GT.AND P4, PT, R6, 0x71, P2 ;  /* 0x000000710600780c */ /* 0x000fe40001784270 */
[----:B------:R-:W-:Y:S02]  /*b560*/  FMNMX.FTZ R48, R78, R41, !PT ;  /* 0x000000294e307209 */ /* 0x000fe40007810000 */
[----:B------:R-:W-:-:S02]  /*b570*/  FSEL R82, R82, -INF , !P3 ;  /* 0xff80000052527808 */ /* 0x000fc40005800000 */
[----:B------:R-:W-:Y:S01]  /*b580*/  ISETP.GT.AND P3, PT, R6, 0x78, P2 ;  /* 0x000000780600780c */ /* 0x000fe20001764270 */
[----:B------:R-:W-:Y:S01]  /*b590*/  MUFU.EX2 R15, R15 ;  /* 0x0000000f000f7308 */ /* 0x000fe20000000800 */
[----:B------:R-:W-:Y:S02]  /*b5a0*/  ISETP.LT.OR P4, PT, R12, 0x72, P4 ;  /* 0x000000720c00780c */ /* 0x000fe40002781670 */
[----:B------:R-:W-:Y:S02]  /*b5b0*/  FMNMX.FTZ R41, R79, R48, !PT ;  /* 0x000000304f297209 */ /* 0x000fe40007810000 */
[----:B------:R-:W-:Y:S01]  /*b5c0*/  ISETP.GT.AND P2, PT, R6, 0x79, P2 ;  /* 0x000000790600780c */ /* 0x000fe20001744270 */
[--C-:B------:R-:W-:Y:S01]  /*b5d0*/  FFMA.FTZ R6, R60, UR43, -R0.reuse ;  /* 0x0000002b3c067c23 */ /* 0x100fe20008010800 */
[----:B------:R-:W-:Y:S01]  /*b5e0*/  ISETP.LT.OR P3, PT, R12, 0x79, P3 ;  /* 0x000000790c00780c */ /* 0x000fe20001f61670 */
[--C-:B------:R-:W-:Y:S01]  /*b5f0*/  FFMA.FTZ R60, R80, UR43, -R0.reuse ;  /* 0x0000002b503c7c23 */ /* 0x100fe20008010800 */
[----:B------:R-:W-:Y:S01]  /*b600*/  FSEL R83, R83, -INF , !P4 ;  /* 0xff80000053537808 */ /* 0x000fe20006000000 */
[----:B------:R-:W-:Y:S01]  /*b610*/  MUFU.EX2 R21, R21 ;  /* 0x0000001500157308 */ /* 0x000fe20000000800 */
[----:B------:R-:W-:Y:S01]  /*b620*/  FMNMX.FTZ R48, R82, R41, !PT ;  /* 0x0000002952307209 */ /* 0x000fe20007810000 */
[--C-:B------:R-:W-:Y:S01]  /*b630*/  FFMA.FTZ R41, R61, UR43, -R0.reuse ;  /* 0x0000002b3d297c23 */ /* 0x100fe20008010800 */
[----:B------:R-:W-:Y:S01]  /*b640*/  ISETP.LT.OR P2, PT, R12, 0x7a, P2 ;  /* 0x0000007a0c00780c */ /* 0x000fe20001741670 */
[----:B------:R-:W-:Y:S01]  /*b650*/  FFMA.FTZ R61, R81, UR43, -R0 ;  /* 0x0000002b513d7c23 */ /* 0x000fe20008010800 */
[----:B------:R-:W-:-:S02]  /*b660*/  FSEL R86, R86, -INF , !P3 ;  /* 0xff80000056567808 */ /* 0x000fc40005800000 */
[----:B------:R-:W-:Y:S01]  /*b670*/  FMNMX.FTZ R45, R83, R48, !PT ;  /* 0x00000030532d7209 */ /* 0x000fe20007810000 */
[----:B------:R-:W-:-:S01]  /*b680*/  FFMA.FTZ R48, R68, UR43, -R0 ;  /* 0x0000002b44307c23 */ /* 0x000fc20008010800 */
[----:B------:R-:W-:Y:S01]  /*b690*/  FSEL R87, R87, -INF , !P2 ;  /* 0xff80000057577808 */ /* 0x000fe20005000000 */
[----:B------:R-:W-:Y:S01]  /*b6a0*/  MUFU.EX2 R25, R25 ;  /* 0x0000001900197308 */ /* 0x000fe20000000800 */
[----:B------:R-:W-:Y:S01]  /*b6b0*/  FMNMX.FTZ R12, R86, R45, !PT ;  /* 0x0000002d560c7209 */ /* 0x000fe20007810000 */
[----:B------:R-:W-:Y:S01]  /*b6c0*/  FFMA.FTZ R45, R65, UR43, -R0 ;  /* 0x0000002b412d7c23 */ /* 0x000fe20008010800 */
[----:B------:R-:W-:Y:S02]  /*b6d0*/  FSEL R69, R2, RZ, P6 ;  /* 0x000000ff02457208 */ /* 0x000fe40003000000 */
[----:B------:R-:W-:-:S03]  /*b6e0*/  FMNMX.FTZ R56, R87, R12, !PT ;  /* 0x0000000c57387209 */ /* 0x000fc60007810000 */
[----:B------:R1:W-:Y:S01]  /*b6f0*/  MUFU.EX2 R12, R64 ;  /* 0x00000040000c7308 */ /* 0x0003e20000000800 */
[----:B------:R-:W-:-:S01]  /*b700*/  FADD.FTZ R8, -R69, R8 ;  /* 0x0000000845087221 */ /* 0x000fc20000010100 */
[----:B0-----:R-:W0:Y:S06]  /*b710*/  SHFL.BFLY PT, R57, R56, 0x2, 0x1f ;  /* 0x0c401f0038397f89 */ /* 0x001e2c00000e0000 */
[----:B------:R-:W-:Y:S01]  /*b720*/  MUFU.EX2 R29, R29 ;  /* 0x0000001d001d7308 */ /* 0x000fe20000000800 */
[----:B-1----:R-:W-:-:S07]  /*b730*/  FFMA.FTZ R64, R84, UR43, -R0 ;  /* 0x0000002b54407c23 */ /* 0x002fce0008010800 */
[----:B------:R-:W-:Y:S08]  /*b740*/  MUFU.EX2 R33, R33 ;  /* 0x0000002100217308 */ /* 0x000ff00000000800 */
[----:B------:R-:W-:Y:S01]  /*b750*/  MUFU.EX2 R37, R37 ;  /* 0x0000002500257308 */ /* 0x000fe20000000800 */
[----:B0-----:R-:W-:Y:S01]  /*b760*/  FMNMX.FTZ R65, R56, R57, !PT ;  /* 0x0000003938417209 */ /* 0x001fe20007810000 */
[--C-:B------:R-:W-:Y:S01]  /*b770*/  FFMA.FTZ R56, R76, UR43, -R0.reuse ;  /* 0x0000002b4c387c23 */ /* 0x100fe20008010800 */
[----:B------:R-:W-:-:S03]  /*b780*/  FFMA.FTZ R57, R77, UR43, -R0 ;  /* 0x0000002b4d397c23 */ /* 0x000fc60008010800 */
[----:B------:R-:W0:Y:S02]  /*b790*/  SHFL.BFLY PT, R68, R65, 0x1, 0x1f ;  /* 0x0c201f0041447f89 */ /* 0x000e2400000e0000 */
[----:B------:R-:W-:Y:S08]  /*b7a0*/  MUFU.EX2 R6, R6 ;  /* 0x0000000600067308 */ /* 0x000ff00000000800 */
[----:B------:R-:W-:Y:S08]  /*b7b0*/  MUFU.EX2 R41, R41 ;  /* 0x0000002900297308 */ /* 0x000ff00000000800 */
[----:B------:R-:W-:Y:S01]  /*b7c0*/  MUFU.EX2 R45, R45 ;  /* 0x0000002d002d7308 */ /* 0x000fe20000000800 */
[----:B0-----:R-:W-:Y:S01]  /*b7d0*/  FMNMX.FTZ R0, R65, R68, !PT ;  /* 0x0000004441007209 */ /* 0x001fe20007810000 */
[----:B------:R-:W-:-:S06]  /*b7e0*/  IMAD.U32 R65, RZ, RZ, UR43 ;  /* 0x0000002bff417e24 */ /* 0x000fcc000f8e00ff */
[----:B------:R-:W-:Y:S01]  /*b7f0*/  MUFU.EX2 R48, R48 ;  /* 0x0000003000307308 */ /* 0x000fe20000000800 */
[C---:B------:R-:W-:Y:S01]  /*b800*/  FSETP.NEU.FTZ.AND P2, PT, R0.reuse, -INF , PT ;  /* 0xff8000000000780b */ /* 0x040fe20003f5d000 */
[----:B------:R-:W-:Y:S01]  /*b810*/  FFMA.FTZ R68, R0, R65, -8 ;  /* 0xc100000000447423 */ /* 0x000fe20000010041 */
[----:B------:R-:W-:-:S04]  /*b820*/  FMUL.FTZ R65, R8, UR43 ;  /* 0x0000002b08417c20 */ /* 0x000fc80008410000 */
[----:B------:R-:W-:Y:S01]  /*b830*/  FSEL R8, R68, RZ, P2 ;  /* 0x000000ff44087208 */ /* 0x000fe20001000000 */
[----:B------:R-:W-:Y:S01]  /*b840*/  MUFU.EX2 R49, R49 ;  /* 0x0000003100317308 */ /* 0x000fe20000000800 */
        /* <DEDUP_REMOVED lines=87> */
[----:B------:R-:W-:Y:S01]  /*bdc0*/  FFMA.FTZ R71, R78, UR43, -R8 ;  /* 0x0000002b4e477c23 */ /* 0x000fe20008010808 */
[----:B------:R-:W-:-:S01]  /*bdd0*/  FADD.FTZ R78, R48, R77 ;  /* 0x0000004d304e7221 */ /* 0x000fc20000010000 */
[--C-:B------:R-:W-:Y:S01]  /*bde0*/  FFMA.FTZ R76, R83, UR43, -R8.reuse ;  /* 0x0000002b534c7c23 */ /* 0x100fe20008010808 */
[----:B------:R-:W-:-:S03]  /*bdf0*/  FFMA.FTZ R77, R86, UR43, -R8 ;  /* 0x0000002b564d7c23 */ /* 0x000fc60008010808 */
[----:B------:R-:W1:Y:S01]  /*be00*/  MUFU.EX2 R55, R55 ;  /* 0x0000003700377308 */ /* 0x000e620000000800 */
[----:B--2---:R-:W-:-:S01]  /*be10*/  FADD.FTZ R75, R51, R74 ;  /* 0x0000004a334b7221 */ /* 0x004fc20000010000 */
[----:B------:R-:W-:Y:S01]  /*be20*/  FFMA.FTZ R74, R79, UR43, -R8 ;  /* 0x0000002b4f4a7c23 */ /* 0x000fe20008010808 */
[----:B------:R-:W-:-:S05]  /*be30*/  FADD.FTZ R79, R49, R78 ;  /* 0x0000004e314f7221 */ /* 0x000fca0000010000 */
[----:B------:R-:W2:Y:S01]  /*be40*/  MUFU.EX2 R62, R62 ;  /* 0x0000003e003e7308 */ /* 0x000ea20000000800 */
[----:B0-----:R-:W-:-:S01]  /*be50*/  FADD.FTZ R4, R58, R75 ;  /* 0x0000004b3a047221 */ /* 0x001fc20000010000 */
[--C-:B------:R-:W-:Y:S01]  /*be60*/  FFMA.FTZ R75, R82, UR43, -R8.reuse ;  /* 0x0000002b524b7c23 */ /* 0x100fe20008010808 */
[----:B------:R-:W-:-:S05]  /*be70*/  FFMA.FTZ R8, R87, UR43, -R8 ;  /* 0x0000002b57087c23 */ /* 0x000fca0008010808 */
        /* <DEDUP_REMOVED lines=44> */
.L_x_967:
        /* <DEDUP_REMOVED lines=90> */
.L_x_950:
[----:B------:R-:W-:Y:S06]  /*c6e0*/  BAR.ARV 0x8, 0x200 ;  /* 0x0208000000007b1d */ /* 0x000fec0000002000 */
[----:B------:R-:W-:Y:S05]  /*c6f0*/  @!P0 BRA `(.L_x_969) ;  /* 0x0000000000048947 */ /* 0x000fea0003800000 */
[----:B------:R-:W-:Y:S01]  /*c700*/  BPT.TRAP 0x1 ;  /* 0x000000040000795c */ /* 0x000fe20000300000 */
.L_x_969:
[----:B------:R-:W-:Y:S01]  /*c710*/  ULEA UR14, UR52, UR46, 0x3 ;  /* 0x0000002e340e7291 */ /* 0x000fe2000f8e183f */
[----:B------:R-:W-:-:S05]  /*c720*/  IMAD.U32 R3, RZ, RZ, UR53 ;  /* 0x00000035ff037e24 */ /* 0x000fca000f8e00ff */
[----:B------:R-:W-:-:S04]  /*c730*/  SHF.L.U32 R3, R3, 0x1f, RZ ;  /* 0x0000001f03037819 */ /* 0x000fc800000006ff */
[----:B------:R0:W1:Y:S01]  /*c740*/  SYNCS.PHASECHK.TRANS64.TRYWAIT P1, [UR14+0x19c50], R3 ;  /* 0x019c5003ff0075a7 */ /* 0x000062000802014e */
[----:B------:R-:W-:Y:S05]  /*c750*/  @!P0 BRA `(.L_x_970) ;  /* 0x0000000000048947 */ /* 0x000fea0003800000 */
[----:B------:R-:W-:Y:S01]  /*c760*/  BPT.TRAP 0x1 ;  /* 0x000000040000795c */ /* 0x000fe20000300000 */
.L_x_970:
[----:B-1----:R-:W-:Y:S05]  /*c770*/  @P1 BRA `(.L_x_971) ;  /* 0x0000000000081947 */ /* 0x002fea0003800000 */
[----:B------:R-:W1:Y:S02]  /*c780*/  SYNCS.PHASECHK.TRANS64.TRYWAIT P1, [UR14+0x19c50], R3 ;  /* 0x019c5003ff0075a7 */ /* 0x000e64000802014e */
[----:B-1----:R-:W-:Y:S05]  /*c790*/  @!P1 BRA `(.L_x_972) ;  /* 0x0000008400b49947 */ /* 0x002fea0003800000 */
.L_x_971:
        /* <DEDUP_REMOVED lines=15> */
[----:B------:R-:W-:Y:S02]  /*c890*/  @UP0 UIMAD UR7, UR48, UR11, UR6 ;  /* 0x0000000b300702a4 */ /* 0x000fe4000f8e0206 */
[----:B------:R-:W-:-:S02]  /*c8a0*/  UIMAD UR6, UR52, 0x300, UR46 ;  /* 0x00000300340678a4 */ /* 0x000fc4000f8e022e */
[----:B------:R-:W-:Y:S01]  /*c8b0*/  @UP0 UIADD3 UR9, UR9, UR7, URZ ;  /* 0x0000000709090290 */ /* 0x000fe2000fffe03f */
[----:B------:R-:W-:Y:S02]  /*c8c0*/  @UP0 ULDC.64 UR12, c[0x0][0x9d0] ;  /* 0x00027400000c0ab9 */ /* 0x000fe40000000a00 */
[----:B------:R-:W-:Y:S01]  /*c8d0*/  UMOV UR7, 0x40000040 ;  /* 0x4000004000077882 */ /* 0x000fe20000000000 */
[----:B------:R-:W-:Y:S02]  /*c8e0*/  @UP0 UIMAD UR10, UR15, UR12, URZ ;  /* 0x0000000c0f0a02a4 */ /* 0x000fe4000f8e023f */
[----:B------:R-:W-:Y:S01]  /*c8f0*/  @UP0 UIMAD.WIDE.U32 UR8, UR49, UR12, UR8 ;  /* 0x0000000c310802a5 */ /* 0x000fe2000f8e0008 */
[----:B------:R-:W-:Y:S01]  /*c900*/  QGMMA.64x96x32.F32.E4M3.E4M3 R88, R148, gdesc[UR4], R88, gsb0 ;  /* 0x0160000494587df3 */ /* 0x000fe20008000858 */
[----:B------:R-:W-:Y:S02]  /*c910*/  @UP0 UIMAD UR10, UR49, UR13, UR10 ;  /* 0x0000000d310a02a4 */ /* 0x000fe4000f8e020a */
[----:B------:R-:W-:-:S02]  /*c920*/  @UP0 ULEA UR4, UP1, UR8, UR4, 0x2 ;  /* 0x0000000408040291 */ /* 0x000fc4000f82103f */
[----:B------:R-:W-:-:S04]  /*c930*/  @UP0 UIADD3 UR7, UR9, UR10, URZ ;  /* 0x0000000a09070290 */ /* 0x000fc8000fffe03f */
[----:B------:R-:W-:Y:S01]  /*c940*/  @UP0 ULEA.HI.X UR5, UR8, UR5, UR7, 0x2, UP1 ;  /* 0x0000000508050291 */ /* 0x000fe200088f1407 */
[----:B-1----:R-:W-:-:S05]  /*c950*/  IMAD.U32 R6, RZ, RZ, UR4 ;  /* 0x00000004ff067e24 */ /* 0x002fca000f8e00ff */
        /* <DEDUP_REMOVED lines=30> */
[----:B------:R-:W-:Y:S01]  /*cb40*/  @P1 MUFU.RCP R4, R12 ;  /* 0x0000000c00041308 */ /* 0x000fe20000001000 */
[----:B------:R-:W-:Y:S02]  /*cb50*/  WARPGROUP.DEPBAR.LE gsb0, 0x0 ;  /* 0x00008000000079c5 */ /* 0x000fe40000010000 */
[----:B------:R-:W-:-:S06]  /*cb60*/  WARPGROUP.ARRIVE ;  /* 0x00000000000079c5 */ /* 0x000fcc0000000000 */
[----:B------:R-:W-:Y:S01]  /*cb70*/  QGMMA.64x96x32.F32.E4M3.E4M3 R88, R136, gdesc[UR4], R88, gsb0 ;  /* 0x0160000488587df3 */ /* 0x000fe20008000858 */
[----:B------:R-:W-:Y:S01]  /*cb80*/  FSETP.NE.FTZ.AND P1, PT, R13, RZ, PT ;  /* 0x000000ff0d00720b */ /* 0x000fe20003f35000 */
[----:B------:R-:W-:Y:S01]  /*cb90*/  IMAD.MOV.U32 R10, RZ, RZ, RZ ;  /* 0x000000ffff0a7224 */ /* 0x000fe200078e00ff */
        /* <DEDUP_REMOVED lines=18> */
.L_x_973:
        /* <DEDUP_REMOVED lines=58> */
.L_x_899:
[----:B------:R-:W0:Y:S01]  /*d060*/  S2R R5, SR_CgaCtaId ;  /* 0x0000000000057919 */ /* 0x000e220000008800 */
[----:B------:R-:W-:Y:S01]  /*d070*/  MOV R0, 0x400 ;  /* 0x0000040000007802 */ /* 0x000fe20000000f00 */
[----:B------:R-:W-:Y:S01]  /*d080*/  BSSY B0, `(.L_x_974) ;  /* 0x0000210000007945 */ /* 0x000fe20003800000 */
[----:B------:R-:W-:Y:S02]  /*d090*/  BAR.SYNC.DEFER_BLOCKING 0x5, 0x200 ;  /* 0x0148000000007b1d */ /* 0x000fe40000010000 */
[----:B0-----:R-:W-:-:S05]  /*d0a0*/  LEA R0, R5, R0, 0x18 ;  /* 0x0000000005007211 */ /* 0x001fca00078ec0ff */
[----:B------:R-:W0:Y:S02]  /*d0b0*/  LDS.128 R24, [R0+0x19cd0] ;  /* 0x019cd00000187984 */ /* 0x000e240000000c00 */
[----:B0-----:R-:W-:Y:S02]  /*d0c0*/  R2UR UR5, R25 ;  /* 0x00000000190572ca */ /* 0x001fe400000e0000 */
[----:B------:R-:W-:Y:S02]  /*d0d0*/  R2UR UR49, R26 ;  /* 0x000000001a3172ca */ /* 0x000fe400000e0000 */
        /* <DEDUP_REMOVED lines=9> */
[----:B------:R-:W0:Y:S01]  /*d170*/  S2R R25, SR_SWINHI ;  /* 0x0000000000197919 */ /* 0x000e220000002f00 */
[----:B------:R-:W-:Y:S01]  /*d180*/  F2FP.BF16.F32.PACK_AB R13, R124, R13 ;  /* 0x0000000d7c0d723e */ /* 0x000fe200000010ff */
[----:B------:R-:W-:Y:S02]  /*d190*/  ULDC.64 UR6, c[0x0][0xc00] ;  /* 0x0003000000067ab9 */ /* 0x000fe40000000a00 */
[----:B------:R1:W2:Y:S01]  /*d1a0*/  LDG.E.CONSTANT R2, desc[UR50][R4.64] ;  /* 0x0000003204027981 */ /* 0x0002a2000c1e9900 */
[----:B------:R-:W-:Y:S01]  /*d1b0*/  F2FP.BF16.F32.PACK_AB R14, R125, R14 ;  /* 0x0000000e7d0e723e */ /* 0x000fe200000010ff */
[----:B------:R-:W-:Y:S01]  /*d1c0*/  UISETP.NE.U32.AND UP0, UPT, UR6, URZ, UPT ;  /* 0x0000003f0600728c */ /* 0x000fe2000bf05070 */
[----:B------:R-:W-:Y:S02]  /*d1d0*/  F2FP.BF16.F32.PACK_AB R24, R127, R12 ;  /* 0x0000000c7f18723e */ /* 0x000fe400000010ff */
[----:B------:R-:W-:Y:S01]  /*d1e0*/  F2FP.BF16.F32.PACK_AB R9, R132, R9 ;  /* 0x000000098409723e */ /* 0x000fe200000010ff */
[----:B------:R-:W-:Y:S01]  /*d1f0*/  UISETP.NE.AND.EX UP0, UPT, UR7, URZ, UPT, UP0 ;  /* 0x0000003f0700728c */ /* 0x000fe2000bf05300 */
[----:B------:R-:W-:-:S02]  /*d200*/  F2FP.BF16.F32.PACK_AB R10, R133, R10 ;  /* 0x0000000a850a723e */ /* 0x000fc400000010ff */
[----:B------:R-:W-:Y:S01]  /*d210*/  F2FP.BF16.F32.PACK_AB R7, R134, R7 ;  /* 0x000000078607723e */ /* 0x000fe200000010ff */
[----:B------:R-:W-:Y:S01]  /*d220*/  ULDC.64 UR6, c[0x0][0xc00] ;  /* 0x0003000000067ab9 */ /* 0x000fe20000000a00 */
[----:B-1----:R-:W-:Y:S01]  /*d230*/  LOP3.LUT P0, R4, R41, 0x3, RZ, 0xc0, !PT ;  /* 0x0000000329047812 */ /* 0x002fe2000780c0ff */
[----:B------:R-:W-:Y:S01]  /*d240*/  UIMAD.WIDE UR6, UR40, 0x4, UR6 ;  /* 0x00000004280678a5 */ /* 0x000fe2000f8e0206 */
[----:B------:R-:W-:Y:S02]  /*d250*/  F2FP.BF16.F32.PACK_AB R6, R135, R6 ;  /* 0x000000068706723e */ /* 0x000fe400000010ff */
[----:B------:R-:W-:Y:S02]  /*d260*/  ISETP.EQ.OR P0, PT, R4, 0x3, !P0 ;  /* 0x000000030400780c */ /* 0x000fe40004702670 */
[----:B------:R-:W-:Y:S02]  /*d270*/  F2FP.BF16.F32.PACK_AB R11, R126, R11 ;  /* 0x0000000b7e0b723e */ /* 0x000fe400000010ff */
[----:B------:R-:W-:-:S02]  /*d280*/  SEL R41, R13, R14, P0 ;  /* 0x0000000e0d297207 */ /* 0x000fc40000000000 */
[----:B------:R-:W-:Y:S02]  /*d290*/  SEL R42, R14, R13, P0 ;  /* 0x0000000d0e2a7207 */ /* 0x000fe40000000000 */
[----:B------:R-:W-:Y:S02]  /*d2a0*/  SEL R43, R9, R10, P0 ;  /* 0x0000000a092b7207 */ /* 0x000fe40000000000 */
[----:B------:R-:W-:Y:S02]  /*d2b0*/  SEL R44, R10, R9, P0 ;  /* 0x000000090a2c7207 */ /* 0x000fe40000000000 */
[----:B------:R-:W-:Y:S02]  /*d2c0*/  SEL R49, R7, R6, P0 ;  /* 0x0000000607317207 */ /* 0x000fe40000000000 */
[----:B------:R-:W-:Y:S02]  /*d2d0*/  MOV R4, R0 ;  /* 0x0000000000047202 */ /* 0x000fe40000000f00 */
[----:B0-----:R-:W-:-:S02]  /*d2e0*/  MOV R5, R25 ;  /* 0x0000001900057202 */ /* 0x001fc40000000f00 */
[----:B------:R-:W-:Y:S02]  /*d2f0*/  SEL R50, R6, R7, P0 ;  /* 0x0000000706327207 */ /* 0x000fe40000000000 */
[----:B------:R-:W-:Y:S01]  /*d300*/  F2FP.BF16.F32.PACK_AB R39, R92, R39 ;  /* 0x000000275c27723e */ /* 0x000fe200000010ff */
[----:B------:R-:W-:Y:S01]  /*d310*/  IMAD.WIDE R12, R157, 0x2, R4 ;  /* 0x000000029d0c7825 */ /* 0x000fe200078e0204 */
[----:B------:R-:W-:Y:S02]  /*d320*/  F2FP.BF16.F32.PACK_AB R40, R93, R40 ;  /* 0x000000285d28723e */ /* 0x000fe400000010ff */
[----:B------:R-:W-:Y:S02]  /*d330*/  F2FP.BF16.F32.PACK_AB R37, R94, R37 ;  /* 0x000000255e25723e */ /* 0x000fe400000010ff */
[C---:B------:R-:W-:Y:S02]  /*d340*/  IADD3 R9, P5, R12.reuse, 0x20, RZ ;  /* 0x000000200c097810 */ /* 0x040fe40007fbe0ff */
[----:B------:R-:W-:-:S02]  /*d350*/  IADD3 R51, P4, R12, 0x3000, RZ ;  /* 0x000030000c337810 */ /* 0x000fc40007f9e0ff */
[----:B------:R-:W-:Y:S01]  /*d360*/  LOP3.LUT R6, R9, 0x180, RZ, 0xc0, !PT ;  /* 0x0000018009067812 */ /* 0x000fe200078ec0ff */
[----:B------:R-:W-:Y:S01]  /*d370*/  IMAD.X R25, RZ, RZ, R13, P5 ;  /* 0x000000ffff197224 */ /* 0x000fe200028e060d */
[----:B------:R-:W-:Y:S02]  /*d380*/  IADD3 R10, P3, R12, 0x3020, RZ ;  /* 0x000030200c0a7810 */ /* 0x000fe40007f7e0ff */
[----:B------:R-:W-:Y:S02]  /*d390*/  SHF.R.U64 R6, R6, 0x3, RZ ;  /* 0x0000000306067819 */ /* 0x000fe400000012ff */
[----:B------:R-:W-:Y:S02]  /*d3a0*/  F2FP.BF16.F32.PACK_AB R38, R95, R38 ;  /* 0x000000265f26723e */ /* 0x000fe400000010ff */
[----:B------:R-:W-:Y:S02]  /*d3b0*/  F2FP.BF16.F32.PACK_AB R35, R100, R35 ;  /* 0x000000236423723e */ /* 0x000fe400000010ff */
[----:B------:R-:W-:-:S02]  /*d3c0*/  F2FP.BF16.F32.PACK_AB R36, R101, R36 ;  /* 0x000000246524723e */ /* 0x000fc400000010ff */
[----:B------:R-:W-:Y:S02]  /*d3d0*/  SEL R47, R11, R24, P0 ;  /* 0x000000180b2f7207 */ /* 0x000fe40000000000 */
[----:B------:R-:W-:Y:S02]  /*d3e0*/  SEL R48, R24, R11, P0 ;  /* 0x0000000b18307207 */ /* 0x000fe40000000000 */
[----:B------:R-:W-:Y:S02]  /*d3f0*/  F2FP.BF16.F32.PACK_AB R33, R102, R33 ;  /* 0x000000216621723e */ /* 0x000fe400000010ff */
[----:B------:R-:W-:Y:S02]  /*d400*/  F2FP.BF16.F32.PACK_AB R34, R103, R34 ;  /* 0x000000226722723e */ /* 0x000fe400000010ff */
[----:B------:R-:W-:Y:S02]  /*d410*/  IADD3 R53, P2, R12, 0x6000, RZ ;  /* 0x000060000c357810 */ /* 0x000fe40007f5e0ff */
[----:B------:R-:W-:-:S02]  /*d420*/  LOP3.LUT R24, R6, R9, RZ, 0x3c, !PT ;  /* 0x0000000906187212 */ /* 0x000fc400078e3cff */
[----:B------:R-:W-:Y:S01]  /*d430*/  F2FP.BF16.F32.PACK_AB R31, R108, R31 ;  /* 0x0000001f6c1f723e */ /* 0x000fe200000010ff */
[----:B------:R-:W-:Y:S01]  /*d440*/  IMAD.X R11, RZ, RZ, R13, P2 ;  /* 0x000000ffff0b7224 */ /* 0x000fe200010e060d */
[----:B------:R-:W-:Y:S02]  /*d450*/  F2FP.BF16.F32.PACK_AB R32, R109, R32 ;  /* 0x000000206d20723e */ /* 0x000fe400000010ff */
[----:B------:R-:W-:Y:S02]  /*d460*/  SEL R27, R39, R40, P0 ;  /* 0x00000028271b7207 */ /* 0x000fe40000000000 */
[----:B------:R-:W-:Y:S02]  /*d470*/  IADD3 R55, P1, R12, 0x6020, RZ ;  /* 0x000060200c377810 */ /* 0x000fe40007f3e0ff */
[----:B------:R-:W-:Y:S02]  /*d480*/  LOP3.LUT R6, R51, 0x180, RZ, 0xc0, !PT ;  /* 0x0000018033067812 */ /* 0x000fe400078ec0ff */
[----:B------:R-:W-:-:S02]  /*d490*/  LOP3.LUT R9, R10, 0x180, RZ, 0xc0, !PT ;  /* 0x000001800a097812 */ /* 0x000fc400078ec0ff */
[----:B------:R-:W-:Y:S02]  /*d4a0*/  F2FP.BF16.F32.PACK_AB R29, R110, R29 ;  /* 0x0000001d6e1d723e */ /* 0x000fe400000010ff */
[----:B------:R-:W-:Y:S02]  /*d4b0*/  F2FP.BF16.F32.PACK_AB R30, R111, R30 ;  /* 0x0000001e6f1e723e */ /* 0x000fe400000010ff */
[----:B------:R-:W-:Y:S02]  /*d4c0*/  SEL R40, R40, R39, P0 ;  /* 0x0000002728287207 */ /* 0x000fe40000000000 */
[----:B------:R-:W-:Y:S02]  /*d4d0*/  SEL R45, R37, R38, P0 ;  /* 0x00000026252d7207 */ /* 0x000fe40000000000 */
[----:B------:R-:W-:Y:S02]  /*d4e0*/  F2FP.BF16.F32.PACK_AB R21, R116, R21 ;  /* 0x000000157415723e */ /* 0x000fe400000010ff */
[----:B------:R-:W-:-:S02]  /*d4f0*/  F2FP.BF16.F32.PACK_AB R28, R117, R28 ;  /* 0x0000001c751c723e */ /* 0x000fc400000010ff */
[----:B------:R-:W-:Y:S02]  /*d500*/  SEL R39, R35, R36, P0 ;  /* 0x0000002423277207 */ /* 0x000fe40000000000 */
[----:B------:R-:W-:Y:S02]  /*d510*/  SEL R38, R38, R37, P0 ;  /* 0x0000002526267207 */ /* 0x000fe40000000000 */
[----:B------:R-:W-:Y:S02]  /*d520*/  F2FP.BF16.F32.PACK_AB R15, R118, R15 ;  /* 0x0000000f760f723e */ /* 0x000fe400000010ff */
[----:B------:R-:W-:Y:S02]  /*d530*/  F2FP.BF16.F32.PACK_AB R20, R119, R20 ;  /* 0x000000147714723e */ /* 0x000fe400000010ff */
[----:B------:R-:W-:Y:S02]  /*d540*/  SEL R36, R36, R35, P0 ;  /* 0x0000002324247207 */ /* 0x000fe40000000000 */
[----:B------:R-:W-:-:S02]  /*d550*/  SEL R37, R33, R34, P0 ;  /* 0x0000002221257207 */ /* 0x000fc40000000000 */
[----:B------:R-:W-:Y:S02]  /*d560*/  LOP3.LUT R26, R53, 0x180, RZ, 0xc0, !PT ;  /* 0x00000180351a7812 */ /* 0x000fe400078ec0ff */
[----:B------:R-:W-:Y:S02]  /*d570*/  SEL R35, R31, R32, P0 ;  /* 0x000000201f237207 */ /* 0x000fe40000000000 */
[----:B------:R-:W-:Y:S02]  /*d580*/  SEL R34, R34, R33, P0 ;  /* 0x0000002122227207 */ /* 0x000fe40000000000 */
[----:B------:R-:W-:Y:S02]  /*d590*/  LOP3.LUT R52, R55, 0x180, RZ, 0xc0, !PT ;  /* 0x0000018037347812 */ /* 0x000fe400078ec0ff */
[----:B------:R-:W-:Y:S02]  /*d5a0*/  SHF.R.U64 R6, R6, 0x3, RZ ;  /* 0x0000000306067819 */ /* 0x000fe400000012ff */
[----:B------:R-:W-:-:S02]  /*d5b0*/  SHF.R.U64 R9, R9, 0x3, RZ ;  /* 0x0000000309097819 */ /* 0x000fc400000012ff */
[----:B------:R-:W-:Y:S02]  /*d5c0*/  SEL R32, R32, R31, P0 ;  /* 0x0000001f20207207 */ /* 0x000fe40000000000 */
[----:B------:R-:W-:Y:S02]  /*d5d0*/  SEL R33, R29, R30, P0 ;  /* 0x0000001e1d217207 */ /* 0x000fe40000000000 */
[----:B------:R-:W-:Y:S02]  /*d5e0*/  SEL R31, R21, R28, P0 ;  /* 0x0000001c151f7207 */ /* 0x000fe40000000000 */
[----:B------:R-:W-:Y:S02]  /*d5f0*/  SEL R30, R30, R29, P0 ;  /* 0x0000001d1e1e7207 */ /* 0x000fe40000000000 */
[----:B------:R-:W-:Y:S01]  /*d600*/  SEL R28, R28, R21, P0 ;  /* 0x000000151c1c7207 */ /* 0x000fe20000000000 */
[----:B------:R-:W-:Y:S01]  /*d610*/  IMAD.X R21, RZ, RZ, R13, P4 ;  /* 0x000000ffff157224 */ /* 0x000fe200020e060d */
[----:B------:R-:W-:-:S02]  /*d620*/  SEL R29, R15, R20, P0 ;  /* 0x000000140f1d7207 */ /* 0x000fc40000000000 */
[----:B------:R-:W-:Y:S01]  /*d630*/  SEL R46, R20, R15, P0 ;  /* 0x0000000f142e7207 */ /* 0x000fe20000000000 */
[----:B------:R-:W-:Y:S01]  /*d640*/  IMAD.X R15, RZ, RZ, R13, P3 ;  /* 0x000000ffff0f7224 */ /* 0x000fe200018e060d */
[----:B------:R-:W-:Y:S02]  /*d650*/  SHF.R.U64 R26, R26, 0x3, RZ ;  /* 0x000000031a1a7819 */ /* 0x000fe400000012ff */
[----:B------:R-:W-:Y:S02]  /*d660*/  SHF.R.U64 R52, R52, 0x3, RZ ;  /* 0x0000000334347819 */ /* 0x000fe400000012ff */
[----:B------:R-:W-:Y:S02]  /*d670*/  LOP3.LUT R20, R6, R51, RZ, 0x3c, !PT ;  /* 0x0000003306147212 */ /* 0x000fe400078e3cff */
[----:B------:R-:W-:Y:S02]  /*d680*/  LOP3.LUT R14, R9, R10, RZ, 0x3c, !PT ;  /* 0x0000000a090e7212 */ /* 0x000fe400078e3cff */
[----:B------:R-:W-:-:S02]  /*d690*/  LOP3.LUT R10, R26, R53, RZ, 0x3c, !PT ;  /* 0x000000351a0a7212 */ /* 0x000fc400078e3cff */
[----:B------:R-:W-:Y:S02]  /*d6a0*/  LOP3.LUT R6, R52, R55, RZ, 0x3c, !PT ;  /* 0x0000003734067212 */ /* 0x000fe400078e3cff */
[----:B------:R-:W-:Y:S02]  /*d6b0*/  MOV R52, R20 ;  /* 0x0000001400347202 */ /* 0x000fe40000000f00 */
[----:B------:R-:W-:Y:S02]  /*d6c0*/  MOV R21, R10 ;  /* 0x0000000a00157202 */ /* 0x000fe40000000f00 */
[----:B------:R-:W-:Y:S02]  /*d6d0*/  LOP3.LUT R7, R12, 0x180, RZ, 0xc0, !PT ;  /* 0x000001800c077812 */ /* 0x000fe400078ec0ff */
[----:B------:R-:W-:Y:S02]  /*d6e0*/  MOV R51, R14 ;  /* 0x0000000e00337202 */ /* 0x000fe40000000f00 */
[----:B------:R-:W-:-:S02]  /*d6f0*/  SHF.R.U64 R7, R7, 0x3, RZ ;  /* 0x0000000307077819 */ /* 0x000fc400000012ff */
[----:B------:R-:W-:Y:S02]  /*d700*/  MOV R53, R24 ;  /* 0x0000001800357202 */ /* 0x000fe40000000f00 */
[----:B------:R-:W-:Y:S01]  /*d710*/  LOP3.LUT R12, R7, R12, RZ, 0x3c, !PT ;  /* 0x0000000c070c7212 */ /* 0x000fe200078e3cff */
[----:B------:R-:W-:Y:S01]  /*d720*/  IMAD.X R7, RZ, RZ, R13, P1 ;  /* 0x000000ffff077224 */ /* 0x000fe200008e060d */
[----:B------:R-:W-:Y:S02]  /*d730*/  PLOP3.LUT P2, PT, PT, PT, UP0, 0x80, 0x0 ;  /* 0x000000000000781c */ /* 0x000fe40003f4f008 */
[----:B------:R-:W-:Y:S02]  /*d740*/  MOV R54, R12 ;  /* 0x0000000c00367202 */ /* 0x000fe40000000f00 */
[----:B--2---:R-:W-:Y:S01]  /*d750*/  LOP3.LUT R9, R2, 0x2, RZ, 0x3c, !PT ;  /* 0x0000000202097812 */ /* 0x004fe200078e3cff */
[----:B------:R-:W-:Y:S04]  /*d760*/  SHFL.IDX PT, R35, R35, R2, 0x1c1f ;  /* 0x001c1f0223237589 */ /* 0x000fe800000e0000 */
[----:B------:R-:W-:Y:S04]  /*d770*/  SHFL.IDX PT, R20, R34, R9, 0x1c1f ;  /* 0x001c1f0922147589 */ /* 0x000fe800000e0000 */
[----:B------:R-:W-:Y:S04]  /*d780*/  SHFL.IDX PT, R32, R32, R9, 0x1c1f ;  /* 0x001c1f0920207589 */ /* 0x000fe800000e0000 */
[----:B------:R-:W-:Y:S04]  /*d790*/  SHFL.IDX PT, R27, R27, R2, 0x1c1f ;  /* 0x001c1f021b1b7589 */ /* 0x000fe800000e0000 */
[----:B------:R-:W0:Y:S04]  /*d7a0*/  SHFL.IDX PT, R40, R40, R9, 0x1c1f ;  /* 0x001c1f0928287589 */ /* 0x000e2800000e0000 */
[----:B------:R-:W-:Y:S04]  /*d7b0*/  SHFL.IDX PT, R45, R45, R2, 0x1c1f ;  /* 0x001c1f022d2d7589 */ /* 0x000fe800000e0000 */
[----:B------:R-:W1:Y:S04]  /*d7c0*/  SHFL.IDX PT, R38, R38, R9, 0x1c1f ;  /* 0x001c1f0926267589 */ /* 0x000e6800000e0000 */
[----:B------:R-:W-:Y:S04]  /*d7d0*/  SHFL.IDX PT, R31, R31, R2, 0x1c1f ;  /* 0x001c1f021f1f7589 */ /* 0x000fe800000e0000 */
[----:B------:R2:W3:Y:S04]  /*d7e0*/  SHFL.IDX PT, R34, R28, R9, 0x1c1f ;  /* 0x001c1f091c227589 */ /* 0x0004e800000e0000 */
[----:B------:R-:W-:Y:S04]  /*d7f0*/  SHFL.IDX PT, R39, R39, R2, 0x1c1f ;  /* 0x001c1f0227277589 */ /* 0x000fe800000e0000 */
[----:B------:R-:W4:Y:S01]  /*d800*/  SHFL.IDX PT, R36, R36, R9, 0x1c1f ;  /* 0x001c1f0924247589 */ /* 0x000f2200000e0000 */
[----:B0-----:R-:W-:-:S02]  /*d810*/  SEL R12, R27, R40, P0 ;  /* 0x000000281b0c7207 */ /* 0x001fc40000000000 */
[----:B--2---:R-:W-:Y:S01]  /*d820*/  SEL R28, R35, R32, P0 ;  /* 0x00000020231c7207 */ /* 0x004fe20000000000 */
[----:B------:R-:W0:Y:S01]  /*d830*/  SHFL.IDX PT, R37, R37, R2, 0x1c1f ;  /* 0x001c1f0225257589 */ /* 0x000e2200000e0000 */
[----:B------:R-:W-:-:S03]  /*d840*/  SEL R14, R40, R27, P0 ;  /* 0x0000001b280e7207 */ /* 0x000fc60000000000 */
[----:B------:R-:W-:Y:S01]  /*d850*/  SHFL.IDX PT, R33, R33, R2, 0x1c1f ;  /* 0x001c1f0221217589 */ /* 0x000fe200000e0000 */
[----:B-1----:R-:W-:Y:S02]  /*d860*/  SEL R13, R45, R38, P0 ;  /* 0x000000262d0d7207 */ /* 0x002fe40000000000 */
[----:B------:R-:W-:Y:S01]  /*d870*/  SEL R15, R38, R45, P0 ;  /* 0x0000002d260f7207 */ /* 0x000fe20000000000 */
[----:B------:R1:W2:Y:S01]  /*d880*/  SHFL.IDX PT, R10, R30, R9, 0x1c1f ;  /* 0x001c1f091e0a7589 */ /* 0x0002a200000e0000 */
[----:B------:R-:W-:Y:S01]  /*d890*/  BAR.SYNC.DEFER_BLOCKING 0x1, 0x180 ;  /* 0x0046000000007b1d */ /* 0x000fe20000010000 */
[----:B-1----:R-:W-:-:S05]  /*d8a0*/  SEL R30, R32, R35, P0 ;  /* 0x00000023201e7207 */ /* 0x002fca0000000000 */
[----:B------:R-:W-:Y:S01]  /*d8b0*/  UMOV UR4, URZ ;  /* 0x0000003f00047c82 */ /* 0x000fe20008000000 */
[----:B------:R-:W-:Y:S01]  /*d8c0*/  SHFL.IDX PT, R41, R41, R2, 0x1c1f ;  /* 0x001c1f0229297589 */ /* 0x000fe200000e0000 */
[----:B---3--:R-:W-:Y:S01]  /*d8d0*/  SEL R32, R31, R34, P0 ;  /* 0x000000221f207207 */ /* 0x008fe20000000000 */
[----:B------:R-:W-:Y:S01]  /*d8e0*/  ULDC UR8, c[0x0][0xa88] ;  /* 0x0002a20000087ab9 */ /* 0x000fe20000000800 */
[----:B----4-:R-:W-:Y:S01]  /*d8f0*/  SEL R24, R39, R36, P0 ;  /* 0x0000002427187207 */ /* 0x010fe20000000000 */
[----:B------:R1:W-:Y:S01]  /*d900*/  SHFL.IDX PT, R11, R29, R2, 0x1c1f ;  /* 0x001c1f021d0b7589 */ /* 0x0003e200000e0000 */
[----:B------:R-:W-:Y:S01]  /*d910*/  SEL R26, R36, R39, P0 ;  /* 0x00000027241a7207 */ /* 0x000fe20000000000 */
[----:B------:R-:W3:Y:S01]  /*d920*/  LDC R45, c[0x0][0xbe8] ;  /* 0x0002fa00ff2d7b82 */ /* 0x000ee20000000800 */
[----:B0-----:R-:W-:Y:S01]  /*d930*/  SEL R25, R37, R20, P0 ;  /* 0x0000001425197207 */ /* 0x001fe20000000000 */
[----:B------:R-:W0:Y:S01]  /*d940*/  SHFL.IDX PT, R42, R42, R9, 0x1c1f ;  /* 0x001c1f092a2a7589 */ /* 0x000e2200000e0000 */
[----:B------:R-:W-:-:S02]  /*d950*/  SEL R27, R20, R37, P0 ;  /* 0x00000025141b7207 */ /* 0x000fc40000000000 */
[----:B------:R-:W-:Y:S01]  /*d960*/  SEL R34, R34, R31, P0 ;  /* 0x0000001f22227207 */ /* 0x000fe20000000000 */
[----:B------:R-:W4:Y:S01]  /*d970*/  SHFL.IDX PT, R46, R46, R9, 0x1c1f ;  /* 0x001c1f092e2e7589 */ /* 0x000f2200000e0000 */
[----:B--2---:R-:W-:Y:S02]  /*d980*/  SEL R31, R10, R33, P0 ;  /* 0x000000210a1f7207 */ /* 0x004fe40000000000 */
[----:B-1----:R-:W-:Y:S01]  /*d990*/  SEL R29, R33, R10, P0 ;  /* 0x0000000a211d7207 */ /* 0x002fe20000000000 */
[----:B------:R-:W-:Y:S01]  /*d9a0*/  SHFL.IDX PT, R43, R43, R2, 0x1c1f ;  /* 0x001c1f022b2b7589 */ /* 0x000fe200000e0000 */
[----:B------:R-:W-:Y:S01]  /*d9b0*/  MOV R20, R6 ;  /* 0x0000000600147202 */ /* 0x000fe20000000f00 */
[----:B------:R-:W-:Y:S02]  /*d9c0*/  IMAD.U32 R6, RZ, RZ, UR6 ;  /* 0x00000006ff067e24 */ /* 0x000fe4000f8e00ff */
[----:B------:R-:W-:Y:S01]  /*d9d0*/  SHFL.IDX PT, R47, R47, R2, 0x1c1f ;  /* 0x001c1f022f2f7589 */ /* 0x000fe200000e0000 */
[----:B------:R-:W-:Y:S01]  /*d9e0*/  IMAD.U32 R7, RZ, RZ, UR7 ;  /* 0x00000007ff077e24 */ /* 0x000fe2000f8e00ff */
[----:B------:R-:W-:-:S02]  /*d9f0*/  ULDC.64 UR6, c[0x0][0xc08] ;  /* 0x0003020000067ab9 */ /* 0x000fc40000000a00 */
[----:B------:R-:W1:Y:S04]  /*da00*/  SHFL.IDX PT, R44, R44, R9, 0x1c1f ;  /* 0x001c1f092c2c7589 */ /* 0x000e6800000e0000 */
[----:B------:R-:W2:Y:S04]  /*da10*/  SHFL.IDX PT, R48, R48, R9, 0x1c1f ;  /* 0x001c1f0930307589 */ /* 0x000ea800000e0000 */
[----:B------:R-:W-:Y:S01]  /*da20*/  SHFL.IDX PT, R49, R49, R2, 0x1c1f ;  /* 0x001c1f0231317589 */ /* 0x000fe200000e0000 */
[----:B0-----:R-:W-:Y:S02]  /*da30*/  SEL R36, R41, R42, P0 ;  /* 0x0000002a29247207 */ /* 0x001fe40000000000 */
[----:B------:R-:W-:Y:S01]  /*da40*/  SEL R38, R42, R41, P0 ;  /* 0x000000292a267207 */ /* 0x000fe20000000000 */
[----:B------:R-:W0:Y:S01]  /*da50*/  SHFL.IDX PT, R50, R50, R9, 0x1c1f ;  /* 0x001c1f0932327589 */ /* 0x000e2200000e0000 */
[----:B----4-:R-:W-:-:S02]  /*da60*/  SEL R33, R11, R46, P0 ;  /* 0x0000002e0b217207 */ /* 0x010fc40000000000 */
[----:B------:R-:W-:Y:S01]  /*da70*/  SEL R35, R46, R11, P0 ;  /* 0x0000000b2e237207 */ /* 0x000fe20000000000 */
[----:B------:R4:W-:Y:S04]  /*da80*/  STSM.16.M88.4 [R54], R12 ;  /* 0x0000000c36007844 */ /* 0x0009e80000000200 */
[----:B------:R0:W-:Y:S01]  /*da90*/  STSM.16.M88.4 [R53], R24 ;  /* 0x0000001835007844 */ /* 0x0001e20000000200 */
[----:B-1----:R-:W-:-:S03]  /*daa0*/  SEL R40, R43, R44, P0 ;  /* 0x0000002c2b287207 */ /* 0x002fc60000000000 */
[----:B------:R1:W-:Y:S01]  /*dab0*/  STSM.16.M88.4 [R52], R28 ;  /* 0x0000001c34007844 */ /* 0x0003e20000000200 */
[----:B------:R-:W-:Y:S02]  /*dac0*/  SEL R42, R44, R43, P0 ;  /* 0x0000002b2c2a7207 */ /* 0x000fe40000000000 */
[----:B--2---:R-:W-:Y:S01]  /*dad0*/  SEL R37, R47, R48, P0 ;  /* 0x000000302f257207 */ /* 0x004fe20000000000 */
[----:B------:R1:W-:Y:S01]  /*dae0*/  STSM.16.M88.4 [R51], R32 ;  /* 0x0000002033007844 */ /* 0x0003e20000000200 */
[----:B------:R-:W-:-:S05]  /*daf0*/  SEL R39, R48, R47, P0 ;  /* 0x0000002f30277207 */ /* 0x000fca0000000000 */
[----:B------:R1:W-:Y:S01]  /*db00*/  STSM.16.M88.4 [R21], R36 ;  /* 0x0000002415007844 */ /* 0x0003e20000000200 */
[----:B0-----:R-:W-:Y:S02]  /*db10*/  SEL R41, R49, R50, P0 ;  /* 0x0000003231297207 */ /* 0x001fe40000000000 */
[----:B------:R-:W-:-:S05]  /*db20*/  SEL R43, R50, R49, P0 ;  /* 0x00000031322b7207 */ /* 0x000fca0000000000 */
[----:B------:R1:W-:Y:S01]  /*db30*/  STSM.16.M88.4 [R20], R40 ;  /* 0x0000002814007844 */ /* 0x0003e20000000200 */
[----:B------:R-:W-:Y:S06]  /*db40*/  BAR.SYNC.DEFER_BLOCKING 0x1, 0x180 ;  /* 0x0046000000007b1d */ /* 0x000fec0000010000 */
[----:B------:R-:W2:Y:S01]  /*db50*/  @P2 LDG.E R2, desc[UR50][R6.64] ;  /* 0x0000003206022981 */ /* 0x000ea2000c1e1900 */
[----:B------:R-:W-:Y:S01]  /*db60*/  UISETP.NE.U32.AND UP1, UPT, UR6, URZ, UPT ;  /* 0x0000003f0600728c */ /* 0x000fe2000bf25070 */
[----:B---3--:R-:W-:-:S03]  /*db70*/  ISETP.NE.AND P1, PT, R45, 0x1, PT ;  /* 0x000000012d00780c */ /* 0x008fc60003f25270 */
[----:B------:R-:W-:-:S06]  /*db80*/  UISETP.NE.AND.EX UP1, UPT, UR7, URZ, UPT, UP1 ;  /* 0x0000003f0700728c */ /* 0x000fcc000bf25310 */
[----:B------:R-:W-:-:S04]  /*db90*/  PLOP3.LUT P0, PT, PT, PT, UP1, 0x80, 0x0 ;  /* 0x000000000000781c */ /* 0x000fc80003f0f018 */
[----:B------:R-:W0:Y:S01]  /*dba0*/  @P1 LDC R9, c[0x0][0xbec] ;  /* 0x0002fb00ff091b82 */ /* 0x000e220000000800 */
[----:B------:R-:W-:Y:S02]  /*dbb0*/  @UP1 ULDC.64 UR6, c[0x0][0xc08] ;  /* 0x0003020000061ab9 */ /* 0x000fe40000000a00 */
[----:B------:R-:W-:-:S05]  /*dbc0*/  @UP1 UIMAD.WIDE UR6, UR40, 0x4, UR6 ;  /* 0x00000004280618a5 */ /* 0x000fca000f8e0206 */
[----:B------:R-:W3:Y:S01]  /*dbd0*/  @P1 LDC R10, c[0x0][0xbf0] ;  /* 0x0002fc00ff0a1b82 */ /* 0x000ee20000000800 */
[----:B----4-:R-:W-:Y:S02]  /*dbe0*/  IMAD.U32 R12, RZ, RZ, UR6 ;  /* 0x00000006ff0c7e24 */ /* 0x010fe4000f8e00ff */
[----:B------:R-:W-:Y:S01]  /*dbf0*/  IMAD.U32 R13, RZ, RZ, UR7 ;  /* 0x00000007ff0d7e24 */ /* 0x000fe2000f8e00ff */
[----:B--2---:R-:W-:Y:S01]  /*dc00*/  @P2 R2UR UR4, R2 ;  /* 0x00000000020422ca */ /* 0x004fe200000e0000 */
[----:B------:R-:W-:-:S06]  /*dc10*/  IMAD.U32 R2, RZ, RZ, UR8 ;  /* 0x00000008ff027e24 */ /* 0x000fcc000f8e00ff */
[----:B------:R1:W5:Y:S01]  /*dc20*/  @P0 LDG.E R2, desc[UR50][R12.64] ;  /* 0x000000320c020981 */ /* 0x000362000c1e1900 */
[----:B0--3--:R-:W-:Y:S07]  /*dc30*/  @P0 BRA `(.L_x_976) ;  /* 0x0000000000100947 */ /* 0x009fee0003800000 */
[----:B------:R-:W-:Y:S05]  /*dc40*/  @!P2 BRA `(.L_x_976) ;  /* 0x00000000000ca947 */ /* 0x000fea0003800000 */
[----:B------:R-:W2:Y:S04]  /*dc50*/  LDG.E R11, desc[UR50][R6.64] ;  /* 0x00000032060b7981 */ /* 0x000ea8000c1e1900 */
[----:B-----5:R-:W2:Y:S02]  /*dc60*/  LDG.E R2, desc[UR50][R6.64+0x4] ;  /* 0x0000043206027981 */ /* 0x020ea4000c1e1900 */
[----:B--2---:R-:W-:-:S07]  /*dc70*/  IMAD.IADD R2, R2, 0x1, -R11 ;  /* 0x0000000102027824 */ /* 0x004fce00078e0a0b */
.L_x_976:
[----:B-1----:R-:W-:Y:S01]  /*dc80*/  VIADD R12, R17, UR41 ;  /* 0x00000029110c7c36 */ /* 0x002fe20008000000 */
[----:B------:R-:W-:Y:S01]  /*dc90*/  USHF.R.S32.HI UR16, URZ, 0x1f, UR39 ;  /* 0x0000001f3f107899 */ /* 0x000fe20008011427 */
[----:B-----5:R-:W-:Y:S01]  /*dca0*/  IMAD R43, R2, R45, RZ ;  /* 0x0000002d022b7224 */ /* 0x020fe200078e02ff */
[----:B------:R-:W-:Y:S01]  /*dcb0*/  ULDC.64 UR12, c[0x0][0xb90] ;  /* 0x0002e400000c7ab9 */ /* 0x000fe20000000a00 */
[----:B------:R-:W-:Y:S01]  /*dcc0*/  @P1 IMAD.HI.U32 R7, R12, R9, RZ ;  /* 0x000000090c071227 */ /* 0x000fe200078e00ff */
[----:B------:R-:W-:Y:S01]  /*dcd0*/  USHF.R.S32.HI UR15, URZ, 0x1f, UR40 ;  /* 0x0000001f3f0f7899 */ /* 0x000fe20008011428 */
[----:B------:R-:W0:Y:S01]  /*dce0*/  @P1 LDC R42, c[0x0][0xbec] ;  /* 0x0002fb00ff2a1b82 */ /* 0x000e220000000800 */
[----:B------:R-:W-:Y:S01]  /*dcf0*/  USHF.R.S32.HI UR7, URZ, 0x1f, UR4 ;  /* 0x0000001f3f077899 */ /* 0x000fe20008011404 */
[----:B------:R-:W-:Y:S01]  /*dd00*/  IMAD.MOV.U32 R6, RZ, RZ, R12 ;  /* 0x000000ffff067224 */ /* 0x000fe200078e000c */
[----:B------:R-:W-:Y:S01]  /*dd10*/  UIMAD UR10, UR16, UR12, URZ ;  /* 0x0000000c100a72a4 */ /* 0x000fe2000f8e023f */
[----:B------:R-:W-:Y:S01]  /*dd20*/  @P1 SHF.R.U32.HI R6, RZ, R10, R7 ;  /* 0x0000000aff061219 */ /* 0x000fe20000011607 */
[----:B------:R-:W-:Y:S01]  /*dd30*/  UMOV UR6, UR4 ;  /* 0x0000000400067c82 */ /* 0x000fe20008000000 */
[----:B------:R-:W-:Y:S01]  /*dd40*/  USEL UR15, UR15, URZ, !UP0 ;  /* 0x0000003f0f0f7287 */ /* 0x000fe2000c000000 */
[----:B------:R-:W-:Y:S01]  /*dd50*/  IMAD R7, R153, 0x20, R18 ;  /* 0x0000002099077824 */ /* 0x000fe200078e0212 */
[----:B------:R-:W-:Y:S01]  /*dd60*/  UIMAD.WIDE.U32 UR8, UR39, UR12, UR6 ;  /* 0x0000000c270872a5 */ /* 0x000fe2000f8e0006 */
[----:B------:R-:W-:Y:S01]  /*dd70*/  IMAD.MOV R10, RZ, RZ, -R6 ;  /* 0x000000ffff0a7224 */ /* 0x000fe200078e0a06 */
[----:B------:R-:W-:Y:S01]  /*dd80*/  UIMAD UR10, UR39, UR13, UR10 ;  /* 0x0000000d270a72a4 */ /* 0x000fe2000f8e020a */
[----:B------:R-:W-:Y:S01]  /*dd90*/  IMAD.WIDE R4, R7, 0x2, R4 ;  /* 0x0000000207047825 */ /* 0x000fe200078e0204 */
[----:B------:R-:W-:Y:S01]  /*dda0*/  USEL UR14, UR40, URZ, !UP0 ;  /* 0x0000003f280e7287 */ /* 0x000fe2000c000000 */
[----:B------:R-:W-:Y:S01]  /*ddb0*/  ULDC.64 UR12, c[0x0][0xb98] ;  /* 0x0002e600000c7ab9 */ /* 0x000fe20000000a00 */
[----:B------:R-:W-:Y:S01]  /*ddc0*/  UIADD3 UR9, UR9, UR10, URZ ;  /* 0x0000000a09097290 */ /* 0x000fe2000fffe03f */
[----:B------:R-:W-:Y:S01]  /*ddd0*/  IMAD R9, R45, R10, R12 ;  /* 0x0000000a2d097224 */ /* 0x000fe200078e020c */
[----:B------:R-:W-:Y:S01]  /*dde0*/  UIMAD UR6, UR15, UR12, URZ ;  /* 0x0000000c0f0672a4 */ /* 0x000fe2000f8e023f */
[----:B------:R-:W-:Y:S01]  /*ddf0*/  IADD3 R12, P2, R4, 0x1800, RZ ;  /* 0x00001800040c7810 */ /* 0x000fe20007f5e0ff */
[----:B------:R-:W-:Y:S01]  /*de00*/  UIMAD.WIDE.U32 UR8, UR14, UR12, UR8 ;  /* 0x0000000c0e0872a5 */ /* 0x000fe2000f8e0008 */
[----:B------:R-:W-:Y:S01]  /*de10*/  SHF.R.S32.HI R10, RZ, 0x1f, R6 ;  /* 0x0000001fff0a7819 */ /* 0x000fe20000011406 */
[----:B------:R-:W-:Y:S01]  /*de20*/  UIMAD UR6, UR14, UR13, UR6 ;  /* 0x0000000d0e0672a4 */ /* 0x000fe2000f8e0206 */
[----:B------:R-:W-:Y:S01]  /*de30*/  SHF.R.S32.HI R7, RZ, 0x1f, R9 ;  /* 0x0000001fff077819 */ /* 0x000fe20000011409 */
[----:B------:R-:W-:Y:S01]  /*de40*/  ULDC.64 UR10, c[0x0][0xb88] ;  /* 0x0002e200000a7ab9 */ /* 0x000fe20000000a00 */
[----:B------:R-:W-:-:S02]  /*de50*/  LOP3.LUT R11, R12, 0x180, RZ, 0xc0, !PT ;  /* 0x000001800c0b7812 */ /* 0x000fc400078ec0ff */
[----:B------:R-:W-:Y:S01]  /*de60*/  IADD3 R6, P0, R6, UR8, RZ ;  /* 0x0000000806067c10 */ /* 0x000fe2000ff1e0ff */
[----:B------:R-:W-:Y:S01]  /*de70*/  IMAD.U32 R13, RZ, RZ, UR6 ;  /* 0x00000006ff0d7e24 */ /* 0x000fe2000f8e00ff */
[----:B------:R-:W-:Y:S01]  /*de80*/  SHF.R.U64 R11, R11, 0x3, RZ ;  /* 0x000000030b0b7819 */ /* 0x000fe200000012ff */
[----:B------:R-:W-:Y:S01]  /*de90*/  IMAD R14, R7, UR10, RZ ;  /* 0x0000000a070e7c24 */ /* 0x000fe2000f8e02ff */
[----:B------:R-:W-:Y:S02]  /*dea0*/  IADD3 R33, P6, R4, 0x3000, RZ ;  /* 0x0000300004217810 */ /* 0x000fe40007fde0ff */
[----:B------:R-:W-:Y:S01]  /*deb0*/  IADD3.X R7, R10, UR9, R13, P0, !PT ;  /* 0x000000090a077c10 */ /* 0x000fe200087fe40d */
[----:B------:R-:W-:Y:S01]  /*dec0*/  ULDC.64 UR8, c[0x0][0xb50] ;  /* 0x0002d40000087ab9 */ /* 0x000fe20000000a00 */
[----:B------:R-:W-:Y:S01]  /*ded0*/  LOP3.LUT R10, R11, R12, RZ, 0x3c, !PT ;  /* 0x0000000c0b0a7212 */ /* 0x000fe200078e3cff */
[C---:B------:R-:W-:Y:S01]  /*dee0*/  IMAD R11, R9.reuse, UR11, R14 ;  /* 0x0000000b090b7c24 */ /* 0x040fe2000f8e020e */
[C---:B------:R-:W-:Y:S01]  /*def0*/  IADD3 R25, P5, R4.reuse, 0x4800, RZ ;  /* 0x0000480004197810 */ /* 0x040fe20007fbe0ff */
[----:B------:R-:W-:Y:S01]  /*df00*/  IMAD.WIDE.U32 R6, R9, UR10, R6 ;  /* 0x0000000a09067c25 */ /* 0x000fe2000f8e0006 */
[----:B------:R-:W-:Y:S01]  /*df10*/  IADD3 R37, P4, R4, 0x6000, RZ ;  /* 0x0000600004257810 */ /* 0x000fe20007f9e0ff */
[----:B------:R-:W-:Y:S01]  /*df20*/  ULDC.64 UR10, c[0x0][0xaa0] ;  /* 0x0002a800000a7ab9 */ /* 0x000fe20000000a00 */
[----:B------:R-:W-:Y:S01]  /*df30*/  LOP3.LUT R32, R33, 0x180, RZ, 0xc0, !PT ;  /* 0x0000018021207812 */ /* 0x000fe200078ec0ff */
[----:B------:R-:W-:Y:S01]  /*df40*/  IMAD.IADD R7, R7, 0x1, R11 ;  /* 0x0000000107077824 */ /* 0x000fe200078e020b */
[----:B------:R-:W-:Y:S01]  /*df50*/  LEA R9, P0, R6, UR8, 0x2 ;  /* 0x0000000806097c11 */ /* 0x000fe2000f8010ff */
[----:B------:R-:W-:Y:S01]  /*df60*/  VIADD R12, R156, UR41 ;  /* 0x000000299c0c7c36 */ /* 0x000fe20008000000 */
[----:B------:R-:W-:Y:S01]  /*df70*/  LOP3.LUT R24, R25, 0x180, RZ, 0xc0, !PT ;  /* 0x0000018019187812 */ /* 0x000fe200078ec0ff */
[----:B------:R-:W-:Y:S01]  /*df80*/  IMAD.X R11, RZ, RZ, R5, P2 ;  /* 0x000000ffff0b7224 */ /* 0x000fe200010e0605 */
[----:B------:R-:W-:Y:S01]  /*df90*/  LEA.HI.X R6, R6, UR9, R7, 0x2, P0 ;  /* 0x0000000906067c11 */ /* 0x000fe200080f1407 */
[----:B------:R-:W-:Y:S01]  /*dfa0*/  SHFL.IDX PT, R20, R9, RZ, 0x1c1f ;  /* 0x001c1fff09147589 */ /* 0x000fe200000e0000 */
[----:B------:R-:W-:Y:S01]  /*dfb0*/  LOP3.LUT P0, RZ, R154, 0x3, RZ, 0xc0, !PT ;  /* 0x000000039aff7812 */ /* 0x000fe2000780c0ff */
[----:B------:R-:W-:Y:S01]  /*dfc0*/  VIADD R2, R12, 0x8 ;  /* 0x000000080c027836 */ /* 0x000fe20000000000 */
[----:B------:R-:W-:Y:S01]  /*dfd0*/  IADD3 R7, P3, R4, 0x7800, RZ ;  /* 0x0000780004077810 */ /* 0x000fe20007f7e0ff */
[----:B------:R-:W1:Y:S01]  /*dfe0*/  SHFL.IDX PT, R21, R6, RZ, 0x1c1f ;  /* 0x001c1fff06157589 */ /* 0x000e6200000e0000 */
[----:B------:R-:W-:-:S02]  /*dff0*/  ISETP.GE.OR P2, PT, R12, R43, P0 ;  /* 0x0000002b0c00720c */ /* 0x000fc40000746670 */
[----:B------:R-:W-:Y:S01]  /*e000*/  ISETP.GE.OR P0, PT, R2, R43, P0 ;  /* 0x0000002b0200720c */ /* 0x000fe20000706670 */
[----:B------:R-:W-:Y:S01]  /*e010*/  SHFL.IDX PT, R40, R9, 0x1, 0x1c1f ;  /* 0x003c1f0009287f89 */ /* 0x000fe200000e0000 */
[----:B------:R-:W-:Y:S01]  /*e020*/  LOP3.LUT R2, R7, 0x180, RZ, 0xc0, !PT ;  /* 0x0000018007027812 */ /* 0x000fe200078ec0ff */
[----:B------:R-:W-:Y:S01]  /*e030*/  UIMAD UR8, UR7, UR10, URZ ;  /* 0x0000000a070872a4 */ /* 0x000fe2000f8e023f */
[----:B------:R-:W-:Y:S01]  /*e040*/  LOP3.LUT R36, R37, 0x180, RZ, 0xc0, !PT ;  /* 0x0000018025247812 */ /* 0x000fe200078ec0ff */
[----:B------:R-:W2:Y:S01]  /*e050*/  SHFL.IDX PT, R41, R6, 0x1, 0x1c1f ;  /* 0x003c1f0006297f89 */ /* 0x000ea200000e0000 */
[----:B------:R-:W-:Y:S01]  /*e060*/  LOP3.LUT R13, R4, 0x180, RZ, 0xc0, !PT ;  /* 0x00000180040d7812 */ /* 0x000fe200078ec0ff */
[----:B------:R-:W-:Y:S01]  /*e070*/  IMAD.X R29, RZ, RZ, R5, P3 ;  /* 0x000000ffff1d7224 */ /* 0x000fe200018e0605 */
[----:B------:R-:W-:Y:S01]  /*e080*/  SHF.R.U64 R2, R2, 0x3, RZ ;  /* 0x0000000302027819 */ /* 0x000fe200000012ff */
[----:B------:R-:W-:Y:S01]  /*e090*/  UIMAD.WIDE.U32 UR6, UR4, UR10, URZ ;  /* 0x0000000a040672a5 */ /* 0x000fe2000f8e003f */
[----:B------:R-:W-:Y:S01]  /*e0a0*/  SHF.R.U64 R32, R32, 0x3, RZ ;  /* 0x0000000320207819 */ /* 0x000fe200000012ff */
[----:B------:R-:W-:Y:S01]  /*e0b0*/  UIMAD UR8, UR4, UR11, UR8 ;  /* 0x0000000b040872a4 */ /* 0x000fe2000f8e0208 */
[----:B------:R-:W-:-:S02]  /*e0c0*/  SHF.R.U64 R24, R24, 0x3, RZ ;  /* 0x0000000318187819 */ /* 0x000fc400000012ff */
[----:B------:R-:W-:Y:S01]  /*e0d0*/  SHF.R.U64 R36, R36, 0x3, RZ ;  /* 0x0000000324247819 */ /* 0x000fe200000012ff */
[----:B------:R-:W-:Y:S01]  /*e0e0*/  ULDC.64 UR10, c[0x0][0xae8] ;  /* 0x0002ba00000a7ab9 */ /* 0x000fe20000000a00 */
[----:B------:R-:W-:Y:S02]  /*e0f0*/  SHF.R.U64 R13, R13, 0x3, RZ ;  /* 0x000000030d0d7819 */ /* 0x000fe400000012ff */
[----:B------:R-:W-:Y:S01]  /*e100*/  LOP3.LUT R28, R2, R7, RZ, 0x3c, !PT ;  /* 0x00000007021c7212 */ /* 0x000fe200078e3cff */
[----:B-1----:R-:W-:Y:S01]  /*e110*/  @!P2 ST.E desc[UR50][R20.64], R8 ;  /* 0x000000081400a985 */ /* 0x002fe2000c101932 */
[----:B------:R-:W-:Y:S01]  /*e120*/  LOP3.LUT R32, R32, R33, RZ, 0x3c, !PT ;  /* 0x0000002120207212 */ /* 0x000fe200078e3cff */
[----:B------:R-:W-:Y:S01]  /*e130*/  IMAD R2, R152, 0x60, R153 ;  /* 0x0000006098027824 */ /* 0x000fe200078e0299 */
[----:B------:R-:W-:Y:S01]  /*e140*/  LOP3.LUT R24, R24, R25, RZ, 0x3c, !PT ;  /* 0x0000001918187212 */ /* 0x000fe200078e3cff */
[----:B------:R-:W-:Y:S01]  /*e150*/  UIADD3 UR7, UR7, UR8, URZ ;  /* 0x0000000807077290 */ /* 0x000fe2000fffe03f */
[----:B------:R-:W-:Y:S01]  /*e160*/  LOP3.LUT R36, R36, R37, RZ, 0x3c, !PT ;  /* 0x0000002524247212 */ /* 0x000fe200078e3cff */
[----:B------:R-:W-:Y:S01]  /*e170*/  UIMAD UR4, UR16, UR10, URZ ;  /* 0x0000000a100472a4 */ /* 0x000fe2000f8e023f */
[----:B------:R-:W-:Y:S01]  /*e180*/  LOP3.LUT R12, R13, R4, RZ, 0x3c, !PT ;  /* 0x000000040d0c7212 */ /* 0x000fe200078e3cff */
[----:B--2---:R1:W-:Y:S01]  /*e190*/  @!P0 ST.E desc[UR50][R40.64], R3 ;  /* 0x0000000328008985 */ /* 0x0043e2000c101932 */
[--C-:B------:R-:W-:Y:S01]  /*e1a0*/  IMAD.X R33, RZ, RZ, R5.reuse, P6 ;  /* 0x000000ffff217224 */ /* 0x100fe200030e0605 */
[----:B------:R-:W-:Y:S01]  /*e1b0*/  ULDC.64 UR8, c[0x0][0xaf0] ;  /* 0x0002bc0000087ab9 */ /* 0x000fe20000000a00 */
[----:B------:R-:W-:-:S02]  /*e1c0*/  IMAD.X R25, RZ, RZ, R5, P5 ;  /* 0x000000ffff197224 */ /* 0x000fc400028e0605 */
[--C-:B------:R-:W-:Y:S01]  /*e1d0*/  IMAD.X R37, RZ, RZ, R5.reuse, P4 ;  /* 0x000000ffff257224 */ /* 0x100fe200020e0605 */
[----:B------:R-:W-:Y:S01]  /*e1e0*/  UIMAD UR4, UR39, UR11, UR4 ;  /* 0x0000000b270472a4 */ /* 0x000fe2000f8e0204 */
[----:B------:R-:W-:Y:S01]  /*e1f0*/  IMAD.MOV.U32 R13, RZ, RZ, R5 ;  /* 0x000000ffff0d7224 */ /* 0x000fe200078e0005 */
[----:B------:R-:W-:Y:S01]  /*e200*/  UIMAD.WIDE.U32 UR6, UR39, UR10, UR6 ;  /* 0x0000000a270672a5 */ /* 0x000fe2000f8e0006 */
[----:B------:R2:W5:Y:S01]  /*e210*/  LD.E.128 R4, desc[UR50][R10.64] ;  /* 0x000000320a047980 */ /* 0x000562000c101d00 */
[----:B-1----:R-:W1:Y:S02]  /*e220*/  @P1 LDC R3, c[0x0][0xbf0] ;  /* 0x0002fc00ff031b82 */ /* 0x002e640000000800 */
[----:B------:R-:W-:Y:S01]  /*e230*/  UIADD3 UR7, UR7, UR4, URZ ;  /* 0x0000000407077290 */ /* 0x000fe2000fffe03f */
[----:B------:R-:W5:Y:S04]  /*e240*/  LD.E.128 R12, desc[UR50][R12.64] ;  /* 0x000000320c0c7980 */ /* 0x000f68000c101d00 */
[----:B------:R-:W5:Y:S01]  /*e250*/  LD.E.128 R32, desc[UR50][R32.64] ;  /* 0x0000003220207980 */ /* 0x000f62000c101d00 */
[----:B--2---:R-:W-:Y:S01]  /*e260*/  VIADD R11, R2, UR41 ;  /* 0x00000029020b7c36 */ /* 0x004fe20008000000 */
[----:B------:R-:W-:-:S02]  /*e270*/  UIMAD UR4, UR15, UR8, URZ ;  /* 0x000000080f0472a4 */ /* 0x000fc4000f8e023f */
[----:B------:R-:W5:Y:S01]  /*e280*/  LD.E.128 R24, desc[UR50][R24.64] ;  /* 0x0000003218187980 */ /* 0x000f62000c101d00 */
[----:B0-----:R-:W-:Y:S01]  /*e290*/  @P1 IMAD.HI.U32 R2, R11, R42, RZ ;  /* 0x0000002a0b021227 */ /* 0x001fe200078e00ff */
[----:B------:R-:W-:Y:S02]  /*e2a0*/  UIMAD UR4, UR14, UR9, UR4 ;  /* 0x000000090e0472a4 */ /* 0x000fe4000f8e0204 */
[----:B------:R-:W5:Y:S01]  /*e2b0*/  LD.E.128 R36, desc[UR50][R36.64] ;  /* 0x0000003224247980 */ /* 0x000f62000c101d00 */
[----:B------:R-:W-:Y:S01]  /*e2c0*/  IMAD.MOV.U32 R9, RZ, RZ, R11 ;  /* 0x000000ffff097224 */ /* 0x000fe200078e000b */
[----:B------:R-:W-:Y:S02]  /*e2d0*/  UIMAD.WIDE.U32 UR6, UR14, UR8, UR6 ;  /* 0x000000080e0672a5 */ /* 0x000fe4000f8e0006 */
[----:B------:R-:W5:Y:S01]  /*e2e0*/  LD.E.128 R28, desc[UR50][R28.64] ;  /* 0x000000321c1c7980 */ /* 0x000f62000c101d00 */
[----:B------:R-:W-:Y:S01]  /*e2f0*/  ULDC.64 UR8, c[0x0][0xae0] ;  /* 0x0002b80000087ab9 */ /* 0x000fe20000000a00 */
[----:B-1----:R-:W-:Y:S01]  /*e300*/  @P1 SHF.R.U32.HI R9, RZ, R3, R2 ;  /* 0x00000003ff091219 */ /* 0x002fe20000011602 */
[----:B------:R-:W-:Y:S01]  /*e310*/  UIADD3 UR4, UR7, UR4, URZ ;  /* 0x0000000407047290 */ /* 0x000fe2000fffe03f */
[----:B------:R-:W-:Y:S01]  /*e320*/  @!PT LDS RZ, [RZ] ;  /* 0x00000000fffff984 */ /* 0x000fe20000000800 */
[----:B------:R-:W-:Y:S01]  /*e330*/  @!PT LDS RZ, [RZ] ;  /* 0x00000000fffff984 */ /* 0x000fe20000000800 */
[----:B------:R-:W-:Y:S01]  /*e340*/  @!PT LDS RZ, [RZ] ;  /* 0x00000000fffff984 */ /* 0x000fe20000000800 */
[----:B------:R-:W-:Y:S01]  /*e350*/  @!PT LDS RZ, [RZ] ;  /* 0x00000000fffff984 */ /* 0x000fe20000000800 */
[----:B------:R0:W-:Y:S06]  /*e360*/  MEMBAR.ALL.CTA ;  /* 0x0000000000007992 */ /* 0x0001ec0000008000 */
[----:B0-----:R-:W0:Y:S01]  /*e370*/  FENCE.VIEW.ASYNC.S ;  /* 0x00000000000073c6 */ /* 0x001e220000000000 */
[--C-:B------:R-:W-:Y:S01]  /*e380*/  SHF.R.S32.HI R8, RZ, 0x1f, R9.reuse ;  /* 0x0000001fff087819 */ /* 0x100fe20000011409 */
[----:B------:R-:W-:-:S02]  /*e390*/  IMAD.MOV R10, RZ, RZ, -R9 ;  /* 0x000000ffff0a7224 */ /* 0x000fc400078e0a09 */
[----:B------:R-:W-:Y:S02]  /*e3a0*/  IMAD.U32 R3, RZ, RZ, UR7 ;  /* 0x00000007ff037e24 */ /* 0x000fe4000f8e00ff */
[----:B------:R-:W-:Y:S02]  /*e3b0*/  IMAD R8, R8, UR8, RZ ;  /* 0x0000000808087c24 */ /* 0x000fe4000f8e02ff */
[----:B------:R-:W-:Y:S02]  /*e3c0*/  IMAD R11, R45, R10, R11 ;  /* 0x0000000a2d0b7224 */ /* 0x000fe400078e020b */
[----:B------:R-:W-:Y:S01]  /*e3d0*/  IMAD.U32 R2, RZ, RZ, UR6 ;  /* 0x00000006ff027e24 */ /* 0x000fe2000f8e00ff */
[----:B------:R-:W-:Y:S01]  /*e3e0*/  ULDC.64 UR6, c[0x0][0xad8] ;  /* 0x0002b60000067ab9 */ /* 0x000fe20000000a00 */
[----:B------:R-:W-:Y:S02]  /*e3f0*/  IMAD.U32 R3, RZ, RZ, UR4 ;  /* 0x00000004ff037e24 */ /* 0x000fe4000f8e00ff */
[C---:B------:R-:W-:Y:S01]  /*e400*/  IMAD R21, R9.reuse, UR9, R8 ;  /* 0x0000000909157c24 */ /* 0x040fe2000f8e0208 */
[----:B------:R-:W-:Y:S01]  /*e410*/  SHF.R.S32.HI R8, RZ, 0x1f, R11 ;  /* 0x0000001fff087819 */ /* 0x000fe2000001140b */
[----:B------:R-:W-:-:S04]  /*e420*/  IMAD.WIDE.U32 R2, R9, UR8, R2 ;  /* 0x0000000809027c25 */ /* 0x000fc8000f8e0002 */
        /* <DEDUP_REMOVED lines=16> */
[----:B------:R-:W-:Y:S02]  /*e530*/  SHF.R.S32.HI R44, RZ, 0x1f, R23 ;  /* 0x0000001fff2c7819 */ /* 0x000fe40000011417 */
[----:B------:R-:W-:Y:S01]  /*e540*/  SHF.R.S32.HI R46, RZ, 0x1f, R22 ;  /* 0x0000001fff2e7819 */ /* 0x000fe20000011416 */
[----:B------:R-:W-:Y:S06]  /*e550*/  @P0 BRA `(.L_x_978) ;  /* 0x0000000000300947 */ /* 0x000fec0003800000 */
[----:B------:R-:W-:Y:S02]  /*e560*/  ULDC UR4, c[0x0][0xac8] ;  /* 0x0002b20000047ab9 */ /* 0x000fe40000000800 */
[----:B------:R-:W-:Y:S02]  /*e570*/  ISETP.GE.AND P1, PT, R22, UR4, PT ;  /* 0x0000000416007c0c */ /* 0x000fe4000bf26270 */
[----:B------:R-:W-:Y:S02]  /*e580*/  ISETP.GE.AND P2, PT, R23, UR4, PT ;  /* 0x0000000417007c0c */ /* 0x000fe4000bf46270 */
[----:B------:R-:W-:-:S09]  /*e590*/  ISETP.GE.AND P0, PT, R18, UR4, PT ;  /* 0x0000000412007c0c */ /* 0x000fd2000bf06270 */
[-C--:B-1----:R-:W-:Y:S02]  /*e5a0*/  @!P1 LEA R10, P3, R22, R8.reuse, 0x1 ;  /* 0x00000008160a9211 */ /* 0x082fe400078608ff */
[C---:B------:R-:W-:Y:S02]  /*e5b0*/  @!P2 LEA R20, P4, R23.reuse, R8, 0x1 ;  /* 0x000000081714a211 */ /* 0x040fe400078808ff */
[----:B--2---:R-:W-:Y:S01]  /*e5c0*/  @!P0 IMAD.WIDE R2, R18, 0x2, R8 ;  /* 0x0000000212028825 */ /* 0x004fe200078e0208 */
[-C--:B------:R-:W-:Y:S02]  /*e5d0*/  @!P1 LEA.HI.X R11, R22, R9.reuse, R46, 0x1, P3 ;  /* 0x00000009160b9211 */ /* 0x080fe400018f0c2e */
[----:B------:R-:W-:Y:S02]  /*e5e0*/  @!P2 LEA.HI.X R21, R23, R9, R44, 0x1, P4 ;  /* 0x000000091715a211 */ /* 0x000fe400020f0c2c */
[----:B-----5:R3:W-:Y:S04]  /*e5f0*/  @!P0 ST.E.128 desc[UR50][R2.64], R12 ;  /* 0x0000000c02008985 */ /* 0x0207e8000c101d32 */
[----:B------:R3:W-:Y:S04]  /*e600*/  @!P1 ST.E.128 desc[UR50][R10.64], R32 ;  /* 0x000000200a009985 */ /* 0x0007e8000c101d32 */
[----:B------:R3:W-:Y:S02]  /*e610*/  @!P2 ST.E.128 desc[UR50][R20.64], R36 ;  /* 0x000000241400a985 */ /* 0x0007e4000c101d32 */
.L_x_978:
[----:B------:R-:W-:Y:S05]  /*e620*/  BSYNC B1 ;  /* 0x0000000000017941 */ /* 0x000fea0003800000 */
.L_x_977:
[----:B0-----:R-:W-:Y:S01]  /*e630*/  VIADD R0, R42, 0x60 ;  /* 0x000000602a007836 */ /* 0x001fe20000000000 */
[----:B--2---:R0:W2:Y:S04]  /*e640*/  SHFL.IDX PT, R9, R41, 0x1, 0x1c1f ;  /* 0x003c1f0029097f89 */ /* 0x0040a800000e0000 */
[----:B------:R-:W-:Y:S01]  /*e650*/  ISETP.GE.AND P0, PT, R0, R43, PT ;  /* 0x0000002b0000720c */ /* 0x000fe20003f06270 */
[----:B-1----:R0:W1:-:S12]  /*e660*/  SHFL.IDX PT, R8, R40, 0x1, 0x1c1f ;  /* 0x003c1f0028087f89 */ /* 0x00205800000e0000 */
[----:B0-----:R-:W-:Y:S05]  /*e670*/  @P0 BRA `(.L_x_979) ;  /* 0x0000000800c00947 */ /* 0x001fea0003800000 */
[----:B------:R-:W-:Y:S02]  /*e680*/  ULDC UR4, c[0x0][0xac8] ;  /* 0x0002b20000047ab9 */ /* 0x000fe40000000800 */
[----:B------:R-:W-:Y:S02]  /*e690*/  ISETP.GE.AND P2, PT, R22, UR4, PT ;  /* 0x0000000416007c0c */ /* 0x000fe4000bf46270 */
[----:B------:R-:W-:-:S11]  /*e6a0*/  ISETP.GE.AND P1, PT, R18, UR4, PT ;  /* 0x0000000412007c0c */ /* 0x000fd6000bf26270 */
[----:B-1-3--:R-:W-:Y:S02]  /*e6b0*/  @!P2 LEA R10, P0, R22, R8, 0x1 ;  /* 0x00000008160aa211 */ /* 0x00afe400078008ff */
[----:B--2---:R-:W-:Y:S02]  /*e6c0*/  @!P1 IMAD.WIDE R2, R18, 0x2, R8 ;  /* 0x0000000212029825 */ /* 0x004fe400078e0208 */
[----:B------:R-:W-:Y:S02]  /*e6d0*/  @!P2 LEA.HI.X R11, R22, R9, R46, 0x1, P0 ;  /* 0x00000009160ba211 */ /* 0x000fe400000f0c2e */
[----:B------:R-:W-:Y:S01]  /*e6e0*/  ISETP.GE.AND P0, PT, R23, UR4, PT ;  /* 0x0000000417007c0c */ /* 0x000fe2000bf06270 */
[----:B-----5:R0:W-:Y:S04]  /*e6f0*/  @!P1 ST.E.128 desc[UR50][R2.64], R4 ;  /* 0x0000000402009985 */ /* 0x0201e8000c101d32 */
[----:B------:R0:W-:Y:S08]  /*e700*/  @!P2 ST.E.128 desc[UR50][R10.64], R24 ;  /* 0x000000180a00a985 */ /* 0x0001f0000c101d32 */
[----:B------:R-:W-:Y:S05]  /*e710*/  @P0 BRA `(.L_x_979) ;  /* 0x0000000800980947 */ /* 0x000fea0003800000 */
[----:B0-----:R-:W-:-:S04]  /*e720*/  LEA R2, P0, R23, R8, 0x1 ;  /* 0x0000000817027211 */ /* 0x001fc800078008ff */
[----:B------:R-:W-:-:S05]  /*e730*/  LEA.HI.X R3, R23, R9, R44, 0x1, P0 ;  /* 0x0000000917037211 */ /* 0x000fca00000f0c2c */
[----:B------:R4:W-:Y:S01]  /*e740*/  ST.E.128 desc[UR50][R2.64], R28 ;  /* 0x0000001c02007985 */ /* 0x0009e2000c101d32 */
[----:B------:R-:W-:Y:S05]  /*e750*/  BRA `(.L_x_979) ;  /* 0x0000000800887947 */ /* 0x000fea0003800000 */
.L_x_975:
        /* <DEDUP_REMOVED lines=11> */
[----:B------:R-:W-:Y:S01]  /*e810*/  UISETP.NE.U32.AND UP1, UPT, UR6, URZ, UPT ;  /* 0x0000003f0600728c */ /* 0x000fe2000bf25070 */
[----:B------:R-:W-:Y:S02]  /*e820*/  IMAD.U32 R0, RZ, RZ, UR4 ;  /* 0x00000004ff007e24 */ /* 0x000fe4000f8e00ff */
[----:B------:R-:W2:Y:S01]  /*e830*/  @P2 LDG.E R6, desc[UR50][R2.64] ;  /* 0x0000003202062981 */ /* 0x000ea2000c1e1900 */
[----:B------:R-:W-:Y:S01]  /*e840*/  UISETP.NE.AND.EX UP1, UPT, UR7, URZ, UPT, UP1 ;  /* 0x0000003f0700728c */ /* 0x000fe2000bf25310 */
[----:B------:R-:W1:Y:S05]  /*e850*/  S2R R7, SR_TID.X ;  /* 0x0000000000077919 */ /* 0x000e6a0000002100 */
        /* <DEDUP_REMOVED lines=9> */
[----:B-1----:R-:W-:-:S10]  /*e8f0*/  VIADD R7, R7, 0xffffff80 ;  /* 0xffffff8007077836 */ /* 0x002fd40000000000 */
[----:B------:R-:W0:Y:S01]  /*e900*/  @P0 LDC R9, c[0x0][0xbec] ;  /* 0x0002fb00ff090b82 */ /* 0x000e220000000800 */
[----:B------:R-:W-:Y:S02]  /*e910*/  ISETP.GE.AND P1, PT, R7, 0xc0, PT ;  /* 0x000000c00700780c */ /* 0x000fe40003f26270 */
[----:B--2---:R-:W-:Y:S01]  /*e920*/  @P2 R2UR UR4, R6 ;  /* 0x00000000060422ca */ /* 0x004fe200000e0000 */
[----:B0--3--:R-:W-:-:S14]  /*e930*/  @P3 BRA `(.L_x_980) ;  /* 0x0000000000103947 */ /* 0x009fdc0003800000 */
[----:B------:R-:W-:Y:S05]  /*e940*/  @!P2 BRA `(.L_x_980) ;  /* 0x00000000000ca947 */ /* 0x000fea0003800000 */
[----:B------:R-:W2:Y:S04]  /*e950*/  LDG.E R5, desc[UR50][R2.64] ;  /* 0x0000003202057981 */ /* 0x000ea8000c1e1900 */
[----:B-----5:R-:W2:Y:S02]  /*e960*/  LDG.E R0, desc[UR50][R2.64+0x4] ;  /* 0x0000043202007981 */ /* 0x020ea4000c1e1900 */
[----:B--2---:R-:W-:-:S07]  /*e970*/  IMAD.IADD R0, R0, 0x1, -R5 ;  /* 0x0000000100007824 */ /* 0x004fce00078e0a05 */
.L_x_980:
[----:B------:R-:W-:Y:S01]  /*e980*/  USHF.R.S32.HI UR6, URZ, 0x1f, UR40 ;  /* 0x0000001f3f067899 */ /* 0x000fe20008011428 */
[----:B------:R-:W-:Y:S01]  /*e990*/  BSSY B1, `(.L_x_981) ;  /* 0x000002e000017945 */ /* 0x000fe20003800000 */
[----:B------:R-:W-:Y:S02]  /*e9a0*/  USHF.R.S32.HI UR9, URZ, 0x1f, UR4 ;  /* 0x0000001f3f097899 */ /* 0x000fe40008011404 */
[----:B------:R-:W-:Y:S02]  /*e9b0*/  USEL UR11, UR40, URZ, !UP0 ;  /* 0x0000003f280b7287 */ /* 0x000fe4000c000000 */
[----:B------:R-:W-:Y:S01]  /*e9c0*/  USEL UR12, UR6, URZ, !UP0 ;  /* 0x0000003f060c7287 */ /* 0x000fe2000c000000 */
[----:B------:R-:W-:Y:S11]  /*e9d0*/  @P1 BRA `(.L_x_982) ;  /* 0x0000000000a41947 */ /* 0x000ff60003800000 */
[----:B------:R-:W0:Y:S01]  /*e9e0*/  S2R R3, SR_TID.X ;  /* 0x0000000000037919 */ /* 0x000e220000002100 */
[----:B------:R-:W1:Y:S01]  /*e9f0*/  LDC R7, c[0x0][0xbe8] ;  /* 0x0002fa00ff077b82 */ /* 0x000e620000000800 */
[----:B------:R-:W-:Y:S02]  /*ea00*/  IMAD.U32 R4, RZ, RZ, UR41 ;  /* 0x00000029ff047e24 */ /* 0x000fe4000f8e00ff */
[----:B-1---5:R-:W-:-:S03]  /*ea10*/  IMAD R2, R0, R7, RZ ;  /* 0x0000000700027224 */ /* 0x022fc600078e02ff */
[----:B0-----:R-:W-:-:S04]  /*ea20*/  IADD3 R4, R4, -0x80, R3 ;  /* 0xffffff8004047810 */ /* 0x001fc80007ffe003 */
        /* <DEDUP_REMOVED lines=36> */
.L_x_982:
[----:B------:R-:W-:Y:S05]  /*ec70*/  BSYNC B1 ;  /* 0x0000000000017941 */ /* 0x000fea0003800000 */
.L_x_981:
[----:B0-----:R-:W0:Y:S01]  /*ec80*/  @P0 LDC R3, c[0x0][0xbf0] ;  /* 0x0002fc00ff030b82 */ /* 0x001e220000000800 */
[----:B------:R-:W-:Y:S01]  /*ec90*/  ULDC.64 UR14, c[0x0][0xaa0] ;  /* 0x0002a800000e7ab9 */ /* 0x000fe20000000a00 */
[----:B------:R-:W-:Y:S01]  /*eca0*/  IMAD R2, R152, 0x60, R153 ;  /* 0x0000006098027824 */ /* 0x000fe200078e0299 */
[----:B------:R-:W-:Y:S01]  /*ecb0*/  UIMAD UR8, UR9, UR14, URZ ;  /* 0x0000000e090872a4 */ /* 0x000fe2000f8e023f */
[----:B------:R-:W-:Y:S01]  /*ecc0*/  BSSY B1, `(.L_x_983) ;  /* 0x000003a000017945 */ /* 0x000fe20003800000 */
[----:B------:R-:W-:Y:S01]  /*ecd0*/  UIMAD.WIDE.U32 UR6, UR4, UR14, URZ ;  /* 0x0000000e040672a5 */ /* 0x000fe2000f8e003f */
[----:B------:R-:W-:Y:S01]  /*ece0*/  VIADD R4, R2, UR41 ;  /* 0x0000002902047c36 */ /* 0x000fe20008000000 */
[----:B------:R-:W-:Y:S01]  /*ecf0*/  UIMAD UR8, UR4, UR15, UR8 ;  /* 0x0000000f040872a4 */ /* 0x000fe2000f8e0208 */
[----:B------:R-:W-:Y:S02]  /*ed00*/  SHF.R.S32.HI R10, RZ, 0x1f, R23 ;  /* 0x0000001fff0a7819 */ /* 0x000fe40000011417 */
[----:B------:R-:W-:Y:S01]  /*ed10*/  ULDC.64 UR14, c[0x0][0xae8] ;  /* 0x0002ba00000e7ab9 */ /* 0x000fe20000000a00 */
[----:B------:R-:W-:Y:S01]  /*ed20*/  UIADD3 UR7, UR7, UR8, URZ ;  /* 0x0000000807077290 */ /* 0x000fe2000fffe03f */
[----:B------:R-:W-:Y:S01]  /*ed30*/  @P0 IMAD.HI.U32 R2, R4, R9, RZ ;  /* 0x0000000904020227 */ /* 0x000fe200078e00ff */
[----:B------:R-:W-:Y:S01]  /*ed40*/  UIMAD UR4, UR10, UR14, URZ ;  /* 0x0000000e0a0472a4 */ /* 0x000fe2000f8e023f */
[----:B------:R-:W-:Y:S01]  /*ed50*/  SHF.R.S32.HI R14, RZ, 0x1f, R22 ;  /* 0x0000001fff0e7819 */ /* 0x000fe20000011416 */
        /* <DEDUP_REMOVED lines=17> */
[----:B------:R-:W-:Y:S01]  /*ee70*/  SHF.R.S32.HI R4, RZ, 0x1f, R7 ;  /* 0x0000001fff047819 */ /* 0x000fe20000011407 */
[----:B------:R-:W-:Y:S01]  /*ee80*/  IMAD.U32 R3, RZ, RZ, UR4 ;  /* 0x00000004ff037e24 */ /* 0x000fe2000f8e00ff */
[----:B------:R-:W-:Y:S01]  /*ee90*/  ULDC.64 UR6, c[0x0][0xad8] ;  /* 0x0002b60000067ab9 */ /* 0x000fe20000000a00 */
[----:B------:R-:W-:-:S02]  /*eea0*/  IMAD R9, R5, UR9, R6 ;  /* 0x0000000905097c24 */ /* 0x000fc4000f8e0206 */
[----:B------:R-:W-:-:S04]  /*eeb0*/  IMAD.WIDE.U32 R2, R5, UR8, R2 ;  /* 0x0000000805027c25 */ /* 0x000fc8000f8e0002 */
[----:B------:R-:W-:Y:S02]  /*eec0*/  IMAD R4, R4, UR6, RZ ;  /* 0x0000000604047c24 */ /* 0x000fe4000f8e02ff */
[----:B------:R-:W-:Y:S02]  /*eed0*/  IMAD.IADD R3, R3, 0x1, R9 ;  /* 0x0000000103037824 */ /* 0x000fe400078e0209 */
[----:B-----5:R-:W-:Y:S02]  /*eee0*/  IMAD R11, R0, R11, RZ ;  /* 0x0000000b000b7224 */ /* 0x020fe400078e02ff */
[----:B------:R-:W-:Y:S02]  /*eef0*/  VIADD R0, R153, UR41 ;  /* 0x0000002999007c36 */ /* 0x000fe40008000000 */
[C---:B------:R-:W-:Y:S02]  /*ef00*/  IMAD R5, R7.reuse, UR7, R4 ;  /* 0x0000000707057c24 */ /* 0x040fe4000f8e0204 */
[----:B------:R-:W-:Y:S01]  /*ef10*/  IMAD.WIDE.U32 R2, R7, UR6, R2 ;  /* 0x0000000607027c25 */ /* 0x000fe2000f8e0002 */
[----:B------:R-:W-:Y:S01]  /*ef20*/  ISETP.GE.AND P0, PT, R0, R11, PT ;  /* 0x0000000b0000720c */ /* 0x000fe20003f06270 */
[----:B------:R-:W-:-:S02]  /*ef30*/  ULDC.64 UR6, c[0x0][0xa80] ;  /* 0x0002a00000067ab9 */ /* 0x000fc40000000a00 */
        /* <DEDUP_REMOVED lines=15> */
[----:B------:R3:W-:Y:S04]  /*f030*/  @!P2 ST.E.128 desc[UR50][R6.64], RZ ;  /* 0x000000ff0600a985 */ /* 0x0007e8000c101d32 */
[----:B------:R3:W-:Y:S04]  /*f040*/  @!P3 ST.E.128 desc[UR50][R8.64], RZ ;  /* 0x000000ff0800b985 */ /* 0x0007e8000c101d32 */
[----:B------:R3:W-:Y:S02]  /*f050*/  @!P4 ST.E.128 desc[UR50][R12.64], RZ ;  /* 0x000000ff0c00c985 */ /* 0x0007e4000c101d32 */
.L_x_984:
[----:B------:R-:W-:Y:S05]  /*f060*/  BSYNC B1 ;  /* 0x0000000000017941 */ /* 0x000fea0003800000 */
.L_x_983:
        /* <DEDUP_REMOVED lines=9> */
[-C--:B-1-3--:R-:W-:Y:S02]  /*f100*/  @!P3 LEA R6, P0, R22, R2.reuse, 0x1 ;  /* 0x000000021606b211 */ /* 0x08afe400078008ff */
[C---:B------:R-:W-:Y:S02]  /*f110*/  @!P4 LEA R8, P1, R23.reuse, R2, 0x1 ;  /* 0x000000021708c211 */ /* 0x040fe400078208ff */
[----:B0---4-:R-:W-:Y:S01]  /*f120*/  @!P2 IMAD.WIDE R4, R18, 0x2, R2 ;  /* 0x000000021204a825 */ /* 0x011fe200078e0202 */
[-C--:B------:R-:W-:Y:S02]  /*f130*/  @!P3 LEA.HI.X R7, R22, R3.reuse, R14, 0x1, P0 ;  /* 0x000000031607b211 */ /* 0x080fe400000f0c0e */
[----:B------:R-:W-:Y:S02]  /*f140*/  @!P4 LEA.HI.X R9, R23, R3, R10, 0x1, P1 ;  /* 0x000000031709c211 */ /* 0x000fe400008f0c0a */
[----:B------:R0:W-:Y:S04]  /*f150*/  @!P2 ST.E.128 desc[UR50][R4.64], RZ ;  /* 0x000000ff0400a985 */ /* 0x0001e8000c101d32 */
[----:B------:R0:W-:Y:S04]  /*f160*/  @!P3 ST.E.128 desc[UR50][R6.64], RZ ;  /* 0x000000ff0600b985 */ /* 0x0001e8000c101d32 */
[----:B------:R0:W-:Y:S02]  /*f170*/  @!P4 ST.E.128 desc[UR50][R8.64], RZ ;  /* 0x000000ff0800c985 */ /* 0x0001e4000c101d32 */
.L_x_979:
[----:B------:R-:W-:Y:S05]  /*f180*/  BSYNC B0 ;  /* 0x0000000000007941 */ /* 0x000fea0003800000 */
.L_x_974:
[----:B------:R-:W-:Y:S02]  /*f190*/  ULDC UR4, c[0x0][0xc3c] ;  /* 0x00030f0000047ab9 */ /* 0x000fe40000000800 */
[----:B------:R-:W-:-:S06]  /*f1a0*/  UISETP.GE.AND UP0, UPT, UR48, UR4, UPT ;  /* 0x000000043000728c */ /* 0x000fcc000bf06270 */
[----:B------:R-:W-:-:S13]  /*f1b0*/  PLOP3.LUT P0, PT, PT, PT, UP0, 0x80, 0x0 ;  /* 0x000000000000781c */ /* 0x000fda0003f0f008 */
[----:B------:R-:W-:Y:S05]  /*f1c0*/  @!P0 BRA `(.L_x_985) ;  /* 0xffffff1800fc8947 */ /* 0x000fea000383ffff */
[----:B------:R-:W-:Y:S05]  /*f1d0*/  EXIT ;  /* 0x000000000000794d */ /* 0x000fea0003800000 */
.L_x_888:
        /* <DEDUP_REMOVED lines=13> */
[----:B------:R-:W0:Y:S02]  /*f2b0*/  LDS.128 R24, [UR4+0x19cd0] ;  /* 0x019cd004ff187984 */ /* 0x000e240008000c00 */
[----:B0-----:R-:W-:Y:S02]  /*f2c0*/  R2UR UR45, R27 ;  /* 0x000000001b2d72ca */ /* 0x001fe400000e0000 */
[----:B------:R-:W-:Y:S01]  /*f2d0*/  R2UR UR36, R26 ;  /* 0x000000001a2472ca */ /* 0x000fe200000e0000 */
[----:B------:R-:W-:Y:S06]  /*f2e0*/  BAR.ARV 0x4, 0x200 ;  /* 0x0108000000007b1d */ /* 0x000fec0000002000 */
[----:B------:R-:W-:Y:S08]  /*f2f0*/  BRA `(.L_x_987) ;  /* 0x0000000800b07947 */ /* 0x000ff00003800000 */
.L_x_986:
[----:B------:R-:W0:Y:S01]  /*f300*/  S2R R2, SR_TID.X ;  /* 0x0000000000027919 */ /* 0x000e220000002100 */
[----:B------:R-:W-:Y:S01]  /*f310*/  ULDC UR4, c[0x0][0xc3c] ;  /* 0x00030f0000047ab9 */ /* 0x000fe20000000800 */
[----:B------:R-:W1:Y:S01]  /*f320*/  LDC R9, c[0x0][0xc38] ;  /* 0x00030e00ff097b82 */ /* 0x000e620000000800 */
        /* <DEDUP_REMOVED lines=29> */
[----:B------:R-:W1:Y:S02]  /*f500*/  SHFL.IDX PT, R6, R10, 0x1f, 0x1f ;  /* 0x03e01f000a067f89 */ /* 0x000e6400000e0000 */
[----:B-1----:R-:W-:-:S04]  /*f510*/  IMAD R6, R6, R9, RZ ;  /* 0x0000000906067224 */ /* 0x002fc800078e02ff */
[----:B------:R-:W-:Y:S01]  /*f520*/  IMAD.MOV.U32 R3, RZ, RZ, R6 ;  /* 0x000000ffff037224 */ /* 0x000fe200078e0006 */
[----:B0-----:R-:W-:-:S13]  /*f530*/  ISETP.GT.AND P6, PT, R6, R7, PT ;  /* 0x000000070600720c */ /* 0x001fda0003fc4270 */
[----:B------:R-:W-:Y:S05]  /*f540*/  @P6 BRA `(.L_x_988) ;  /* 0x0000000000a06947 */ /* 0x000fea0003800000 */
[----:B------:R-:W-:Y:S01]  /*f550*/  IMAD.MOV.U32 R6, RZ, RZ, R3 ;  /* 0x000000ffff067224 */ /* 0x000fe200078e0003 */
[----:B------:R-:W-:Y:S01]  /*f560*/  UMOV UR45, URZ ;  /* 0x0000003f002d7c82 */ /* 0x000fe20008000000 */
[----:B------:R-:W-:Y:S01]  /*f570*/  ULDC UR6, c[0x0][0xc3c] ;  /* 0x00030f0000067ab9 */ /* 0x000fe20000000800 */
[----:B------:R-:W-:-:S05]  /*f580*/  ULDC UR5, c[0x0][0xc3c] ;  /* 0x00030f0000057ab9 */ /* 0x000fca0000000800 */
.L_x_992:
        /* <DEDUP_REMOVED lines=14> */
.L_x_991:
[----:B------:R-:W-:Y:S05]  /*f670*/  BSYNC B0 ;  /* 0x0000000000007941 */ /* 0x000fea0003800000 */
.L_x_990:
        /* <DEDUP_REMOVED lines=21> */
.L_x_988:
[----:B------:R-:W-:Y:S01]  /*f7d0*/  IMAD.IADD R14, R6, 0x1, -R3 ;  /* 0x00000001060e7824 */ /* 0x000fe200078e0a03 */
[----:B------:R-:W-:-:S03]  /*f7e0*/  ULDC.64 UR4, c[0x0][0xc90] ;  /* 0x0003240000047ab9 */ /* 0x000fc60000000a00 */
[----:B------:R-:W-:-:S05]  /*f7f0*/  IMAD R2, R10, R9, R14 ;  /* 0x000000090a027224 */ /* 0x000fca00078e020e */
[----:B------:R-:W-:-:S13]  /*f800*/  ISETP.GT.AND P0, PT, R2, R7, PT ;  /* 0x000000070200720c */ /* 0x000fda0003f04270 */
[----:B------:R-:W-:Y:S02]  /*f810*/  VOTEU.ANY UR7, UPT, !P0 ;  /* 0x0000000000077886 */ /* 0x000fe400040e0100 */
[----:B------:R-:W-:-:S04]  /*f820*/  UPOPC UR6, UR7 ;  /* 0x00000007000672bf */ /* 0x000fc80008000000 */
[----:B------:R-:W-:-:S04]  /*f830*/  UIADD3 UR45, UR6, UR45, URZ ;  /* 0x0000002d062d7290 */ /* 0x000fc8000fffe03f */
[----:B------:R-:W-:-:S06]  /*f840*/  UIMAD.WIDE UR4, UR45, 0x4, UR4 ;  /* 0x000000042d0478a5 */ /* 0x000fcc000f8e0204 */
[----:B------:R-:W-:Y:S02]  /*f850*/  IMAD.U32 R2, RZ, RZ, UR4 ;  /* 0x00000004ff027e24 */ /* 0x000fe4000f8e00ff */
[----:B------:R-:W-:-:S05]  /*f860*/  IMAD.U32 R3, RZ, RZ, UR5 ;  /* 0x00000005ff037e24 */ /* 0x000fca000f8e00ff */
[----:B------:R-:W2:Y:S01]  /*f870*/  LDG.E R8, desc[UR50][R2.64] ;  /* 0x0000003202087981 */ /* 0x000ea2000c1e1900 */
[----:B------:R-:W-:Y:S01]  /*f880*/  IMAD.U32 R15, RZ, RZ, UR6 ;  /* 0x00000006ff0f7e24 */ /* 0x000fe2000f8e00ff */
[----:B------:R-:W-:-:S04]  /*f890*/  ISETP.NE.AND P0, PT, RZ, UR7, PT ;  /* 0x00000007ff007c0c */ /* 0x000fc8000bf05270 */
[----:B------:R-:W2:Y:S02]  /*f8a0*/  SHFL.IDX PT, R4, R4, R15, 0x1f ;  /* 0x00001f0f04047589 */ /* 0x000ea400000e0000 */
[----:B--2---:R-:W-:-:S05]  /*f8b0*/  IMAD R6, R4, R8, RZ ;  /* 0x0000000804067224 */ /* 0x004fca00078e02ff */
[----:B------:R-:W-:-:S04]  /*f8c0*/  IABS R11, R6 ;  /* 0x00000006000b7213 */ /* 0x000fc80000000000 */
[----:B------:R-:W0:Y:S08]  /*f8d0*/  I2F.RP R12, R11 ;  /* 0x0000000b000c7306 */ /* 0x000e300000209400 */
[----:B0-----:R-:W0:Y:S02]  /*f8e0*/  MUFU.RCP R12, R12 ;  /* 0x0000000c000c7308 */ /* 0x001e240000001000 */
[----:B0-----:R-:W-:-:S06]  /*f8f0*/  VIADD R13, R12, 0xffffffe ;  /* 0x0ffffffe0c0d7836 */ /* 0x001fcc0000000000 */
[----:B------:R-:W0:Y:S02]  /*f900*/  F2I.FTZ.U32.TRUNC.NTZ R3, R13 ;  /* 0x0000000d00037305 */ /* 0x000e24000021f000 */
[----:B0-----:R-:W-:Y:S01]  /*f910*/  IMAD.MOV R16, RZ, RZ, -R3 ;  /* 0x000000ffff107224 */ /* 0x001fe200078e0a03 */
[----:B------:R-:W-:Y:S06]  /*f920*/  @!P0 BRA `(.L_x_993) ;  /* 0x00000000000c8947 */ /* 0x000fec0003800000 */
[----:B------:R-:W-:-:S06]  /*f930*/  UIADD3 UR4, UR6, -0x1, URZ ;  /* 0xffffffff06047890 */ /* 0x000fcc000fffe03f */
[----:B------:R-:W-:-:S05]  /*f940*/  IMAD.U32 R13, RZ, RZ, UR4 ;  /* 0x00000004ff0d7e24 */ /* 0x000fca000f8e00ff */
[----:B------:R0:W1:Y:S02]  /*f950*/  SHFL.IDX PT, R24, R10, R13, 0x1f ;  /* 0x00001f0d0a187589 */ /* 0x00006400000e0000 */
.L_x_993:
[----:B-1----:R-:W-:Y:S01]  /*f960*/  IMAD R24, R24, R9, R14 ;  /* 0x0000000918187224 */ /* 0x002fe200078e020e */
[----:B0-----:R-:W-:Y:S01]  /*f970*/  IABS R10, R6 ;  /* 0x00000006000a7213 */ /* 0x001fe20000000000 */
[----:B------:R-:W-:Y:S02]  /*f980*/  IMAD R13, R16, R11, RZ ;  /* 0x0000000b100d7224 */ /* 0x000fe400078e02ff */
[----:B------:R-:W-:Y:S02]  /*f990*/  IMAD.IADD R7, R7, 0x1, -R24 ;  /* 0x0000000107077824 */ /* 0x000fe400078e0a18 */
[----:B------:R-:W-:Y:S02]  /*f9a0*/  IMAD.MOV.U32 R2, RZ, RZ, RZ ;  /* 0x000000ffff027224 */ /* 0x000fe400078e00ff */
[----:B------:R-:W-:Y:S02]  /*f9b0*/  IMAD.MOV R10, RZ, RZ, -R10 ;  /* 0x000000ffff0a7224 */ /* 0x000fe400078e0a0a */
        /* <DEDUP_REMOVED lines=14> */
[----:B------:R-:W-:Y:S02]  /*faa0*/  IMAD R10, R8, R2, RZ ;  /* 0x00000002080a7224 */ /* 0x000fe400078e02ff */
[----:B------:R-:W-:Y:S02]  /*fab0*/  IMAD.MOV R2, RZ, RZ, -R2 ;  /* 0x000000ffff027224 */ /* 0x000fe400078e0a02 */
[----:B------:R-:W-:Y:S02]  /*fac0*/  IMAD.MOV R3, RZ, RZ, -R10 ;  /* 0x000000ffff037224 */ /* 0x000fe400078e0a0a */
[----:B------:R-:W-:Y:S02]  /*fad0*/  IMAD R13, R6, R2, R7 ;  /* 0x00000002060d7224 */ /* 0x000fe400078e0207 */
[----:B------:R-:W-:Y:S01]  /*fae0*/  IMAD.MOV.U32 R2, RZ, RZ, RZ ;  /* 0x000000ffff027224 */ /* 0x000fe200078e00ff */
[----:B------:R-:W-:Y:S02]  /*faf0*/  VIADDMNMX R8, R3, R9, R8, PT ;  /* 0x0000000903087246 */ /* 0x000fe40003800108 */
[----:B------:R-:W-:-:S02]  /*fb00*/  IABS R6, R13 ;  /* 0x0000000d00067213 */ /* 0x000fc40000000000 */
[----:B------:R-:W-:-:S04]  /*fb10*/  IABS R9, R8 ;  /* 0x0000000800097213 */ /* 0x000fc80000000000 */
[----:B------:R-:W0:Y:S08]  /*fb20*/  I2F.RP R11, R9 ;  /* 0x00000009000b7306 */ /* 0x000e300000209400 */
[----:B0-----:R-:W0:Y:S02]  /*fb30*/  MUFU.RCP R11, R11 ;  /* 0x0000000b000b7308 */ /* 0x001e240000001000 */
[----:B0-----:R-:W-:-:S06]  /*fb40*/  VIADD R3, R11, 0xffffffe ;  /* 0x0ffffffe0b037836 */ /* 0x001fcc0000000000 */
[----:B------:R-:W0:Y:S02]  /*fb50*/  F2I.FTZ.U32.TRUNC.NTZ R3, R3 ;  /* 0x0000000300037305 */ /* 0x000e24000021f000 */
[----:B0-----:R-:W-:-:S04]  /*fb60*/  IMAD.MOV R12, RZ, RZ, -R3 ;  /* 0x000000ffff0c7224 */ /* 0x001fc800078e0a03 */
[----:B------:R-:W-:Y:S01]  /*fb70*/  IMAD R7, R12, R9, RZ ;  /* 0x000000090c077224 */ /* 0x000fe200078e02ff */
[----:B------:R-:W-:-:S03]  /*fb80*/  IABS R12, R8 ;  /* 0x00000008000c7213 */ /* 0x000fc60000000000 */
[----:B------:R-:W-:Y:S01]  /*fb90*/  IMAD.HI.U32 R2, R3, R7, R2 ;  /* 0x0000000703027227 */ /* 0x000fe200078e0002 */
[----:B------:R-:W-:-:S03]  /*fba0*/  LOP3.LUT R3, R13, R8, RZ, 0x3c, !PT ;  /* 0x000000080d037212 */ /* 0x000fc600078e3cff */
[----:B------:R-:W-:Y:S01]  /*fbb0*/  IMAD.MOV.U32 R7, RZ, RZ, R6 ;  /* 0x000000ffff077224 */ /* 0x000fe200078e0006 */
[----:B------:R-:W-:Y:S01]  /*fbc0*/  ISETP.GE.AND P2, PT, R3, RZ, PT ;  /* 0x000000ff0300720c */ /* 0x000fe20003f46270 */
[----:B------:R-:W-:Y:S02]  /*fbd0*/  IMAD.MOV R6, RZ, RZ, -R12 ;  /* 0x000000ffff067224 */ /* 0x000fe400078e0a0c */
[----:B------:R-:W-:-:S04]  /*fbe0*/  IMAD.HI.U32 R2, R2, R7, RZ ;  /* 0x0000000702027227 */ /* 0x000fc800078e00ff */
[----:B------:R-:W-:Y:S02]  /*fbf0*/  IMAD R6, R2, R6, R7 ;  /* 0x0000000602067224 */ /* 0x000fe400078e0207 */
[----:B------:R-:W-:-:S03]  /*fc00*/  IMAD.IADD R3, R13, 0x1, R10 ;  /* 0x000000010d037824 */ /* 0x000fc600078e020a */
[----:B------:R-:W-:-:S13]  /*fc10*/  ISETP.GT.U32.AND P1, PT, R9, R6, PT ;  /* 0x000000060900720c */ /* 0x000fda0003f24070 */
[----:B------:R-:W-:Y:S02]  /*fc20*/  @!P1 IMAD.IADD R6, R6, 0x1, -R9 ;  /* 0x0000000106069824 */ /* 0x000fe400078e0a09 */
[----:B------:R-:W-:Y:S01]  /*fc30*/  @!P1 VIADD R2, R2, 0x1 ;  /* 0x0000000102029836 */ /* 0x000fe20000000000 */
[----:B------:R-:W-:Y:S02]  /*fc40*/  ISETP.NE.AND P1, PT, R8, RZ, PT ;  /* 0x000000ff0800720c */ /* 0x000fe40003f25270 */
[----:B------:R-:W-:Y:S01]  /*fc50*/  ISETP.GE.U32.AND P0, PT, R6, R9, PT ;  /* 0x000000090600720c */ /* 0x000fe20003f06070 */
[----:B------:R-:W-:-:S12]  /*fc60*/  IMAD.MOV R6, RZ, RZ, -R8 ;  /* 0x000000ffff067224 */ /* 0x000fd800078e0a08 */
[----:B------:R-:W-:-:S04]  /*fc70*/  @P0 VIADD R2, R2, 0x1 ;  /* 0x0000000102020836 */ /* 0x000fc80000000000 */
[----:B------:R-:W-:Y:S01]  /*fc80*/  @!P2 IMAD.MOV R2, RZ, RZ, -R2 ;  /* 0x000000ffff02a224 */ /* 0x000fe200078e0a02 */
[----:B------:R-:W-:-:S04]  /*fc90*/  @!P1 LOP3.LUT R2, RZ, R8, RZ, 0x33, !PT ;  /* 0x00000008ff029212 */ /* 0x000fc800078e33ff */
[----:B------:R-:W-:Y:S01]  /*fca0*/  LOP3.LUT R25, RZ, R2, RZ, 0x33, !PT ;  /* 0x00000002ff197212 */ /* 0x000fe200078e33ff */
[----:B------:R-:W-:-:S04]  /*fcb0*/  IMAD R3, R2, R6, R3 ;  /* 0x0000000602037224 */ /* 0x000fc800078e0203 */
[----:B------:R-:W-:Y:S01]  /*fcc0*/  IMAD.IADD R25, R4, 0x1, R25 ;  /* 0x0000000104197824 */ /* 0x000fe200078e0219 */
[----:B------:R-:W-:Y:S01]  /*fcd0*/  R2UR UR36, R3 ;  /* 0x00000000032472ca */ /* 0x000fe200000e0000 */
[----:B------:R-:W-:-:S14]  /*fce0*/  BRA `(.L_x_994) ;  /* 0x00000000000c7947 */ /* 0x000fdc0003800000 */
.L_x_989:
[----:B------:R-:W-:Y:S01]  /*fcf0*/  IMAD.MOV.U32 R24, RZ, RZ, R7 ;  /* 0x000000ffff187224 */ /* 0x000fe200078e0007 */
[----:B------:R-:W-:Y:S01]  /*fd00*/  UMOV UR36, URZ ;  /* 0x0000003f00247c82 */ /* 0x000fe20008000000 */
[----:B------:R-:W-:-:S07]  /*fd10*/  IMAD.MOV.U32 R25, RZ, RZ, RZ ;  /* 0x000000ffff197224 */ /* 0x000fce00078e00ff */
.L_x_994:
[----:B------:R-:W-:Y:S01]  /*fd20*/  ISETP.NE.AND P0, PT, R5, RZ, PT ;  /* 0x000000ff0500720c */ /* 0x000fe20003f05270 */
[----:B------:R-:W-:Y:S02]  /*fd30*/  IMAD.U32 R6, RZ, RZ, UR36 ;  /* 0x00000024ff067e24 */ /* 0x000fe4000f8e00ff */
[----:B------:R-:W-:Y:S02]  /*fd40*/  IMAD.U32 R7, RZ, RZ, UR45 ;  /* 0x0000002dff077e24 */ /* 0x000fe4000f8e00ff */
[----:B------:R-:W-:Y:S02]  /*fd50*/  IMAD.MOV.U32 R4, RZ, RZ, R24 ;  /* 0x000000ffff047224 */ /* 0x000fe400078e0018 */
[----:B------:R-:W-:-:S06]  /*fd60*/  IMAD.MOV.U32 R5, RZ, RZ, R25 ;  /* 0x000000ffff057224 */ /* 0x000fcc00078e0019 */
[----:B------:R-:W0:Y:S01]  /*fd70*/  @!P0 S2R R3, SR_CgaCtaId ;  /* 0x0000000000038919 */ /* 0x000e220000008800 */
[----:B------:R-:W-:-:S04]  /*fd80*/  @!P0 MOV R2, 0x400 ;  /* 0x0000040000028802 */ /* 0x000fc80000000f00 */
[----:B0-----:R-:W-:-:S05]  /*fd90*/  @!P0 LEA R2, R3, R2, 0x18 ;  /* 0x0000000203028211 */ /* 0x001fca00078ec0ff */
[----:B------:R0:W-:Y:S01]  /*fda0*/  @!P0 STS.128 [R2+0x19cd0], R4 ;  /* 0x019cd00402008388 */ /* 0x0001e20000000c00 */
[----:B------:R-:W-:Y:S06]  /*fdb0*/  BAR.ARV 0x5, 0x200 ;  /* 0x0148000000007b1d */ /* 0x000fec0000002000 */
.L_x_987:
[----:B------:R-:W-:Y:S01]  /*fdc0*/  ULDC UR4, c[0x0][0xc3c] ;  /* 0x00030f0000047ab9 */ /* 0x000fe20000000800 */
[----:B------:R1:W-:Y:S01]  /*fdd0*/  STL [R1+0x8], RZ ;  /* 0x000008ff01007387 */ /* 0x0003e20000100800 */
[----:B------:R-:W-:Y:S01]  /*fde0*/  UISETP.GE.AND UP0, UPT, UR45, UR4, UPT ;  /* 0x000000042d00728c */ /* 0x000fe2000bf06270 */
[----:B------:R-:W-:Y:S02]  /*fdf0*/  IMAD.MOV.U32 R22, RZ, RZ, 0x1 ;  /* 0x00000001ff167424 */ /* 0x000fe400078e00ff */
[----:B------:R-:W-:-:S03]  /*fe00*/  IMAD.MOV.U32 R18, RZ, RZ, RZ ;  /* 0x000000ffff127224 */ /* 0x000fc600078e00ff */
[----:B------:R-:W-:-:S13]  /*fe10*/  PLOP3.LUT P0, PT, PT, PT, UP0, 0x80, 0x0 ;  /* 0x000000000000781c */ /* 0x000fda0003f0f008 */
[----:B-1----:R-:W-:Y:S05]  /*fe20*/  @P0 BRA `(.L_x_995) ;  /* 0x0000004800500947 */ /* 0x002fea0003800000 */
[----:B------:R-:W1:Y:S01]  /*fe30*/  S2R R12, SR_TID.X ;  /* 0x00000000000c7919 */ /* 0x000e620000002100 */
[----:B------:R-:W2:Y:S01]  /*fe40*/  S2UR UR5, SR_CgaCtaId ;  /* 0x00000000000579c3 */ /* 0x000ea20000008800 */
        /* <DEDUP_REMOVED lines=9> */
[----:B--2---:R-:W-:-:S06]  /*fee0*/  ULEA UR4, UR5, UR4, 0x18 ;  /* 0x0000000405047291 */ /* 0x004fcc000f8ec03f */
[----:B------:R-:W-:Y:S01]  /*fef0*/  IMAD.U32 R17, RZ, RZ, UR4 ;  /* 0x00000004ff117e24 */ /* 0x000fe2000f8e00ff */
[C---:B-1----:R-:W-:Y:S01]  /*ff00*/  LOP3.LUT R10, R12.reuse, 0x7f, RZ, 0xc0, !PT ;  /* 0x0000007f0c0a7812 */ /* 0x042fe200078ec0ff */
[C---:B------:R-:W-:Y:S01]  /*ff10*/  IMAD.SHL.U32 R3, R12.reuse, 0x20, RZ ;  /* 0x000000200c037824 */ /* 0x040fe200078e00ff */
[----:B0-----:R-:W-:Y:S01]  /*ff20*/  SHF.R.U32.HI R4, RZ, 0x1, R12 ;  /* 0x00000001ff047819 */ /* 0x001fe2000001160c */
[C---:B------:R-:W-:Y:S01]  /*ff30*/  IMAD.SHL.U32 R2, R12.reuse, 0x10, RZ ;  /* 0x000000100c027824 */ /* 0x040fe200078e00ff */
        /* <DEDUP_REMOVED lines=25> */
[----:B------:R0:W-:Y:S01]  /*100d0*/  STL [R1], R0 ;  /* 0x0000000001007387 */ /* 0x0001e20000100800 */
        /* <DEDUP_REMOVED lines=8> */
.L_x_1074:
[----:B------:R-:W-:Y:S01]  /*10160*/  ULDC.64 UR4, c[0x0][0xa28] ;  /* 0x00028a0000047ab9 */ /* 0x000fe20000000a00 */
[----:B------:R-:W-:Y:S01]  /*10170*/  ULDC.64 UR6, c[0x0][0xa08] ;  /* 0x0002820000067ab9 */ /* 0x000fe20000000a00 */
[----:B------:R-:W-:Y:S01]  /*10180*/  UISETP.NE.U32.AND UP0, UPT, UR4, URZ, UPT ;  /* 0x0000003f0400728c */ /* 0x000fe2000bf05070 */
[----:B------:R-:W-:Y:S01]  /*10190*/  ULDC.64 UR10, c[0x0][0xa18] ;  /* 0x00028600000a7ab9 */ /* 0x000fe20000000a00 */
[----:B------:R-:W-:Y:S02]  /*101a0*/  ULDC.64 UR8, c[0x0][0xa08] ;  /* 0x0002820000087ab9 */ /* 0x000fe40000000a00 */
[----:B------:R-:W-:Y:S01]  /*101b0*/  UISETP.NE.AND.EX UP0, UPT, UR5, URZ, UPT, UP0 ;  /* 0x0000003f0500728c */ /* 0x000fe2000bf05300 */
[----:B------:R-:W-:-:S05]  /*101c0*/  ISETP.NE.U32.AND P0, PT, RZ, UR6, PT ;  /* 0x00000006ff007c0c */ /* 0x000fca000bf05070 */
[----:B------:R-:W-:-:S05]  /*101d0*/  PLOP3.LUT P2, PT, PT, PT, UP0, 0x80, 0x0 ;  /* 0x000000000000781c */ /* 0x000fca0003f4f008 */
[----:B------:R-:W-:Y:S02]  /*101e0*/  @UP0 ULDC.64 UR4, c[0x0][0xa28] ;  /* 0x00028a0000040ab9 */ /* 0x000fe40000000a00 */
[----:B------:R-:W-:Y:S02]  /*101f0*/  @UP0 UIMAD.WIDE UR4, UR45, 0x4, UR4 ;  /* 0x000000042d0408a5 */ /* 0x000fe4000f8e0204 */
[----:B------:R-:W-:Y:S01]  /*10200*/  UISETP.NE.U32.AND UP0, UPT, UR10, URZ, UPT ;  /* 0x0000003f0a00728c */ /* 0x000fe2000bf05070 */
[----:B------:R-:W-:Y:S01]  /*10210*/  ISETP.NE.AND.EX P0, PT, RZ, UR7, PT, P0 ;  /* 0x00000007ff007c0c */ /* 0x000fe2000bf05300 */
[----:B------:R-:W-:Y:S02]  /*10220*/  UIMAD.WIDE UR8, UR45, 0x4, UR8 ;  /* 0x000000042d0878a5 */ /* 0x000fe4000f8e0208 */
[----:B0-----:R-:W-:Y:S02]  /*10230*/  IMAD.U32 R2, RZ, RZ, UR4 ;  /* 0x00000004ff027e24 */ /* 0x001fe4000f8e00ff */
[----:B------:R-:W-:Y:S01]  /*10240*/  IMAD.U32 R3, RZ, RZ, UR5 ;  /* 0x00000005ff037e24 */ /* 0x000fe2000f8e00ff */
[----:B------:R-:W-:Y:S01]  /*10250*/  ULDC.64 UR4, c[0x0][0xa00] ;  /* 0x0002800000047ab9 */ /* 0x000fe20000000a00 */
[----:B------:R-:W-:Y:S01]  /*10260*/  UISETP.NE.AND.EX UP0, UPT, UR11, URZ, UPT, UP0 ;  /* 0x0000003f0b00728c */ /* 0x000fe2000bf05300 */
[----:B------:R-:W-:Y:S01]  /*10270*/  ISETP.NE.U32.AND P1, PT, RZ, UR4, PT ;  /* 0x00000004ff007c0c */ /* 0x000fe2000bf25070 */
[----:B------:R-:W-:Y:S01]  /*10280*/  ULDC.64 UR6, c[0x0][0xa00] ;  /* 0x0002800000067ab9 */ /* 0x000fe20000000a00 */
[----:B--2---:R0:W2:Y:S01]  /*10290*/  @P2 LDG.E R0, desc[UR50][R2.64] ;  /* 0x0000003202002981 */ /* 0x0040a2000c1e1900 */
[----:B------:R-:W-:Y:S01]  /*102a0*/  UIMAD.WIDE UR6, UR45, 0x4, UR6 ;  /* 0x000000042d0678a5 */ /* 0x000fe2000f8e0206 */
[----:B------:R-:W-:Y:S01]  /*102b0*/  ISETP.NE.AND.EX P1, PT, RZ, UR5, PT, P1 ;  /* 0x00000005ff007c0c */ /* 0x000fe2000bf25310 */
[----:B------:R-:W-:Y:S01]  /*102c0*/  UMOV UR41, URZ ;  /* 0x0000003f00297c82 */ /* 0x000fe20008000000 */
[----:B------:R-:W-:Y:S01]  /*102d0*/  PLOP3.LUT P3, PT, PT, PT, UP0, 0x80, 0x0 ;  /* 0x000000000000781c */ /* 0x000fe20003f6f008 */
[----:B------:R-:W-:-:S03]  /*102e0*/  ULDC.64 UR10, c[0x0][0x418] ;  /* 0x00010600000a7ab9 */ /* 0x000fc60000000a00 */
[----:B------:R-:W-:Y:S01]  /*102f0*/  @UP0 ULDC.64 UR4, c[0x0][0xa18] ;  /* 0x0002860000040ab9 */ /* 0x000fe20000000a00 */
[----:B0-----:R-:W-:Y:S02]  /*10300*/  IMAD.U32 R2, RZ, RZ, UR8 ;  /* 0x00000008ff027e24 */ /* 0x001fe4000f8e00ff */
[----:B------:R-:W-:Y:S01]  /*10310*/  IMAD.U32 R3, RZ, RZ, UR9 ;  /* 0x00000009ff037e24 */ /* 0x000fe2000f8e00ff */
[----:B------:R-:W-:-:S04]  /*10320*/  @UP0 UIMAD.WIDE UR4, UR45, 0x4, UR4 ;  /* 0x000000042d0408a5 */ /* 0x000fc8000f8e0204 */
[----:B------:R0:W3:Y:S02]  /*10330*/  @P0 LDG.E R5, desc[UR50][R2.64] ;  /* 0x0000003202050981 */ /* 0x0000e4000c1e1900 */
[----:B0-----:R-:W-:Y:S02]  /*10340*/  IMAD.U32 R2, RZ, RZ, UR6 ;  /* 0x00000006ff027e24 */ /* 0x001fe4000f8e00ff */
[----:B------:R-:W-:-:S05]  /*10350*/  IMAD.U32 R3, RZ, RZ, UR7 ;  /* 0x00000007ff037e24 */ /* 0x000fca000f8e00ff */
[----:B------:R0:W4:Y:S02]  /*10360*/  @P1 LDG.E R4, desc[UR50][R2.64] ;  /* 0x0000003202041981 */ /* 0x000124000c1e1900 */
[----:B0-----:R-:W-:Y:S02]  /*10370*/  IMAD.U32 R2, RZ, RZ, UR4 ;  /* 0x00000004ff027e24 */ /* 0x001fe4000f8e00ff */
[----:B------:R-:W-:Y:S01]  /*10380*/  IMAD.U32 R3, RZ, RZ, UR5 ;  /* 0x00000005ff037e24 */ /* 0x000fe2000f8e00ff */
[----:B------:R-:W-:Y:S01]  /*10390*/  UMOV UR4, URZ ;  /* 0x0000003f00047c82 */ /* 0x000fe20008000000 */
[----:B------:R-:W-:Y:S01]  /*103a0*/  UISETP.NE.U32.AND UP0, UPT, UR10, URZ, UPT ;  /* 0x0000003f0a00728c */ /* 0x000fe2000bf05070 */
[----:B------:R-:W-:Y:S02]  /*103b0*/  ULDC UR5, c[0x0][0x424] ;  /* 0x0001090000057ab9 */ /* 0x000fe40000000800 */
[----:B------:R-:W5:Y:S01]  /*103c0*/  @P3 LDG.E R6, desc[UR50][R2.64] ;  /* 0x0000003202063981 */ /* 0x000f62000c1e1900 */
[----:B------:R-:W-:Y:S01]  /*103d0*/  UISETP.NE.AND.EX UP0, UPT, UR11, URZ, UPT, UP0 ;  /* 0x0000003f0b00728c */ /* 0x000fe2000bf05300 */
[----:B------:R-:W-:-:S02]  /*103e0*/  UMOV UR46, URZ ;  /* 0x0000003f002e7c82 */ /* 0x000fc40008000000 */
[----:B------:R-:W-:Y:S01]  /*103f0*/  ULDC.64 UR10, c[0x0][0xa20] ;  /* 0x00028800000a7ab9 */ /* 0x000fe20000000a00 */
[----:B------:R-:W-:Y:S01]  /*10400*/  USEL UR5, UR5, 0x1, UP0 ;  /* 0x0000000105057887 */ /* 0x000fe20008000000 */
[----:B------:R-:W-:Y:S01]  /*10410*/  ULDC UR43, c[0x0][0x288] ;  /* 0x0000a200002b7ab9 */ /* 0x000fe20000000800 */
[----:B--2---:R-:W-:Y:S02]  /*10420*/  @P2 R2UR UR4, R0 ;  /* 0x00000000000422ca */ /* 0x004fe400000e0000 */
[----:B------:R-:W-:Y:S01]  /*10430*/  ISETP.NE.U32.AND P2, PT, RZ, UR10, PT ;  /* 0x0000000aff007c0c */ /* 0x000fe2000bf45070 */
[----:B------:R-:W-:Y:S02]  /*10440*/  ULDC UR10, c[0x0][0x2f0] ;  /* 0x0000bc00000a7ab9 */ /* 0x000fe40000000800 */
[----:B------:R-:W-:Y:S01]  /*10450*/  UIMAD UR5, UR5, UR10, URZ ;  /* 0x0000000a050572a4 */ /* 0x000fe2000f8e023f */
[----:B------:R-:W-:Y:S02]  /*10460*/  ISETP.NE.AND.EX P2, PT, RZ, UR11, PT, P2 ;  /* 0x0000000bff007c0c */ /* 0x000fe4000bf45320 */
[----:B---3--:R-:W-:-:S13]  /*10470*/  @P0 R2UR UR41, R5 ;  /* 0x00000000052902ca */ /* 0x008fda00000e0000 */
[----:B------:R-:W-:Y:S01]  /*10480*/  UIADD3 UR41, UR41, UR4, URZ ;  /* 0x0000000429297290 */ /* 0x000fe2000fffe03f */
[----:B----4-:R-:W-:Y:S02]  /*10490*/  @P1 R2UR UR46, R4 ;  /* 0x00000000042e12ca */ /* 0x010fe400000e0000 */
[----:B-----5:R-:W-:Y:S01]  /*104a0*/  @P3 R2UR UR43, R6 ;  /* 0x00000000062b32ca */ /* 0x020fe200000e0000 */
[----:B-1----:R-:W-:-:S14]  /*104b0*/  @P3 BRA `(.L_x_996) ;  /* 0x0000000000203947 */ /* 0x002fdc0003800000 */
[----:B------:R-:W-:Y:S05]  /*104c0*/  @!P1 BRA `(.L_x_996) ;  /* 0x00000000001c9947 */ /* 0x000fea0003800000 */
[----:B------:R-:W-:Y:S02]  /*104d0*/  IMAD.U32 R2, RZ, RZ, UR6 ;  /* 0x00000006ff027e24 */ /* 0x000fe4000f8e00ff */
[----:B------:R-:W-:-:S05]  /*104e0*/  IMAD.U32 R3, RZ, RZ, UR7 ;  /* 0x00000007ff037e24 */ /* 0x000fca000f8e00ff */
[----:B------:R-:W2:Y:S04]  /*104f0*/  LDG.E R0, desc[UR50][R2.64] ;  /* 0x0000003202007981 */ /* 0x000ea8000c1e1900 */
[----:B------:R-:W3:Y:S01]  /*10500*/  LDG.E R4, desc[UR50][R2.64+0x4] ;  /* 0x0000043202047981 */ /* 0x000ee2000c1e1900 */
[----:B--2---:R-:W-:Y:S02]  /*10510*/  R2UR UR6, R0 ;  /* 0x00000000000672ca */ /* 0x004fe400000e0000 */
[----:B---3--:R-:W-:-:S13]  /*10520*/  R2UR UR43, R4 ;  /* 0x00000000042b72ca */ /* 0x008fda00000e0000 */
[----:B------:R-:W-:-:S12]  /*10530*/  UIADD3 UR43, -UR6, UR43, URZ ;  /* 0x0000002b062b7290 */ /* 0x000fd8000fffe13f */
.L_x_996:
        /* <DEDUP_REMOVED lines=8> */
.L_x_997:
        /* <DEDUP_REMOVED lines=8> */
.L_x_998:
[----:B------:R-:W-:Y:S01]  /*10640*/  ULDC UR6, c[0x0][0x448] ;  /* 0x0001120000067ab9 */ /* 0x000fe20000000800 */
[----:B------:R-:W-:Y:S01]  /*10650*/  IMAD R27, R25, 0xc0, RZ ;  /* 0x000000c0191b7824 */ /* 0x000fe200078e02ff */
[----:B------:R-:W-:Y:S02]  /*10660*/  UISETP.NE.AND UP0, UPT, UR6, 0x1, UPT ;  /* 0x000000010600788c */ /* 0x000fe4000bf05270 */
[----:B------:R-:W-:Y:S01]  /*10670*/  UIADD3 UR11, -UR4, UR5, URZ ;  /* 0x00000005040b7290 */ /* 0x000fe2000fffe13f */
[----:B------:R-:W-:Y:S02]  /*10680*/  VIADD R2, R27, 0xbf ;  /* 0x000000bf1b027836 */ /* 0x000fe40000000000 */
[----:B------:R-:W-:Y:S01]  /*10690*/  ULDC.64 UR4, c[0x0][0x9e0] ;  /* 0x0002780000047ab9 */ /* 0x000fe20000000a00 */
[----:B------:R-:W-:Y:S01]  /*106a0*/  PLOP3.LUT P0, PT, PT, PT, UP0, 0x80, 0x0 ;  /* 0x000000000000781c */ /* 0x000fe20003f0f008 */
[----:B------:R-:W-:Y:S01]  /*106b0*/  UISETP.GE.AND UP1, UPT, UR5, 0x1, UPT ;  /* 0x000000010500788c */ /* 0x000fe2000bf26270 */
[----:B------:R-:W-:Y:S01]  /*106c0*/  PLOP3.LUT P1, PT, PT, PT, UP0, 0x80, 0x0 ;  /* 0x000000000000781c */ /* 0x000fe20003f2f008 */
[----:B------:R-:W-:-:S02]  /*106d0*/  UIADD3 UR7, UR11, 0x1, -UR43 ;  /* 0x000000010b077890 */ /* 0x000fc4000fffe82b */
[----:B------:R-:W-:-:S08]  /*106e0*/  @UP0 ULDC UR6, c[0x0][0x44c] ;  /* 0x0001130000060ab9 */ /* 0x000fd00000000800 */
[----:B------:R-:W-:Y:S01]  /*106f0*/  @P0 IMAD.HI.U32 R0, R2, UR6, RZ ;  /* 0x0000000602000c27 */ /* 0x000fe2000f8e00ff */
[----:B------:R-:W-:-:S04]  /*10700*/  @UP0 ULDC UR6, c[0x0][0x450] ;  /* 0x0001140000060ab9 */ /* 0x000fc80000000800 */
[----:B------:R-:W-:Y:S02]  /*10710*/  @P0 SHF.R.U32.HI R0, RZ, UR6, R0 ;  /* 0x00000006ff000c19 */ /* 0x000fe40008011600 */
[----:B------:R-:W-:Y:S02]  /*10720*/  R2UR UR6, R2 ;  /* 0x00000000020672ca */ /* 0x000fe400000e0000 */
[----:B------:R-:W-:Y:S02]  /*10730*/  @P1 R2UR UR6, R0 ;  /* 0x00000000000612ca */ /* 0x000fe400000e0000 */
[----:B------:R-:W-:-:S11]  /*10740*/  PLOP3.LUT P1, PT, PT, PT, UP1, 0x80, 0x0 ;  /* 0x000000000000781c */ /* 0x000fd60003f2f018 */
[----:B------:R-:W-:-:S04]  /*10750*/  UIADD3 UR6, UR7, UR6, URZ ;  /* 0x0000000607067290 */ /* 0x000fc8000fffe03f */
        /* <DEDUP_REMOVED lines=12> */
.L_x_1000:
[----:B------:R-:W-:-:S11]  /*10820*/  UISETP.NE.AND UP1, UPT, UR5, 0x1, UPT ;  /* 0x000000010500788c */ /* 0x000fd6000bf25270 */
[----:B------:R-:W-:Y:S02]  /*10830*/  @UP1 ULDC.64 UR12, c[0x0][0x9e8] ;  /* 0x00027a00000c1ab9 */ /* 0x000fe40000000a00 */
[----:B------:R-:W-:-:S04]  /*10840*/  UIMAD.WIDE.U32 UR6, UR8, UR12, URZ ;  /* 0x0000000c080672a5 */ /* 0x000fc8000f8e003f */
[----:B------:R-:W-:-:S12]  /*10850*/  @UP1 USHF.R.U32.HI UR8, URZ, UR13, UR7 ;  /* 0x0000000d3f081299 */ /* 0x000fd80008011607 */
.L_x_1001:
[----:B------:R-:W-:-:S04]  /*10860*/  UIMAD UR8, UR8, UR5, UR5 ;  /* 0x00000005080872a4 */ /* 0x000fc8000f8e0205 */
[----:B------:R-:W-:-:S04]  /*10870*/  UISETP.LT.AND UP1, UPT, UR4, UR8, UPT ;  /* 0x000000080400728c */ /* 0x000fc8000bf21270 */
[----:B------:R-:W-:-:S12]  /*10880*/  USEL UR4, UR4, UR8, UP1 ;  /* 0x0000000804047287 */ /* 0x000fd80008800000 */
.L_x_999:
[----:B------:R-:W-:Y:S01]  /*10890*/  R2UR UR12, R27 ;  /* 0x000000001b0c72ca */ /* 0x000fe200000e0000 */
[----:B------:R-:W-:Y:S02]  /*108a0*/  UIADD3 UR8, UR11, 0x7f, URZ ;  /* 0x0000007f0b087890 */ /* 0x000fe4000fffe03f */
[----:B------:R-:W-:Y:S01]  /*108b0*/  UIADD3 UR9, UR4, 0x7f, URZ ;  /* 0x0000007f04097890 */ /* 0x000fe2000fffe03f */
[----:B------:R-:W-:Y:S01]  /*108c0*/  @UP0 ULDC UR6, c[0x0][0x44c] ;  /* 0x0001130000060ab9 */ /* 0x000fe20000000800 */
[----:B------:R-:W-:Y:S02]  /*108d0*/  USHF.R.S32.HI UR4, URZ, 0x1f, UR8 ;  /* 0x0000001f3f047899 */ /* 0x000fe40008011408 */
[----:B------:R-:W-:Y:S02]  /*108e0*/  USHF.R.S32.HI UR10, URZ, 0x1f, UR9 ;  /* 0x0000001f3f0a7899 */ /* 0x000fe40008011409 */
[----:B------:R-:W-:Y:S01]  /*108f0*/  ULEA.HI UR4, UR4, UR8, URZ, 0x7 ;  /* 0x0000000804047291 */ /* 0x000fe2000f8f383f */
[----:B------:R-:W-:-:S03]  /*10900*/  @UP0 ULDC UR13, c[0x0][0x450] ;  /* 0x00011400000d0ab9 */ /* 0x000fc60000000800 */
[----:B------:R-:W-:Y:S02]  /*10910*/  UIMAD.WIDE.U32 UR6, UR12, UR6, URZ ;  /* 0x000000060c0672a5 */ /* 0x000fe4000f8e003f */
[----:B------:R-:W-:Y:S01]  /*10920*/  UMOV UR8, UR12 ;  /* 0x0000000c00087c82 */ /* 0x000fe20008000000 */
[----:B------:R-:W-:Y:S02]  /*10930*/  ULEA.HI UR10, UR10, UR9, URZ, 0x7 ;  /* 0x000000090a0a7291 */ /* 0x000fe4000f8f383f */
[----:B------:R-:W-:Y:S02]  /*10940*/  @UP0 USHF.R.U32.HI UR8, URZ, UR13, UR7 ;  /* 0x0000000d3f080299 */ /* 0x000fe40008011607 */
[----:B------:R-:W-:Y:S02]  /*10950*/  USHF.R.S32.HI UR4, URZ, 0x7, UR4 ;  /* 0x000000073f047899 */ /* 0x000fe40008011404 */
[----:B------:R-:W-:Y:S02]  /*10960*/  UIADD3 UR8, UR8, UR11, -UR43 ;  /* 0x0000000b08087290 */ /* 0x000fe4000fffe82b */
[----:B------:R-:W-:Y:S01]  /*10970*/  USHF.R.S32.HI UR10, URZ, 0x7, UR10 ;  /* 0x000000073f0a7899 */ /* 0x000fe2000801140a */
[----:B------:R-:W-:-:S02]  /*10980*/  ULDC UR6, c[0x0][0x9dc] ;  /* 0x0002770000067ab9 */ /* 0x000fc40000000800 */
[----:B------:R-:W-:Y:S02]  /*10990*/  UIADD3 UR6, UR8, -UR6, URZ ;  /* 0x8000000608067290 */ /* 0x000fe4000fffe03f */
[----:B------:R-:W-:-:S04]  /*109a0*/  UISETP.LT.AND UP0, UPT, UR4, UR10, UPT ;  /* 0x0000000a0400728c */ /* 0x000fc8000bf01270 */
[----:B------:R-:W-:Y:S01]  /*109b0*/  USEL UR40, UR4, UR10, UP0 ;  /* 0x0000000a04287287 */ /* 0x000fe20008000000 */
[----:B------:R-:W-:Y:S01]  /*109c0*/  IMAD.U32 R0, RZ, RZ, UR6 ;  /* 0x00000006ff007e24 */ /* 0x000fe2000f8e00ff */
[----:B------:R-:W-:Y:S10]  /*109d0*/  @!P1 BRA `(.L_x_1002) ;  /* 0x0000000000409947 */ /* 0x000ff40003800000 */
        /* <DEDUP_REMOVED lines=10> */
.L_x_1003:
[----:B------:R-:W-:-:S11]  /*10a80*/  UISETP.NE.AND UP0, UPT, UR5, 0x1, UPT ;  /* 0x000000010500788c */ /* 0x000fd6000bf05270 */
[----:B------:R-:W-:Y:S02]  /*10a90*/  @UP0 ULDC.64 UR10, c[0x0][0x9e8] ;  /* 0x00027a00000a0ab9 */ /* 0x000fe40000000a00 */
[----:B------:R-:W-:-:S04]  /*10aa0*/  UIMAD.WIDE.U32 UR6, UR8, UR10, URZ ;  /* 0x0000000a080672a5 */ /* 0x000fc8000f8e003f */
[----:B------:R-:W-:-:S12]  /*10ab0*/  @UP0 USHF.R.U32.HI UR8, URZ, UR11, UR7 ;  /* 0x0000000b3f080299 */ /* 0x000fd80008011607 */
.L_x_1004:
[----:B------:R-:W-:-:S06]  /*10ac0*/  UIMAD UR5, UR8, UR5, URZ ;  /* 0x00000005080572a4 */ /* 0x000fcc000f8e023f */
[----:B------:R-:W-:-:S07]  /*10ad0*/  VIMNMX R0, R0, UR5, !PT ;  /* 0x0000000500007c48 */ /* 0x000fce000ffe0100 */
.L_x_1002:
[----:B------:R-:W-:Y:S01]  /*10ae0*/  SHF.R.S32.HI R3, RZ, 0x1f, R0 ;  /* 0x0000001fff037819 */ /* 0x000fe20000011400 */
[----:B------:R-:W-:Y:S03]  /*10af0*/  BSSY B7, `(.L_x_1005) ;  /* 0x0000308000077945 */ /* 0x000fe60003800000 */
[----:B------:R-:W-:-:S04]  /*10b00*/  LEA.HI R3, R3, R0, RZ, 0x7 ;  /* 0x0000000003037211 */ /* 0x000fc800078f38ff */
[----:B------:R-:W-:-:S04]  /*10b10*/  SHF.R.S32.HI R3, RZ, 0x7, R3 ;  /* 0x00000007ff037819 */ /* 0x000fc80000011403 */
[----:B------:R-:W-:-:S04]  /*10b20*/  VIMNMX R26, RZ, R3, !PT ;  /* 0x00000003ff1a7248 */ /* 0x000fc80007fe0100 */
[----:B------:R-:W-:-:S13]  /*10b30*/  ISETP.LT.AND P0, PT, R26, UR40, PT ;  /* 0x000000281a007c0c */ /* 0x000fda000bf01270 */
        /* <DEDUP_REMOVED lines=18> */
.L_x_1006:
        /* <DEDUP_REMOVED lines=20> */
.L_x_1009:
[----:B------:R-:W-:Y:S05]  /*10da0*/  BSYNC B6 ;  /* 0x0000000000067941 */ /* 0x000fea0003800000 */
.L_x_1008:
        /* <DEDUP_REMOVED lines=22> */
.L_x_1011:
[----:B------:R-:W-:Y:S05]  /*10f10*/  BSYNC B6 ;  /* 0x0000000000067941 */ /* 0x000fea0003800000 */
.L_x_1010:
        /* <DEDUP_REMOVED lines=20> */
.L_x_1013:
[----:B------:R-:W-:Y:S05]  /*11060*/  BSYNC B6 ;  /* 0x0000000000067941 */ /* 0x000fea0003800000 */
.L_x_1012:
        /* <DEDUP_REMOVED lines=19> */
.L_x_1015:
[----:B------:R-:W-:Y:S05]  /*111a0*/  BSYNC B6 ;  /* 0x0000000000067941 */ /* 0x000fea0003800000 */
.L_x_1014:
        /* <DEDUP_REMOVED lines=8> */
[----:B------:R-:W-:Y:S01]  /*11230*/  IMAD.U32 R3, RZ, RZ, UR5 ;  /* 0x00000005ff037e24 */ /* 0x000fe2000f8e00ff */
[----:B------:R-:W0:Y:S01]  /*11240*/  S2R R16, SR_TID.X ;  /* 0x0000000000107919 */ /* 0x000e220000002100 */
        /* <DEDUP_REMOVED lines=12> */
.L_x_1093:
        /* <DEDUP_REMOVED lines=10> */
.L_x_1096:
[----:B------:R-:W-:Y:S05]  /*113b0*/  @!P6 BRA `(.L_x_1017) ;  /* 0x0000000400a0e947 */ /* 0x000fea0003800000 */
[----:B------:R-:W-:-:S04]  /*113c0*/  ISETP.NE.U32.AND P0, PT, R2, RZ, PT ;  /* 0x000000ff0200720c */ /* 0x000fc80003f05070 */
[----:B------:R-:W-:-:S13]  /*113d0*/  ISETP.NE.AND.EX P0, PT, R3, RZ, PT, P0 ;  /* 0x000000ff0300720c */ /* 0x000fda0003f05300 */
[----:B------:R-:W-:Y:S05]  /*113e0*/  @!P0 BRA `(.L_x_1019) ;  /* 0x0000000000448947 */ /* 0x000fea0003800000 */
        /* <DEDUP_REMOVED lines=17> */
.L_x_1019:
[----:B-1----:R-:W1:Y:S01]  /*11500*/  S2R R2, SR_TID.X ;  /* 0x0000000000027919 */ /* 0x002e620000002100 */
[----:B------:R-:W-:Y:S02]  /*11510*/  SHF.L.U32 R3, R22, 0x1f, RZ ;  /* 0x0000001f16037819 */ /* 0x000fe400000006ff */
[----:B-1----:R-:W-:Y:S01]  /*11520*/  LOP3.LUT R4, R2, 0x7f, RZ, 0xc0, !PT ;  /* 0x0000007f02047812 */ /* 0x002fe200078ec0ff */
[----:B------:R-:W-:-:S03]  /*11530*/  IMAD R2, R18, 0x8, R17 ;  /* 0x0000000812027824 */ /* 0x000fc600078e0211 */
[----:B------:R-:W-:Y:S01]  /*11540*/  ISETP.NE.AND P1, PT, R4, RZ, PT ;  /* 0x000000ff0400720c */ /* 0x000fe20003f25270 */
[----:B------:R-:W1:Y:S02]  /*11550*/  SYNCS.PHASECHK.TRANS64.TRYWAIT P0, [R2+URZ+0x19c80], R3 ;  /* 0x019c8003020075a7 */ /* 0x000e64000800017f */
[----:B-1----:R-:W-:Y:S10]  /*11560*/  @!P0 BRA `(.L_x_1020) ;  /* 0x0000003800988947 */ /* 0x002ff40003800000 */
.L_x_1097:
[----:B------:R-:W-:Y:S05]  /*11570*/  @P1 BRA `(.L_x_1021) ;  /* 0x00000000001c1947 */ /* 0x000fea0003800000 */
[----:B------:R-:W2:Y:S01]  /*11580*/  S2R R4, SR_TID.X ;  /* 0x0000000000047919 */ /* 0x000ea20000002100 */
[----:B------:R-:W-:-:S04]  /*11590*/  IMAD.MOV.U32 R5, RZ, RZ, 0x3000 ;  /* 0x00003000ff057424 */ /* 0x000fc800078e00ff */
[----:B------:R3:W-:Y:S01]  /*115a0*/  SYNCS.ARRIVE.TRANS64 RZ, [R2+URZ+0x19c70], R5 ;  /* 0x019c700502ff79a7 */ /* 0x0007e2000800003f */
[----:B--2---:R-:W-:-:S04]  /*115b0*/  LOP3.LUT R4, R4, 0x1f, RZ, 0xc0, !PT ;  /* 0x0000001f04047812 */ /* 0x004fc800078ec0ff */
[----:B------:R-:W-:-:S13]  /*115c0*/  ISETP.NE.AND P0, PT, R4, RZ, PT ;  /* 0x000000ff0400720c */ /* 0x000fda0003f05270 */
[----:B---3--:R-:W-:Y:S05]  /*115d0*/  @!P0 BRA `(.L_x_1021) ;  /* 0x0000000000048947 */ /* 0x008fea0003800000 */
[----:B------:R-:W-:Y:S01]  /*115e0*/  BPT.TRAP 0x1 ;  /* 0x000000040000795c */ /* 0x000fe20000300000 */
.L_x_1021:
        /* <DEDUP_REMOVED lines=30> */
.L_x_1098:
        /* <DEDUP_REMOVED lines=8> */
.L_x_1023:
        /* <DEDUP_REMOVED lines=31> */
.L_x_1017:
[----:B------:R-:W-:Y:S05]  /*11a40*/  WARPSYNC.ALL ;  /* 0x0000000000007948 */ /* 0x000fea0003800000 */
[----:B------:R-:W-:Y:S01]  /*11a50*/  VIADD R0, R17, 0xf000 ;  /* 0x0000f00011007836 */ /* 0x000fe20000000000 */
[----:B------:R-:W-:Y:S01]  /*11a60*/  USHF.R.S32.HI UR4, URZ, 0x1f, UR46 ;  /* 0x0000001f3f047899 */ /* 0x000fe2000801142e */
[----:B------:R-:W-:Y:S01]  /*11a70*/  BAR.SYNC.DEFER_BLOCKING 0x8, 0x200 ;  /* 0x0208000000007b1d */ /* 0x000fe20000010000 */
[----:B------:R-:W-:Y:S02]  /*11a80*/  USHF.R.S32.HI UR37, URZ, 0x1f, UR45 ;  /* 0x0000001f3f257899 */ /* 0x000fe4000801142d */
[----:B------:R-:W-:Y:S01]  /*11a90*/  LOP3.LUT P0, RZ, R0, 0x9f, RZ, 0xc0, !PT ;  /* 0x0000009f00ff7812 */ /* 0x000fe2000780c0ff */
[----:B------:R-:W-:-:S02]  /*11aa0*/  USHF.R.S32.HI UR47, URZ, 0x1f, UR36 ;  /* 0x0000001f3f2f7899 */ /* 0x000fc40008011424 */
        /* <DEDUP_REMOVED lines=28> */
.L_x_1025:
[----:B------:R-:W-:Y:S05]  /*11c70*/  BSYNC B6 ;  /* 0x0000000000067941 */ /* 0x000fea0003800000 */
.L_x_1024:
[----:B------:R-:W3:Y:S01]  /*11c80*/  LDC R9, c[0x0][0x448] ;  /* 0x00011200ff097b82 */ /* 0x000ee20000000800 */
[----:B0-----:R-:W0:Y:S01]  /*11c90*/  S2R R20, SR_TID.X ;  /* 0x0000000000147919 */ /* 0x001e220000002100 */
[----:B------:R-:W-:Y:S01]  /*11ca0*/  ULDC.64 UR8, c[0x0][0x2d8] ;  /* 0x0000b60000087ab9 */ /* 0x000fe20000000a00 */
[----:B------:R-:W-:Y:S01]  /*11cb0*/  UMOV UR48, UR54 ;  /* 0x0000003600307c82 */ /* 0x000fe20008000000 */
[----:B------:R-:W-:Y:S02]  /*11cc0*/  UIMAD UR6, UR47, UR8, URZ ;  /* 0x000000082f0672a4 */ /* 0x000fe4000f8e023f */
[----:B------:R-:W-:Y:S02]  /*11cd0*/  UIMAD.WIDE.U32 UR4, UR36, UR8, UR48 ;  /* 0x00000008240472a5 */ /* 0x000fe4000f8e0030 */
[----:B------:R-:W-:-:S03]  /*11ce0*/  UIMAD UR6, UR36, UR9, UR6 ;  /* 0x00000009240672a4 */ /* 0x000fc6000f8e0206 */
[----:B------:R-:W-:Y:S01]  /*11cf0*/  ULDC.64 UR8, c[0x0][0x2e0] ;  /* 0x0000b80000087ab9 */ /* 0x000fe20000000a00 */
[----:B------:R-:W-:Y:S02]  /*11d00*/  UIADD3 UR5, UR5, UR6, URZ ;  /* 0x0000000605057290 */ /* 0x000fe4000fffe03f */
[----:B------:R-:W-:Y:S02]  /*11d10*/  UIMAD UR6, UR37, UR8, URZ ;  /* 0x00000008250672a4 */ /* 0x000fe4000f8e023f */
[----:B------:R-:W-:Y:S02]  /*11d20*/  UIMAD.WIDE.U32 UR4, UR46, UR8, UR4 ;  /* 0x000000082e0472a5 */ /* 0x000fe4000f8e0004 */
[----:B------:R-:W-:-:S03]  /*11d30*/  UIMAD UR6, UR46, UR9, UR6 ;  /* 0x000000092e0672a4 */ /* 0x000fc6000f8e0206 */
[----:B------:R-:W-:Y:S01]  /*11d40*/  ULDC.64 UR8, c[0x0][0x280] ;  /* 0x0000a00000087ab9 */ /* 0x000fe20000000a00 */
[----:B------:R-:W-:Y:S01]  /*11d50*/  UIADD3 UR6, UR5, UR6, URZ ;  /* 0x0000000605067290 */ /* 0x000fe2000fffe03f */
[----:B------:R-:W-:Y:S01]  /*11d60*/  IMAD.U32 R4, RZ, RZ, UR4 ;  /* 0x00000004ff047e24 */ /* 0x000fe2000f8e00ff */
[----:B---3--:R-:W-:-:S03]  /*11d70*/  ISETP.NE.AND P1, PT, R9, 0x1, PT ;  /* 0x000000010900780c */ /* 0x008fc60003f25270 */
[----:B-12---:R-:W-:Y:S01]  /*11d80*/  IMAD.MOV.U32 R2, RZ, RZ, R4 ;  /* 0x000000ffff027224 */ /* 0x006fe200078e0004 */
[C---:B0-----:R-:W-:Y:S01]  /*11d90*/  LOP3.LUT R21, R20.reuse, 0x7f, RZ, 0xc0, !PT ;  /* 0x0000007f14157812 */ /* 0x041fe200078ec0ff */
[----:B------:R-:W-:-:S08]  /*11da0*/  IMAD.SHL.U32 R20, R20, 0x40, RZ ;  /* 0x0000004014147824 */ /* 0x000fd000078e00ff */
[----:B------:R-:W0:Y:S01]  /*11db0*/  @P1 LDC R3, c[0x0][0x44c] ;  /* 0x00011300ff031b82 */ /* 0x000e220000000800 */
[----:B------:R-:W-:-:S04]  /*11dc0*/  SHF.R.U32.HI R21, RZ, 0x1, R21 ;  /* 0x00000001ff157819 */ /* 0x000fc80000011615 */
[----:B------:R-:W-:Y:S02]  /*11dd0*/  LOP3.LUT R20, R21, 0x40, R20, 0xf8, !PT ;  /* 0x0000004015147812 */ /* 0x000fe400078ef814 */
[----:B------:R-:W1:Y:S01]  /*11de0*/  S2R R21, SR_TID.X ;  /* 0x0000000000157919 */ /* 0x000e620000002100 */
[----:B------:R-:W2:Y:S02]  /*11df0*/  @P1 LDC R5, c[0x0][0x450] ;  /* 0x00011400ff051b82 */ /* 0x000ea40000000800 */
[----:B------:R-:W-:Y:S02]  /*11e00*/  IMAD.IADD R6, R20, 0x1, R27 ;  /* 0x0000000114067824 */ /* 0x000fe400078e021b */
[----:B------:R-:W3:Y:S02]  /*11e10*/  S2R R20, SR_TID.X ;  /* 0x0000000000147919 */ /* 0x000ee40000002100 */
[----:B------:R-:W-:Y:S02]  /*11e20*/  IMAD.MOV.U32 R7, RZ, RZ, R6 ;  /* 0x000000ffff077224 */ /* 0x000fe400078e0006 */
        /* <DEDUP_REMOVED lines=9> */
[----:B-1----:R-:W-:Y:S02]  /*11ec0*/  IMAD.SHL.U32 R21, R21, 0x10, RZ ;  /* 0x0000001015157824 */ /* 0x002fe400078e00ff */
[----:B------:R-:W-:Y:S02]  /*11ed0*/  IMAD R8, R7, UR5, R0 ;  /* 0x0000000507087c24 */ /* 0x000fe4000f8e0200 */
[----:B------:R-:W-:Y:S01]  /*11ee0*/  IMAD.MOV R0, RZ, RZ, -R7 ;  /* 0x000000ffff007224 */ /* 0x000fe200078e0a07 */
[----:B------:R-:W-:Y:S01]  /*11ef0*/  LOP3.LUT R21, R21, 0x10, RZ, 0xc0, !PT ;  /* 0x0000001015157812 */ /* 0x000fe200078ec0ff */
[----:B------:R-:W-:Y:S02]  /*11f00*/  IMAD.IADD R5, R5, 0x1, R8 ;  /* 0x0000000105057824 */ /* 0x000fe400078e0208 */
[----:B------:R-:W-:Y:S01]  /*11f10*/  IMAD R0, R9, R0, R6 ;  /* 0x0000000009007224 */ /* 0x000fe200078e0206 */
[----:B------:R-:W0:Y:S01]  /*11f20*/  @P1 LDC R8, c[0x0][0x44c] ;  /* 0x00011300ff081b82 */ /* 0x000e220000000800 */
[----:B---3--:R-:W-:Y:S01]  /*11f30*/  IMAD.SHL.U32 R10, R20, 0x10, RZ ;  /* 0x00000010140a7824 */ /* 0x008fe200078e00ff */
[----:B------:R-:W-:Y:S01]  /*11f40*/  LOP3.LUT R12, R21, 0x20, RZ, 0xfc, !PT ;  /* 0x00000020150c7812 */ /* 0x000fe200078efcff */
[----:B------:R-:W-:Y:S01]  /*11f50*/  IMAD.WIDE.U32 R4, R0, UR6, R4 ;  /* 0x0000000600047c25 */ /* 0x000fe2000f8e0004 */
[----:B------:R-:W-:-:S02]  /*11f60*/  SHF.R.S32.HI R7, RZ, 0x1f, R0 ;  /* 0x0000001fff077819 */ /* 0x000fc40000011400 */
[----:B------:R-:W-:Y:S02]  /*11f70*/  LOP3.LUT R10, R10, 0x10, RZ, 0xc0, !PT ;  /* 0x000000100a0a7812 */ /* 0x000fe400078ec0ff */
[----:B------:R-:W-:Y:S01]  /*11f80*/  LOP3.LUT R11, R21, 0x40, RZ, 0xfc, !PT ;  /* 0x00000040150b7812 */ /* 0x000fe200078efcff */
[----:B------:R-:W-:-:S04]  /*11f90*/  IMAD R7, R7, UR6, RZ ;  /* 0x0000000607077c24 */ /* 0x000fc8000f8e02ff */
[----:B------:R-:W-:Y:S01]  /*11fa0*/  IMAD R7, R0, UR7, R7 ;  /* 0x0000000700077c24 */ /* 0x000fe2000f8e0207 */
[----:B------:R-:W-:-:S04]  /*11fb0*/  IADD3 R0, P0, R4, UR8, RZ ;  /* 0x0000000804007c10 */ /* 0x000fc8000ff1e0ff */
[----:B------:R-:W-:Y:S01]  /*11fc0*/  IADD3.X R4, R5, UR9, R7, P0, !PT ;  /* 0x0000000905047c10 */ /* 0x000fe200087fe407 */
[----:B------:R-:W-:Y:S01]  /*11fd0*/  VIADD R7, R6, 0x80 ;  /* 0x0000008006077836 */ /* 0x000fe20000000000 */
[----:B------:R-:W1:Y:S03]  /*11fe0*/  @P1 LDC R5, c[0x0][0x450] ;  /* 0x00011400ff051b82 */ /* 0x000e660000000800 */
[----:B------:R-:W-:Y:S02]  /*11ff0*/  IMAD.MOV.U32 R6, RZ, RZ, R7 ;  /* 0x000000ffff067224 */ /* 0x000fe400078e0007 */
[----:B0-----:R-:W-:-:S05]  /*12000*/  @P1 IMAD.HI.U32 R8, R7, R8, RZ ;  /* 0x0000000807081227 */ /* 0x001fca00078e00ff */
[----:B-1----:R-:W-:Y:S02]  /*12010*/  @P1 SHF.R.U32.HI R6, RZ, R5, R8 ;  /* 0x00000005ff061219 */ /* 0x002fe40000011608 */
[----:B------:R0:W5:Y:S03]  /*12020*/  LDL R8, [R1+0x4] ;  /* 0x0000040001087983 */ /* 0x0001660000100800 */
        /* <DEDUP_REMOVED lines=10> */
[----:B------:R-:W-:Y:S02]  /*120d0*/  IMAD.IADD R3, R3, 0x1, R7 ;  /* 0x0000000103037824 */ /* 0x000fe400078e0207 */
[----:B------:R-:W-:-:S02]  /*120e0*/  IMAD R6, R6, UR6, RZ ;  /* 0x0000000606067c24 */ /* 0x000fc4000f8e02ff */
[----:B------:R-:W-:-:S04]  /*120f0*/  IMAD.WIDE.U32 R2, R5, UR6, R2 ;  /* 0x0000000605027c25 */ /* 0x000fc8000f8e0002 */
[----:B------:R-:W-:Y:S01]  /*12100*/  IMAD R6, R5, UR7, R6 ;  /* 0x0000000705067c24 */ /* 0x000fe2000f8e0206 */
[----:B------:R-:W-:-:S04]  /*12110*/  IADD3 R5, P0, R2, UR8, RZ ;  /* 0x0000000802057c10 */ /* 0x000fc8000ff1e0ff */
[----:B------:R-:W-:Y:S02]  /*12120*/  IADD3.X R7, R3, UR9, R6, P0, !PT ;  /* 0x0000000903077c10 */ /* 0x000fe400087fe406 */
[----:B------:R-:W-:Y:S01]  /*12130*/  ISETP.GE.AND P0, PT, R11, UR4, PT ;  /* 0x000000040b007c0c */ /* 0x000fe2000bf06270 */
[----:B------:R-:W-:Y:S01]  /*12140*/  UMOV UR4, 0xffffffff ;  /* 0xffffffff00047882 */ /* 0x000fe20000000000 */
[----:B------:R-:W-:-:S04]  /*12150*/  LOP3.LUT R20, R20, 0x7f, RZ, 0xc0, !PT ;  /* 0x0000007f14147812 */ /* 0x000fc800078ec0ff */
[----:B------:R-:W-:Y:S01]  /*12160*/  SHF.R.U32.HI R20, RZ, 0x1, R20 ;  /* 0x00000001ff147819 */ /* 0x000fe20000011614 */
[----:B0-----:R-:W-:Y:S06]  /*12170*/  BRA.DIV UR4, `(.L_x_1026) ;  /* 0x0000002e04bc7947 */ /* 0x001fec000b800000 */
[----:B------:R-:W0:Y:S01]  /*12180*/  SHFL.IDX PT, R3, R0, RZ, 0x1e1f ;  /* 0x001e1fff00037589 */ /* 0x000e2200000e0000 */
[----:B------:R-:W-:Y:S02]  /*12190*/  IMAD R6, R9, UR43, RZ ;  /* 0x0000002b09067c24 */ /* 0x000fe4000f8e02ff */
[----:B------:R-:W-:Y:S01]  /*121a0*/  IMAD.IADD R27, R20, 0x1, R27 ;  /* 0x00000001141b7824 */ /* 0x000fe200078e021b */
[----:B------:R-:W1:Y:S03]  /*121b0*/  SHFL.IDX PT, R2, R4, RZ, 0x1e1f ;  /* 0x001e1fff04027589 */ /* 0x000e6600000e0000 */
[C---:B------:R-:W-:Y:S01]  /*121c0*/  VIADD R9, R27.reuse, 0x40 ;  /* 0x000000401b097836 */ /* 0x040fe20000000000 */
[----:B------:R-:W-:Y:S01]  /*121d0*/  ISETP.GE.AND P4, PT, R27, R6, PT ;  /* 0x000000061b00720c */ /* 0x000fe20003f86270 */
[----:B------:R-:W2:Y:S04]  /*121e0*/  SHFL.IDX PT, R14, R0, 0x1, 0x1e1f ;  /* 0x003e1f00000e7f89 */ /* 0x000ea800000e0000 */
[----:B------:R-:W3:Y:S04]  /*121f0*/  SHFL.IDX PT, R4, R4, 0x1, 0x1e1f ;  /* 0x003e1f0004047f89 */ /* 0x000ee800000e0000 */
[----:B------:R-:W4:Y:S04]  /*12200*/  SHFL.IDX PT, R7, R7, RZ, 0x1e1f ;  /* 0x001e1fff07077589 */ /* 0x000f2800000e0000 */
[----:B0-----:R-:W-:-:S05]  /*12210*/  @!P4 IADD3 R3, P3, R10, R3, RZ ;  /* 0x000000030a03c210 */ /* 0x001fca0007f7e0ff */
[----:B-1----:R-:W-:-:S05]  /*12220*/  @!P4 IMAD.X R2, RZ, RZ, R2, P3 ;  /* 0x000000ffff02c224 */ /* 0x002fca00018e0602 */
[----:B------:R-:W-:-:S04]  /*12230*/  @!P4 LOP3.LUT R3, R3, R2, RZ, 0x3c, !PT ;  /* 0x000000020303c212 */ /* 0x000fc800078e3cff */
[----:B------:R-:W-:-:S04]  /*12240*/  @!P4 LOP3.LUT R2, R3, R2, RZ, 0x3c, !PT ;  /* 0x000000020302c212 */ /* 0x000fc800078e3cff */
[----:B------:R-:W-:-:S05]  /*12250*/  @!P4 LOP3.LUT R3, R3, R2, RZ, 0x3c, !PT ;  /* 0x000000020303c212 */ /* 0x000fca00078e3cff */
        /* <DEDUP_REMOVED lines=12> */
.L_x_1105:
        /* <DEDUP_REMOVED lines=12> */
.L_x_1028:
[----:B------:R-:W-:Y:S05]  /*123e0*/  BSYNC B0 ;  /* 0x0000000000007941 */ /* 0x000fea0003800000 */
.L_x_1027:
[----:B------:R-:W-:Y:S01]  /*123f0*/  NOP ;  /* 0x0000000000007918 */ /* 0x000fe20000000000 */
[----:B------:R-:W-:-:S13]  /*12400*/  PLOP3.LUT P0, PT, PT, PT, PT, 0x80, 0x0 ;  /* 0x000000000000781c */ /* 0x000fda0003f0f070 */
.L_x_1029:
        /* <DEDUP_REMOVED lines=18> */
.L_x_1106:
[----:B------:R-:W-:Y:S05]  /*12530*/  BSYNC B0 ;  /* 0x0000000000007941 */ /* 0x000fea0003800000 */
.L_x_1030:
[----:B------:R-:W-:-:S06]  /*12540*/  UIADD3 UR4, UR40, -0x2, URZ ;  /* 0xfffffffe28047890 */ /* 0x000fcc000fffe03f */
[----:B------:R-:W-:-:S13]  /*12550*/  ISETP.LE.AND P0, PT, R26, UR4, PT ;  /* 0x000000041a007c0c */ /* 0x000fda000bf03270 */
[----:B------:R-:W-:Y:S05]  /*12560*/  @!P0 BRA `(.L_x_1032) ;  /* 0x0000000c00f88947 */ /* 0x000fea0003800000 */
[----:B------:R-:W-:Y:S02]  /*12570*/  IMAD.MOV.U32 R6, RZ, RZ, R18 ;  /* 0x000000ffff067224 */ /* 0x000fe400078e0012 */
[----:B------:R-:W-:Y:S02]  /*12580*/  IMAD.MOV.U32 R7, RZ, RZ, R22 ;  /* 0x000000ffff077224 */ /* 0x000fe400078e0016 */
[----:B0-----:R-:W-:-:S07]  /*12590*/  IMAD.U32 R0, RZ, RZ, UR4 ;  /* 0x00000004ff007e24 */ /* 0x001fce000f8e00ff */
.L_x_1056:
        /* <DEDUP_REMOVED lines=9> */
[----:B------:R-:W-:Y:S01]  /*12630*/  ULDC.64 UR4, c[0x0][0x418] ;  /* 0x0001060000047ab9 */ /* 0x000fe20000000a00 */
[----:B------:R-:W-:Y:S01]  /*12640*/  IMAD.MOV.U32 R8, RZ, RZ, R0 ;  /* 0x000000ffff087224 */ /* 0x000fe200078e0000 */
[----:B------:R-:W-:-:S04]  /*12650*/  ISETP.NE.U32.AND P0, PT, RZ, UR4, PT ;  /* 0x00000004ff007c0c */ /* 0x000fc8000bf05070 */
[----:B------:R-:W-:-:S13]  /*12660*/  ISETP.NE.AND.EX P0, PT, RZ, UR5, PT, P0 ;  /* 0x00000005ff007c0c */ /* 0x000fda000bf05300 */
        /* <DEDUP_REMOVED lines=8> */
[----:B------:R-:W-:-:S03]  /*126f0*/  IMAD R4, R25, UR6, RZ ;  /* 0x0000000619047c24 */ /* 0x000fc6000f8e02ff */
[--C-:B------:R-:W-:Y:S01]  /*12700*/  SHF.R.S32.HI R3, RZ, 0x1f, R2.reuse ;  /* 0x0000001fff037819 */ /* 0x100fe20000011402 */
[----:B------:R-:W-:Y:S02]  /*12710*/  IMAD.MOV R8, RZ, RZ, -R2 ;  /* 0x000000ffff087224 */ /* 0x000fe400078e0a02 */
[C---:B------:R-:W-:Y:S02]  /*12720*/  IMAD R4, R23.reuse, UR7, R4 ;  /* 0x0000000717047c24 */ /* 0x040fe4000f8e0204 */
[----:B------:R-:W-:-:S04]  /*12730*/  IMAD.WIDE.U32 R2, R23, UR6, R2 ;  /* 0x0000000617027c25 */ /* 0x000fc8000f8e0002 */
[----:B------:R-:W-:Y:S01]  /*12740*/  IMAD.IADD R3, R4, 0x1, R3 ;  /* 0x0000000104037824 */ /* 0x000fe200078e0203 */
[----:B------:R-:W-:Y:S01]  /*12750*/  LEA R4, P0, R2, UR4, 0x2 ;  /* 0x0000000402047c11 */ /* 0x000fe2000f8010ff */
[----:B------:R-:W-:-:S03]  /*12760*/  IMAD R8, R5, R8, R0 ;  /* 0x0000000805087224 */ /* 0x000fc600078e0200 */
[----:B------:R-:W-:-:S05]  /*12770*/  LEA.HI.X R5, R2, UR5, R3, 0x2, P0 ;  /* 0x0000000502057c11 */ /* 0x000fca00080f1403 */
[----:B------:R0:W5:Y:S04]  /*12780*/  LDG.E R16, desc[UR50][R4.64] ;  /* 0x0000003204107981 */ /* 0x000168000c1e1900 */
.L_x_1035:
        /* <DEDUP_REMOVED lines=8> */
.L_x_1107:
[----:B------:R-:W-:Y:S05]  /*12810*/  BSYNC B1 ;  /* 0x0000000000017941 */ /* 0x000fea0003800000 */
.L_x_1036:
        /* <DEDUP_REMOVED lines=9> */
.L_x_1039:
[----:B------:R-:W-:Y:S05]  /*128b0*/  BSYNC B1 ;  /* 0x0000000000017941 */ /* 0x000fea0003800000 */
.L_x_1038:
        /* <DEDUP_REMOVED lines=11> */
.L_x_1040:
        /* <DEDUP_REMOVED lines=16> */
.L_x_1041:
        /* <DEDUP_REMOVED lines=16> */
.L_x_1042:
        /* <DEDUP_REMOVED lines=13> */
.L_x_1108:
[----:B------:R-:W-:Y:S05]  /*12c40*/  BSYNC B1 ;  /* 0x0000000000017941 */ /* 0x000fea0003800000 */
.L_x_1043:
        /* <DEDUP_REMOVED lines=11> */
.L_x_1046:
[----:B------:R-:W-:Y:S05]  /*12d00*/  BSYNC B1 ;  /* 0x0000000000017941 */ /* 0x000fea0003800000 */
.L_x_1045:
        /* <DEDUP_REMOVED lines=8> */
.L_x_1047:
        /* <DEDUP_REMOVED lines=15> */
.L_x_1048:
        /* <DEDUP_REMOVED lines=15> */
.L_x_1049:
        /* <DEDUP_REMOVED lines=10> */
.L_x_1034:
[----:B------:R-:W-:Y:S05]  /*13010*/  BSYNC B0 ;  /* 0x0000000000007941 */ /* 0x000fea0003800000 */
.L_x_1033:
[----:B------:R-:W-:-:S06]  /*13020*/  UISETP.NE.AND UP0, UPT, UR39, 0x3, UPT ;  /* 0x000000032700788c */ /* 0x000fcc000bf05270 */
[----:B------:R-:W-:-:S13]  /*13030*/  PLOP3.LUT P0, PT, PT, PT, UP0, 0x80, 0x0 ;  /* 0x000000000000781c */ /* 0x000fda0003f0f008 */
[----:B------:R-:W-:Y:S05]  /*13040*/  @!P0 BRA `(.L_x_1050) ;  /* 0x0000000000048947 */ /* 0x000fea0003800000 */
[----:B------:R-:W-:Y:S01]  /*13050*/  BPT.TRAP 0x1 ;  /* 0x000000040000795c */ /* 0x000fe20000300000 */
.L_x_1050:
[----:B------:R-:W-:Y:S01]  /*13060*/  IMAD.U32 R2, RZ, RZ, UR44 ;  /* 0x0000002cff027e24 */ /* 0x000fe2000f8e00ff */
[----:B------:R-:W-:Y:S01]  /*13070*/  BSSY B0, `(.L_x_1051) ;  /* 0x0000007000007945 */ /* 0x000fe20003800000 */
[----:B------:R-:W-:-:S03]  /*13080*/  IMAD R3, R6, 0x8, R17 ;  /* 0x0000000806037824 */ /* 0x000fc600078e0211 */
[----:B------:R-:W-:Y:S02]  /*13090*/  ISETP.NE.AND P1, PT, R2, 0x3, PT ;  /* 0x000000030200780c */ /* 0x000fe40003f25270 */
[----:B------:R-:W-:-:S04]  /*130a0*/  LOP3.LUT R2, R7, 0x1, RZ, 0x3c, !PT ;  /* 0x0000000107027812 */ /* 0x000fc800078e3cff */
[----:B------:R-:W-:-:S04]  /*130b0*/  SHF.L.U32 R2, R2, 0x1f, RZ ;  /* 0x0000001f02027819 */ /* 0x000fc800000006ff */
[----:B------:R-:W0:Y:S02]  /*130c0*/  SYNCS.PHASECHK.TRANS64.TRYWAIT P0, [R3+URZ+0x19c70], R2 ;  /* 0x019c7002030075a7 */ /* 0x000e24000800017f */
[----:B0-----:R-:W-:Y:S05]  /*130d0*/  @!P0 BRA `(.L_x_1052) ;  /* 0x0000002400108947 */ /* 0x001fea0003800000 */
.L_x_1109:
[----:B------:R-:W-:Y:S05]  /*130e0*/  BSYNC B0 ;  /* 0x0000000000007941 */ /* 0x000fea0003800000 */
.L_x_1051:
[----:B------:R-:W-:Y:S05]  /*130f0*/  @!P1 BRA `(.L_x_1053) ;  /* 0x0000000000049947 */ /* 0x000fea0003800000 */
[----:B------:R-:W-:Y:S01]  /*13100*/  BPT.TRAP 0x1 ;  /* 0x000000040000795c */ /* 0x000fe20000300000 */
.L_x_1053:
[----:B0-----:R-:W-:Y:S01]  /*13110*/  SHF.L.U32 R2, R7, 0x1f, RZ ;  /* 0x0000001f07027819 */ /* 0x001fe200000006ff */
[----:B------:R-:W-:-:S03]  /*13120*/  IMAD R10, R6, 0x3000, RZ ;  /* 0x00003000060a7824 */ /* 0x000fc600078e02ff */
[----:B------:R-:W0:Y:S02]  /*13130*/  SYNCS.PHASECHK.TRANS64.TRYWAIT P0, [R3+URZ+0x19c60], R2 ;  /* 0x019c6002030075a7 */ /* 0x000e24000800017f */
[----:B0-----:R-:W-:Y:S05]  /*13140*/  @!P0 BRA `(.L_x_1054) ;  /* 0x0000002400088947 */ /* 0x001fea0003800000 */
.L_x_1110:
[----:B------:R-:W0:Y:S01]  /*13150*/  LDL R4, [R1] ;  /* 0x0000000001047983 */ /* 0x000e220000100800 */
        /* <DEDUP_REMOVED lines=50> */
.L_x_1055:
        /* <DEDUP_REMOVED lines=10> */
[C---:B------:R-:W-:Y:S01]  /*13520*/  ISETP.GT.AND P0, PT, R0.reuse, R26, PT ;  /* 0x0000001a0000720c */ /* 0x040fe20003f04270 */
[----:B------:R-:W-:-:S12]  /*13530*/  VIADD R0, R0, 0xffffffff ;  /* 0xffffffff00007836 */ /* 0x000fd80000000000 */
[----:B--2---:R-:W-:Y:S05]  /*13540*/  @P0 BRA `(.L_x_1056) ;  /* 0xfffffff000140947 */ /* 0x004fea000383ffff */
.L_x_1032:
        /* <DEDUP_REMOVED lines=17> */
.L_x_1058:
[----:B------:R-:W-:Y:S05]  /*13660*/  BSYNC B0 ;  /* 0x0000000000007941 */ /* 0x000fea0003800000 */
.L_x_1057:
[----:B------:R-:W-:-:S06]  /*13670*/  UISETP.NE.AND UP0, UPT, UR39, 0x3, UPT ;  /* 0x000000032700788c */ /* 0x000fcc000bf05270 */
[----:B------:R-:W-:-:S13]  /*13680*/  PLOP3.LUT P1, PT, PT, PT, UP0, 0x80, 0x0 ;  /* 0x000000000000781c */ /* 0x000fda0003f2f008 */
[----:B------:R-:W-:Y:S05]  /*13690*/  @!P1 BRA `(.L_x_1059) ;  /* 0x0000000000049947 */ /* 0x000fea0003800000 */
[----:B------:R-:W-:Y:S01]  /*136a0*/  BPT.TRAP 0x1 ;  /* 0x000000040000795c */ /* 0x000fe20000300000 */
.L_x_1059:
        /* <DEDUP_REMOVED lines=8> */
.L_x_1111:
[----:B------:R-:W-:Y:S05]  /*13730*/  BSYNC B0 ;  /* 0x0000000000007941 */ /* 0x000fea0003800000 */
.L_x_1060:
[----:B------:R-:W-:Y:S05]  /*13740*/  @!P2 BRA `(.L_x_1062) ;  /* 0x000000000004a947 */ /* 0x000fea0003800000 */
[----:B------:R-:W-:Y:S01]  /*13750*/  BPT.TRAP 0x1 ;  /* 0x000000040000795c */ /* 0x000fe20000300000 */
.L_x_1062:
[----:B0-----:R-:W-:-:S04]  /*13760*/  SHF.L.U32 R0, R22, 0x1f, RZ ;  /* 0x0000001f16007819 */ /* 0x001fc800000006ff */
[----:B------:R-:W0:Y:S02]  /*13770*/  SYNCS.PHASECHK.TRANS64.TRYWAIT P1, [R3+URZ+0x19c60], R0 ;  /* 0x019c6000030075a7 */ /* 0x000e24000802017f */
[----:B0-----:R-:W-:Y:S05]  /*13780*/  @!P1 BRA `(.L_x_1063) ;  /* 0x0000001c00a09947 */ /* 0x001fea0003800000 */
.L_x_1112:
[----:B------:R-:W0:Y:S01]  /*13790*/  LDL R2, [R1] ;  /* 0x0000000001027983 */ /* 0x000e220000100800 */
        /* <DEDUP_REMOVED lines=51> */
.L_x_1064:
[----:B--2---:R2:W-:Y:S01]  /*13ad0*/  SYNCS.ARRIVE.TRANS64.A1T0 RZ, [R3+URZ+0x19c50], RZ ;  /* 0x019c50ff03ff79a7 */ /* 0x0045e2000810003f */
[----:B------:R-:W-:Y:S02]  /*13ae0*/  @!P0 VIADD R0, R3, 0x19c80 ;  /* 0x00019c8003008836 */ /* 0x000fe40000000000 */
[----:B------:R-:W-:-:S03]  /*13af0*/  VIADD R18, R18, 0x1 ;  /* 0x0000000112127836 */ /* 0x000fc60000000000 */
[----:B------:R-:W-:Y:S01]  /*13b00*/  @!P0 PRMT R0, RZ, 0x654, R0 ;  /* 0x00000654ff008816 */ /* 0x000fe20000000000 */
[----:B------:R-:W-:Y:S06]  /*13b10*/  BAR.SYNC.DEFER_BLOCKING 0x2, 0x80 ;  /* 0x0082000000007b1d */ /* 0x000fec0000010000 */
[----:B------:R3:W-:Y:S01]  /*13b20*/  @!P0 SYNCS.ARRIVE.TRANS64.RED.A1T0 RZ, [R0+URZ], RZ ;  /* 0x000000ff00ff89a7 */ /* 0x0007e2000810043f */
[----:B------:R-:W-:-:S04]  /*13b30*/  ISETP.NE.AND P0, PT, R18, 0x2, PT ;  /* 0x000000021200780c */ /* 0x000fc80003f05270 */
[----:B--2---:R-:W-:Y:S02]  /*13b40*/  SEL R3, RZ, 0x1, P0 ;  /* 0x00000001ff037807 */ /* 0x004fe40000000000 */
[----:B------:R-:W-:Y:S02]  /*13b50*/  SEL R18, R18, RZ, P0 ;  /* 0x000000ff12127207 */ /* 0x000fe40000000000 */
[----:B---3--:R-:W-:-:S07]  /*13b60*/  LOP3.LUT R22, R22, R3, RZ, 0x3c, !PT ;  /* 0x0000000316167212 */ /* 0x008fce00078e3cff */
.L_x_1007:
[----:B------:R-:W-:Y:S05]  /*13b70*/  BSYNC B7 ;  /* 0x0000000000077941 */ /* 0x000fea0003800000 */
.L_x_1005:
[----:B------:R-:W-:-:S13]  /*13b80*/  LOP3.LUT P0, RZ, R19, 0x2, RZ, 0xc0, !PT ;  /* 0x0000000213ff7812 */ /* 0x000fda000780c0ff */
        /* <DEDUP_REMOVED lines=11> */
.L_x_1065:
[----:B------:R-:W2:Y:S01]  /*13c40*/  S2R R0, SR_TID.X ;  /* 0x0000000000007919 */ /* 0x000ea20000002100 */
[----:B------:R-:W-:Y:S01]  /*13c50*/  ULDC UR4, c[0x0][0xc3c] ;  /* 0x00030f0000047ab9 */ /* 0x000fe20000000800 */
[----:B------:R-:W-:Y:S01]  /*13c60*/  IMAD.MOV.U32 R25, RZ, RZ, RZ ;  /* 0x000000ffff197224 */ /* 0x000fe200078e00ff */
[----:B--2---:R-:W-:-:S04]  /*13c70*/  LOP3.LUT R6, R0, 0x1f, RZ, 0xc0, !PT ;  /* 0x0000001f00067812 */ /* 0x004fc800078ec0ff */
[C---:B------:R-:W-:Y:S01]  /*13c80*/  ISETP.NE.AND P0, PT, R6.reuse, 0x1f, PT ;  /* 0x0000001f0600780c */ /* 0x040fe20003f05270 */
[----:B------:R-:W-:-:S05]  /*13c90*/  VIADD R5, R6, UR45 ;  /* 0x0000002d06057c36 */ /* 0x000fca0008000000 */
[----:B------:R-:W-:Y:S01]  /*13ca0*/  ISETP.GE.OR P1, PT, R5, UR4, !P0 ;  /* 0x0000000405007c0c */ /* 0x000fe2000c726670 */
[----:B------:R-:W-:-:S12]  /*13cb0*/  ULDC UR4, c[0x0][0xc3c] ;  /* 0x00030f0000047ab9 */ /* 0x000fd80000000800 */
[----:B0-----:R-:W0:Y:S02]  /*13cc0*/  @!P1 LDC.64 R2, c[0x0][0xc80] ;  /* 0x00032000ff029b82 */ /* 0x001e240000000a00 */
        /* <DEDUP_REMOVED lines=16> */
[----:B------:R-:W-:Y:S04]  /*13dd0*/  SHFL.IDX PT, R5, R24, RZ, 0x1f ;  /* 0x00001fff18057589 */ /* 0x000fe800000e0000 */
[----:B------:R-:W0:Y:S02]  /*13de0*/  SHFL.UP PT, R2, R4, 0x8, RZ ;  /* 0x0500000004027989 */ /* 0x000e2400000e00ff */
[----:B0-----:R-:W-:Y:S02]  /*13df0*/  SEL R3, R2, RZ, P4 ;  /* 0x000000ff02037207 */ /* 0x001fe40002000000 */
[----:B------:R-:W-:Y:S03]  /*13e00*/  SHFL.IDX PT, R2, R24, 0x1, 0x1f ;  /* 0x00201f0018027f89 */ /* 0x000fe600000e0000 */
        /* <DEDUP_REMOVED lines=10> */
.L_x_1071:
[----:B------:R-:W-:-:S04]  /*13eb0*/  UIADD3 UR45, UR45, 0x1f, URZ ;  /* 0x0000001f2d2d7890 */ /* 0x000fc8000fffe03f */
[----:B------:R-:W-:-:S06]  /*13ec0*/  UISETP.GE.AND UP0, UPT, UR45, UR4, UPT ;  /* 0x000000042d00728c */ /* 0x000fcc000bf06270 */
[----:B------:R-:W-:-:S13]  /*13ed0*/  PLOP3.LUT P6, PT, PT, PT, UP0, 0x40, 0x0 ;  /* 0x000000000000781c */ /* 0x000fda0003fce808 */
[----:B------:R-:W-:Y:S05]  /*13ee0*/  @!P6 BRA `(.L_x_1068) ;  /* 0x0000000400cce947 */ /* 0x000fea0003800000 */
[----:B------:R-:W0:Y:S01]  /*13ef0*/  S2R R0, SR_TID.X ;  /* 0x0000000000007919 */ /* 0x000e220000002100 */
[----:B------:R-:W-:Y:S01]  /*13f00*/  BSSY B0, `(.L_x_1069) ;  /* 0x0000009000007945 */ /* 0x000fe20003800000 */
[----:B------:R-:W-:Y:S01]  /*13f10*/  IMAD.MOV.U32 R25, RZ, RZ, RZ ;  /* 0x000000ffff197224 */ /* 0x000fe200078e00ff */
[----:B0-----:R-:W-:-:S05]  /*13f20*/  LOP3.LUT R0, R0, 0x1f, RZ, 0xc0, !PT ;  /* 0x0000001f00007812 */ /* 0x001fca00078ec0ff */
[----:B------:R-:W-:-:S05]  /*13f30*/  VIADD R7, R0, UR45 ;  /* 0x0000002d00077c36 */ /* 0x000fca0008000000 */
[----:B------:R-:W-:-:S13]  /*13f40*/  ISETP.GE.OR P6, PT, R7, UR4, !P0 ;  /* 0x0000000407007c0c */ /* 0x000fda000c7c6670 */
[----:B------:R-:W-:Y:S05]  /*13f50*/  @P6 BRA `(.L_x_1070) ;  /* 0x00000000000c6947 */ /* 0x000fea0003800000 */
[----:B------:R-:W0:Y:S02]  /*13f60*/  LDC.64 R2, c[0x0][0xc80] ;  /* 0x00032000ff027b82 */ /* 0x000e240000000a00 */
[----:B0-----:R-:W-:-:S05]  /*13f70*/  IMAD.WIDE R2, R7, 0x4, R2 ;  /* 0x0000000407027825 */ /* 0x001fca00078e0202 */
[----:B------:R0:W5:Y:S02]  /*13f80*/  LDG.E R25, desc[UR50][R2.64] ;  /* 0x0000003202197981 */ /* 0x000164000c1e1900 */
.L_x_1070:
[----:B------:R-:W-:Y:S05]  /*13f90*/  BSYNC B0 ;  /* 0x0000000000007941 */ /* 0x000fea0003800000 */
.L_x_1069:
[----:B-----5:R-:W2:Y:S02]  /*13fa0*/  SHFL.UP PT, R0, R25, 0x1, RZ ;  /* 0x0420000019007989 */ /* 0x020ea400000e00ff */
[----:B--2---:R-:W-:-:S05]  /*13fb0*/  SEL R0, R0, RZ, P1 ;  /* 0x000000ff00007207 */ /* 0x004fca0000800000 */
[----:B------:R-:W-:-:S05]  /*13fc0*/  IMAD.IADD R0, R25, 0x1, R0 ;  /* 0x0000000119007824 */ /* 0x000fca00078e0200 */
[----:B0-----:R-:W0:Y:S02]  /*13fd0*/  SHFL.UP PT, R2, R0, 0x2, RZ ;  /* 0x0440000000027989 */ /* 0x001e2400000e00ff */
[----:B0-----:R-:W-:-:S05]  /*13fe0*/  SEL R3, R2, RZ, P2 ;  /* 0x000000ff02037207 */ /* 0x001fca0001000000 */
[----:B------:R-:W-:Y:S02]  /*13ff0*/  IMAD.IADD R3, R0, 0x1, R3 ;  /* 0x0000000100037824 */ /* 0x000fe400078e0203 */
[----:B------:R-:W0:Y:S03]  /*14000*/  LDC R0, c[0x0][0xc38] ;  /* 0x00030e00ff007b82 */ /* 0x000e260000000800 */
        /* <DEDUP_REMOVED lines=9> */
[----:B------:R-:W0:Y:S02]  /*140a0*/  SHFL.IDX PT, R9, R6, 0x1f, 0x1f ;  /* 0x03e01f0006097f89 */ /* 0x000e2400000e0000 */
[----:B0-----:R-:W-:-:S04]  /*140b0*/  IMAD R9, R9, R0, RZ ;  /* 0x0000000009097224 */ /* 0x001fc800078e02ff */
[----:B------:R-:W-:-:S05]  /*140c0*/  IMAD.IADD R4, R9, 0x1, R4 ;  /* 0x0000000109047824 */ /* 0x000fca00078e0204 */
[----:B------:R-:W-:-:S13]  /*140d0*/  ISETP.GT.AND P6, PT, R4, R5, PT ;  /* 0x000000050400720c */ /* 0x000fda0003fc4270 */
[----:B------:R-:W-:Y:S05]  /*140e0*/  @!P6 BRA `(.L_x_1071) ;  /* 0xfffffffc0070e947 */ /* 0x000fea000383ffff */
[----:B------:R-:W-:-:S07]  /*140f0*/  IMAD.MOV.U32 R7, RZ, RZ, R6 ;  /* 0x000000ffff077224 */ /* 0x000fce00078e0006 */
.L_x_1067:
        /* <DEDUP_REMOVED lines=12> */
[----:B------:R-:W-:Y:S01]  /*141c0*/  ISETP.NE.AND P0, PT, RZ, UR7, PT ;  /* 0x00000007ff007c0c */ /* 0x000fe2000bf05270 */
[----:B------:R-:W-:-:S03]  /*141d0*/  IMAD.MOV.U32 R24, RZ, RZ, RZ ;  /* 0x000000ffff187224 */ /* 0x000fc600078e00ff */
[----:B------:R-:W2:Y:S02]  /*141e0*/  SHFL.IDX PT, R25, R25, R12, 0x1f ;  /* 0x00001f0c19197589 */ /* 0x000ea400000e0000 */
[----:B--2---:R-:W-:-:S05]  /*141f0*/  IMAD R4, R25, R6, RZ ;  /* 0x0000000619047224 */ /* 0x004fca00078e02ff */
[----:B------:R-:W-:-:S04]  /*14200*/  IABS R8, R4 ;  /* 0x0000000400087213 */ /* 0x000fc80000000000 */
[----:B------:R-:W0:Y:S08]  /*14210*/  I2F.RP R10, R8 ;  /* 0x00000008000a7306 */ /* 0x000e300000209400 */
[----:B0-----:R-:W0:Y:S02]  /*14220*/  MUFU.RCP R10, R10 ;  /* 0x0000000a000a7308 */ /* 0x001e240000001000 */
[----:B0-----:R-:W-:-:S06]  /*14230*/  VIADD R11, R10, 0xffffffe ;  /* 0x0ffffffe0a0b7836 */ /* 0x001fcc0000000000 */
[----:B------:R0:W2:Y:S01]  /*14240*/  F2I.FTZ.U32.TRUNC.NTZ R3, R11 ;  /* 0x0000000b00037305 */ /* 0x0000a2000021f000 */
[----:B------:R-:W-:Y:S05]  /*14250*/  @!P0 BRA `(.L_x_1072) ;  /* 0x00000000000c8947 */ /* 0x000fea0003800000 */
[----:B------:R-:W-:-:S06]  /*14260*/  UIADD3 UR4, UR6, -0x1, URZ ;  /* 0xffffffff06047890 */ /* 0x000fcc000fffe03f */
[----:B------:R-:W-:-:S06]  /*14270*/  IMAD.U32 R24, RZ, RZ, UR4 ;  /* 0x00000004ff187e24 */ /* 0x000fcc000f8e00ff */
[----:B------:R3:W4:Y:S02]  /*14280*/  SHFL.IDX PT, R24, R7, R24, 0x1f ;  /* 0x00001f1807187589 */ /* 0x00072400000e0000 */
.L_x_1072:
[----:B--23--:R-:W-:Y:S02]  /*14290*/  IMAD.MOV R7, RZ, RZ, -R3 ;  /* 0x000000ffff077224 */ /* 0x00cfe400078e0a03 */
[----:B----4-:R-:W-:Y:S02]  /*142a0*/  IMAD R24, R24, R0, R9 ;  /* 0x0000000018187224 */ /* 0x010fe400078e0209 */
[----:B------:R-:W-:Y:S02]  /*142b0*/  IMAD R7, R7, R8, RZ ;  /* 0x0000000807077224 */ /* 0x000fe400078e02ff */
[----:B------:R-:W-:Y:S02]  /*142c0*/  IMAD.MOV.U32 R2, RZ, RZ, RZ ;  /* 0x000000ffff027224 */ /* 0x000fe400078e00ff */
[----:B------:R-:W-:Y:S02]  /*142d0*/  IMAD.IADD R5, R5, 0x1, -R24 ;  /* 0x0000000105057824 */ /* 0x000fe400078e0a18 */
[----:B------:R-:W-:Y:S01]  /*142e0*/  IMAD.HI.U32 R3, R3, R7, R2 ;  /* 0x0000000703037227 */ /* 0x000fe200078e0002 */
[----:B------:R-:W-:-:S02]  /*142f0*/  IABS R7, R4 ;  /* 0x0000000400077213 */ /* 0x000fc40000000000 */
        /* <DEDUP_REMOVED lines=17> */
[----:B------:R-:W-:-:S03]  /*14410*/  IMAD R4, R4, R9, R5 ;  /* 0x0000000904047224 */ /* 0x000fc600078e0205 */
[----:B------:R-:W-:-:S04]  /*14420*/  VIADDMNMX R0, R3, R0, R6, PT ;  /* 0x0000000003007246 */ /* 0x000fc80003800106 */
[----:B------:R-:W-:-:S04]  /*14430*/  IABS R6, R0 ;  /* 0x0000000000067213 */ /* 0x000fc80000000000 */
[----:B------:R-:W2:Y:S08]  /*14440*/  I2F.RP R8, R6 ;  /* 0x0000000600087306 */ /* 0x000eb00000209400 */
[----:B--2---:R-:W2:Y:S02]  /*14450*/  MUFU.RCP R8, R8 ;  /* 0x0000000800087308 */ /* 0x004ea40000001000 */
[----:B--2---:R-:W-:Y:S01]  /*14460*/  VIADD R2, R8, 0xffffffe ;  /* 0x0ffffffe08027836 */ /* 0x004fe20000000000 */
[----:B------:R-:W-:-:S05]  /*14470*/  IABS R8, R4 ;  /* 0x0000000400087213 */ /* 0x000fca0000000000 */
[----:B------:R2:W3:Y:S02]  /*14480*/  F2I.FTZ.U32.TRUNC.NTZ R3, R2 ;  /* 0x0000000200037305 */ /* 0x0004e4000021f000 */
[----:B--2---:R-:W-:Y:S02]  /*14490*/  IMAD.MOV.U32 R2, RZ, RZ, RZ ;  /* 0x000000ffff027224 */ /* 0x004fe400078e00ff */
[----:B---3--:R-:W-:-:S04]  /*144a0*/  IMAD.MOV R5, RZ, RZ, -R3 ;  /* 0x000000ffff057224 */ /* 0x008fc800078e0a03 */
[----:B------:R-:W-:-:S04]  /*144b0*/  IMAD R5, R5, R6, RZ ;  /* 0x0000000605057224 */ /* 0x000fc800078e02ff */
[----:B------:R-:W-:Y:S01]  /*144c0*/  IMAD.HI.U32 R3, R3, R5, R2 ;  /* 0x0000000503037227 */ /* 0x000fe200078e0002 */
[-C--:B------:R-:W-:Y:S02]  /*144d0*/  IABS R5, R0.reuse ;  /* 0x0000000000057213 */ /* 0x080fe40000000000 */
[C---:B------:R-:W-:Y:S01]  /*144e0*/  LOP3.LUT R2, R4.reuse, R0, RZ, 0x3c, !PT ;  /* 0x0000000004027212 */ /* 0x040fe200078e3cff */
[----:B------:R-:W-:Y:S02]  /*144f0*/  IMAD.IADD R4, R4, 0x1, R7 ;  /* 0x0000000104047824 */ /* 0x000fe400078e0207 */
[----:B------:R-:W-:Y:S01]  /*14500*/  IMAD.MOV R5, RZ, RZ, -R5 ;  /* 0x000000ffff057224 */ /* 0x000fe200078e0a05 */
[----:B------:R-:W-:Y:S01]  /*14510*/  ISETP.GE.AND P2, PT, R2, RZ, PT ;  /* 0x000000ff0200720c */ /* 0x000fe20003f46270 */
[----:B------:R-:W-:-:S04]  /*14520*/  IMAD.HI.U32 R3, R3, R8, RZ ;  /* 0x0000000803037227 */ /* 0x000fc800078e00ff */
[----:B------:R-:W-:-:S05]  /*14530*/  IMAD R5, R3, R5, R8 ;  /* 0x0000000503057224 */ /* 0x000fca00078e0208 */
[----:B------:R-:W-:-:S13]  /*14540*/  ISETP.GT.U32.AND P1, PT, R6, R5, PT ;  /* 0x000000050600720c */ /* 0x000fda0003f24070 */
[----:B------:R-:W-:Y:S02]  /*14550*/  @!P1 IMAD.IADD R5, R5, 0x1, -R6 ;  /* 0x0000000105059824 */ /* 0x000fe400078e0a06 */
[----:B------:R-:W-:Y:S01]  /*14560*/  @!P1 VIADD R3, R3, 0x1 ;  /* 0x0000000103039836 */ /* 0x000fe20000000000 */
[----:B------:R-:W-:Y:S02]  /*14570*/  ISETP.NE.AND P1, PT, R0, RZ, PT ;  /* 0x000000ff0000720c */ /* 0x000fe40003f25270 */
[----:B------:R-:W-:-:S13]  /*14580*/  ISETP.GE.U32.AND P0, PT, R5, R6, PT ;  /* 0x000000060500720c */ /* 0x000fda0003f06070 */
[----:B------:R-:W-:-:S04]  /*14590*/  @P0 VIADD R3, R3, 0x1 ;  /* 0x0000000103030836 */ /* 0x000fc80000000000 */
[----:B------:R-:W-:Y:S01]  /*145a0*/  @!P2 IMAD.MOV R3, RZ, RZ, -R3 ;  /* 0x000000ffff03a224 */ /* 0x000fe200078e0a03 */
[----:B------:R-:W-:Y:S01]  /*145b0*/  @!P1 LOP3.LUT R3, RZ, R0, RZ, 0x33, !PT ;  /* 0x00000000ff039212 */ /* 0x000fe200078e33ff */
[----:B------:R-:W-:-:S04]  /*145c0*/  IMAD.MOV R0, RZ, RZ, -R0 ;  /* 0x000000ffff007224 */ /* 0x000fc800078e0a00 */
[----:B------:R-:W-:-:S05]  /*145d0*/  IMAD R0, R3, R0, R4 ;  /* 0x0000000003007224 */ /* 0x000fca00078e0204 */
[----:B------:R-:W-:Y:S02]  /*145e0*/  R2UR UR36, R0 ;  /* 0x00000000002472ca */ /* 0x000fe400000e0000 */
[----:B------:R-:W-:-:S05]  /*145f0*/  LOP3.LUT R0, RZ, R3, RZ, 0x33, !PT ;  /* 0x00000003ff007212 */ /* 0x000fca00078e33ff */
[----:B------:R-:W-:Y:S01]  /*14600*/  IMAD.IADD R25, R25, 0x1, R0 ;  /* 0x0000000119197824 */ /* 0x000fe200078e0200 */
[----:B------:R-:W-:Y:S07]  /*14610*/  BRA `(.L_x_1073) ;  /* 0x0000000000107947 */ /* 0x000fee0003800000 */
.L_x_1068:
[----:B------:R-:W-:Y:S01]  /*14620*/  IMAD.MOV.U32 R24, RZ, RZ, R5 ;  /* 0x000000ffff187224 */ /* 0x000fe200078e0005 */
[----:B------:R-:W-:Y:S01]  /*14630*/  ULDC UR45, c[0x0][0xc3c] ;  /* 0x00030f00002d7ab9 */ /* 0x000fe20000000800 */
[----:B------:R-:W-:Y:S01]  /*14640*/  IMAD.MOV.U32 R25, RZ, RZ, RZ ;  /* 0x000000ffff197224 */ /* 0x000fe200078e00ff */
[----:B------:R-:W-:-:S06]  /*14650*/  UMOV UR36, URZ ;  /* 0x0000003f00247c82 */ /* 0x000fcc0008000000 */
.L_x_1073:
[----:B------:R-:W2:Y:S01]  /*14660*/  S2R R0, SR_TID.X ;  /* 0x0000000000007919 */ /* 0x000ea20000002100 */
[----:B------:R-:W-:Y:S02]  /*14670*/  IMAD.U32 R6, RZ, RZ, UR36 ;  /* 0x00000024ff067e24 */ /* 0x000fe4000f8e00ff */
[----:B------:R-:W-:Y:S01]  /*14680*/  IMAD.U32 R7, RZ, RZ, UR45 ;  /* 0x0000002dff077e24 */ /* 0x000fe2000f8e00ff */
[----:B------:R-:W-:Y:S01]  /*14690*/  BAR.SYNC.DEFER_BLOCKING 0x4, 0x200 ;  /* 0x0108000000007b1d */ /* 0x000fe20000010000 */
[----:B------:R-:W-:Y:S02]  /*146a0*/  IMAD.MOV.U32 R4, RZ, RZ, R24 ;  /* 0x000000ffff047224 */ /* 0x000fe400078e0018 */
[----:B------:R-:W-:Y:S01]  /*146b0*/  IMAD.MOV.U32 R5, RZ, RZ, R25 ;  /* 0x000000ffff057224 */ /* 0x000fe200078e0019 */
[----:B--2---:R-:W-:-:S04]  /*146c0*/  LOP3.LUT R0, R0, 0x1f, RZ, 0xc0, !PT ;  /* 0x0000001f00007812 */ /* 0x004fc800078ec0ff */
[----:B------:R-:W-:-:S13]  /*146d0*/  ISETP.NE.AND P0, PT, R0, RZ, PT ;  /* 0x000000ff0000720c */ /* 0x000fda0003f05270 */
[----:B------:R-:W2:Y:S01]  /*146e0*/  @!P0 S2R R3, SR_CgaCtaId ;  /* 0x0000000000038919 */ /* 0x000ea20000008800 */
[----:B------:R-:W-:-:S04]  /*146f0*/  @!P0 MOV R0, 0x400 ;  /* 0x0000040000008802 */ /* 0x000fc80000000f00 */
[----:B--2---:R-:W-:-:S05]  /*14700*/  @!P0 LEA R17, R3, R0, 0x18 ;  /* 0x0000000003118211 */ /* 0x004fca00078ec0ff */
[----:B------:R2:W-:Y:S01]  /*14710*/  @!P0 STS.128 [R17+0x19cd0], R4 ;  /* 0x019cd00411008388 */ /* 0x0005e20000000c00 */
[----:B------:R-:W-:Y:S06]  /*14720*/  BAR.ARV 0x5, 0x200 ;  /* 0x0148000000007b1d */ /* 0x000fec0000002000 */
.L_x_1066:
[----:B------:R-:W-:Y:S02]  /*14730*/  ULDC UR4, c[0x0][0xc3c] ;  /* 0x00030f0000047ab9 */ /* 0x000fe40000000800 */
[----:B------:R-:W-:-:S06]  /*14740*/  UISETP.GE.AND UP0, UPT, UR45, UR4, UPT ;  /* 0x000000042d00728c */ /* 0x000fcc000bf06270 */
[----:B------:R-:W-:-:S13]  /*14750*/  PLOP3.LUT P0, PT, PT, PT, UP0, 0x80, 0x0 ;  /* 0x000000000000781c */ /* 0x000fda0003f0f008 */
[----:B------:R-:W-:Y:S05]  /*14760*/  @!P0 BRA `(.L_x_1074) ;  /* 0xffffffb8007c8947 */ /* 0x000fea000383ffff */
.L_x_995:
[----:B------:R-:W3:Y:S01]  /*14770*/  LDL.LU R0, [R1+0x8] ;  /* 0x0000080001007983 */ /* 0x000ee20000300800 */
[----:B------:R-:W-:Y:S01]  /*14780*/  BSSY B0, `(.L_x_1075) ;  /* 0x000000b000007945 */ /* 0x000fe20003800000 */
[----:B0-2---:R-:W0:Y:S01]  /*14790*/  S2R R5, SR_CgaCtaId ;  /* 0x0000000000057919 */ /* 0x005e220000008800 */
[----:B---3--:R-:W-:-:S05]  /*147a0*/  VIADD R0, R0, 0x1 ;  /* 0x0000000100007836 */ /* 0x008fca0000000000 */
[----:B------:R-:W-:-:S04]  /*147b0*/  LEA.HI R2, R0, R0, RZ, 0x1 ;  /* 0x0000000000027211 */ /* 0x000fc800078f08ff */
[----:B------:R-:W-:Y:S02]  /*147c0*/  LOP3.LUT R3, R2, 0xfffffffe, RZ, 0xc0, !PT ;  /* 0xfffffffe02037812 */ /* 0x000fe400078ec0ff */
[----:B------:R-:W-:-:S03]  /*147d0*/  MOV R2, 0x400 ;  /* 0x0000040000027802 */ /* 0x000fc60000000f00 */
[----:B------:R-:W-:Y:S01]  /*147e0*/  IMAD.IADD R0, R0, 0x1, -R3 ;  /* 0x0000000100007824 */ /* 0x000fe200078e0a03 */
[----:B0-----:R-:W-:-:S04]  /*147f0*/  LEA R9, R5, R2, 0x18 ;  /* 0x0000000205097211 */ /* 0x001fc800078ec0ff */
[----:B------:R-:W-:-:S04]  /*14800*/  SHF.L.U32 R0, R0, 0x1f, RZ ;  /* 0x0000001f00007819 */ /* 0x000fc800000006ff */
[----:B------:R-:W0:Y:S02]  /*14810*/  SYNCS.PHASECHK.TRANS64.TRYWAIT P0, [R9+URZ+0x19c20], R0 ;  /* 0x019c2000090075a7 */ /* 0x000e24000800017f */
[----:B0-----:R-:W-:Y:S05]  /*14820*/  @!P0 BRA `(.L_x_1076) ;  /* 0x0000000c008c8947 */ /* 0x001fea0003800000 */
.L_x_1113:
[----:B------:R-:W-:Y:S05]  /*14830*/  BSYNC B0 ;  /* 0x0000000000007941 */ /* 0x000fea0003800000 */
.L_x_1075:
[----:B------:R-:W-:-:S03]  /*14840*/  UMOV UR4, 0xffffffff ;  /* 0xffffffff00047882 */ /* 0x000fc60000000000 */
[----:B------:R-:W-:Y:S05]  /*14850*/  BRA.DIV UR4, `(.L_x_1077) ;  /* 0x0000000e04947947 */ /* 0x000fea000b800000 */
[----:B0-----:R-:W0:Y:S02]  /*14860*/  S2R R0, SR_TID.X ;  /* 0x0000000000007919 */ /* 0x001e240000002100 */
[----:B0-----:R-:W-:-:S04]  /*14870*/  SHF.R.U32.HI R0, RZ, 0x5, R0 ;  /* 0x00000005ff007819 */ /* 0x001fc80000011600 */
[----:B------:R-:W-:-:S05]  /*14880*/  LOP3.LUT R0, R0, 0x3, RZ, 0xc0, !PT ;  /* 0x0000000300007812 */ /* 0x000fca00078ec0ff */
[----:B-1----:R0:W1:Y:S02]  /*14890*/  SHFL.IDX PT, R14, R0, RZ, 0x1f ;  /* 0x00001fff000e7589 */ /* 0x00206400000e0000 */
.L_x_1116:
[----:B-1----:R-:W-:Y:S01]  /*148a0*/  ISETP.NE.AND P0, PT, R14, RZ, PT ;  /* 0x000000ff0e00720c */ /* 0x002fe20003f05270 */
[----:B------:R-:W-:-:S12]  /*148b0*/  BSSY B0, `(.L_x_1078) ;  /* 0x000002b000007945 */ /* 0x000fd80003800000 */
[----:B------:R-:W-:Y:S05]  /*148c0*/  @P0 BRA `(.L_x_1079) ;  /* 0x0000000000a40947 */ /* 0x000fea0003800000 */
[----:B------:R-:W-:-:S03]  /*148d0*/  UMOV UR4, 0xffffffff ;  /* 0xffffffff00047882 */ /* 0x000fc60000000000 */
[----:B------:R-:W-:Y:S05]  /*148e0*/  BRA.DIV UR4, `(.L_x_1080) ;  /* 0x0000000e04a47947 */ /* 0x000fea000b800000 */
[----:B------:R-:W-:-:S13]  /*148f0*/  ELECT P6, URZ, PT ;  /* 0x00000000003f782f */ /* 0x000fda00038c0000 */
.L_x_1119:
[----:B------:R-:W-:Y:S05]  /*14900*/  @!P6 BRA `(.L_x_1079) ;  /* 0x000000000094e947 */ /* 0x000fea0003800000 */
[----:B------:R-:W-:-:S06]  /*14910*/  ULOP3.LUT UR4, UR38, 0x2, URZ, 0xfc, !UPT ;  /* 0x0000000226047892 */ /* 0x000fcc000f8efc3f */
[----:B0-----:R-:W-:-:S05]  /*14920*/  IMAD.U32 R0, RZ, RZ, UR4 ;  /* 0x00000004ff007e24 */ /* 0x001fca000f8e00ff */
[----:B------:R-:W-:-:S13]  /*14930*/  ISETP.NE.AND P0, PT, R0, 0x3, PT ;  /* 0x000000030000780c */ /* 0x000fda0003f05270 */
[----:B------:R-:W-:Y:S05]  /*14940*/  @!P0 BRA `(.L_x_1081) ;  /* 0x0000000000048947 */ /* 0x000fea0003800000 */
[----:B------:R-:W-:Y:S01]  /*14950*/  BPT.TRAP 0x1 ;  /* 0x000000040000795c */ /* 0x000fe20000300000 */
.L_x_1081:
        /* <DEDUP_REMOVED lines=12> */
.L_x_1120:
[----:B------:R-:W1:Y:S02]  /*14a20*/  SYNCS.PHASECHK.TRANS64.TRYWAIT P1, [R3+URZ], R0 ;  /* 0x00000000030075a7 */ /* 0x000e64000802017f */
[----:B-1----:R-:W-:Y:S05]  /*14a30*/  @!P1 BRA `(.L_x_1083) ;  /* 0x0000000c00849947 */ /* 0x002fea0003800000 */
.L_x_1121:
[----:B------:R-:W-:Y:S05]  /*14a40*/  @!P0 BRA `(.L_x_1084) ;  /* 0x0000000000048947 */ /* 0x000fea0003800000 */
[----:B------:R-:W-:Y:S01]  /*14a50*/  BPT.TRAP 0x1 ;  /* 0x000000040000795c */ /* 0x000fe20000300000 */
.L_x_1084:
[----:B-1----:R-:W-:-:S04]  /*14a60*/  IMAD R3, R18, 0x8, R9 ;  /* 0x0000000812037824 */ /* 0x002fc800078e0209 */
[----:B------:R-:W1:Y:S02]  /*14a70*/  SYNCS.PHASECHK.TRANS64.TRYWAIT P1, [R3+URZ+0x19c60], R2 ;  /* 0x019c6002030075a7 */ /* 0x000e64000802017f */
[----:B-1----:R-:W-:Y:S05]  /*14a80*/  @!P1 BRA `(.L_x_1085) ;  /* 0x0000000c00849947 */ /* 0x002fea0003800000 */
.L_x_1122:
[----:B------:R-:W-:Y:S05]  /*14a90*/  @!P0 BRA `(.L_x_1086) ;  /* 0x0000000000048947 */ /* 0x000fea0003800000 */
[----:B------:R-:W-:Y:S01]  /*14aa0*/  BPT.TRAP 0x1 ;  /* 0x000000040000795c */ /* 0x000fe20000300000 */
.L_x_1086:
[----:B------:R-:W-:-:S04]  /*14ab0*/  IMAD R5, R4, 0x8, R9 ;  /* 0x0000000804057824 */ /* 0x000fc800078e0209 */
[----:B------:R-:W2:Y:S02]  /*14ac0*/  SYNCS.PHASECHK.TRANS64.TRYWAIT P1, [R5+URZ+0x19c60], R0 ;  /* 0x019c6000050075a7 */ /* 0x000ea4000802017f */
[----:B--2---:R-:W-:Y:S05]  /*14ad0*/  @!P1 BRA `(.L_x_1087) ;  /* 0x0000000c00849947 */ /* 0x004fea0003800000 */
.L_x_1123:
[----:B------:R-:W-:Y:S05]  /*14ae0*/  @!P0 BRA `(.L_x_1088) ;  /* 0x0000000000048947 */ /* 0x000fea0003800000 */
[----:B------:R-:W-:Y:S01]  /*14af0*/  BPT.TRAP 0x1 ;  /* 0x000000040000795c */ /* 0x000fe20000300000 */
.L_x_1088:
[----:B------:R-:W3:Y:S02]  /*14b00*/  SYNCS.PHASECHK.TRANS64.TRYWAIT P0, [R3+URZ+0x19c80], R2 ;  /* 0x019c8002030075a7 */ /* 0x000ee4000800017f */
[----:B---3--:R-:W-:Y:S05]  /*14b10*/  @!P0 BRA `(.L_x_1089) ;  /* 0x0000000c00888947 */ /* 0x008fea0003800000 */
.L_x_1090:
[----:B----4-:R4:W0:Y:S02]  /*14b20*/  SYNCS.PHASECHK.TRANS64.TRYWAIT P0, [R5+URZ+0x19c80], R0 ;  /* 0x019c8000050075a7 */ /* 0x010824000800017f */
[----:B0-----:R-:W-:Y:S05]  /*14b30*/  @!P0 NANOSLEEP.SYNCS 0x989680 ;  /* 0x009896800000895d */ /* 0x001fea0003900000 */
[----:B------:R-:W0:Y:S02]  /*14b40*/  @!P0 SYNCS.PHASECHK.TRANS64 P0, [R5+URZ+0x19c80], R0 ;  /* 0x019c8000050085a7 */ /* 0x000e24000800007f */
[----:B0-----:R-:W-:Y:S05]  /*14b50*/  @!P0 BRA `(.L_x_1090) ;  /* 0xfffffffc00f08947 */ /* 0x001fea000383ffff */
.L_x_1079:
[----:B------:R-:W-:Y:S05]  /*14b60*/  BSYNC B0 ;  /* 0x0000000000007941 */ /* 0x000fea0003800000 */
.L_x_1078:
[----:B------:R-:W-:Y:S05]  /*14b70*/  EXIT ;  /* 0x000000000000794d */ /* 0x000fea0003800000 */
.L_x_901:
[----:B0-----:R-:W-:-:S04]  /*14b80*/  IMAD.U32 R3, RZ, RZ, UR46 ;  /* 0x0000002eff037e24 */ /* 0x001fc8000f8e00ff */
[----:B------:R0:W1:Y:S03]  /*14b90*/  SYNCS.PHASECHK.TRANS64.TRYWAIT P1, [R3+URZ+0x19c00], R0 ;  /* 0x019c0000030075a7 */ /* 0x000066000802017f */
[----:B-1----:R-:W-:Y:S05]  /*14ba0*/  @!P1 NANOSLEEP.SYNCS 0x989680 ;  /* 0x009896800000995d */ /* 0x002fea0003900000 */
[----:B------:R-:W1:Y:S02]  /*14bb0*/  @!P1 SYNCS.PHASECHK.TRANS64 P1, [R3+URZ+0x19c00], R0 ;  /* 0x019c0000030095a7 */ /* 0x000e64000802007f */
[----:B-1----:R-:W-:Y:S05]  /*14bc0*/  @!P1 BRA `(.L_x_901) ;  /* 0xfffffffc00ec9947 */ /* 0x002fea000383ffff */
[----:B------:R-:W-:Y:S05]  /*14bd0*/  BRA `(.L_x_1091) ;  /* 0xfffffed000887947 */ /* 0x000fea000383ffff */
.L_x_905:
[----:B-1----:R1:W2:Y:S02]  /*14be0*/  SYNCS.PHASECHK.TRANS64.TRYWAIT P2, [R5+URZ+0x19c30], R0 ;  /* 0x019c3000050075a7 */ /* 0x0022a4000804017f */
[----:B--2---:R-:W-:Y:S05]  /*14bf0*/  @!P2 NANOSLEEP.SYNCS 0x989680 ;  /* 0x009896800000a95d */ /* 0x004fea0003900000 */
[----:B------:R-:W2:Y:S02]  /*14c00*/  @!P2 SYNCS.PHASECHK.TRANS64 P2, [R5+URZ+0x19c30], R0 ;  /* 0x019c30000500a5a7 */ /* 0x000ea4000804007f */
[----:B--2---:R-:W-:Y:S05]  /*14c10*/  @!P2 BRA `(.L_x_905) ;  /* 0xfffffffc00f0a947 */ /* 0x004fea000383ffff */
[----:B------:R-:W-:Y:S05]  /*14c20*/  BRA `(.L_x_904) ;  /* 0xfffffed000ac7947 */ /* 0x000fea000383ffff */
.L_x_921:
[----:B-1----:R-:W-:-:S04]  /*14c30*/  IMAD.U32 R7, RZ, RZ, UR23 ;  /* 0x00000017ff077e24 */ /* 0x002fc8000f8e00ff */
[----:B------:R1:W2:Y:S03]  /*14c40*/  SYNCS.PHASECHK.TRANS64.TRYWAIT P2, [R7+URZ+0x19c30], R6 ;  /* 0x019c3006070075a7 */ /* 0x0002a6000804017f */
[----:B--2---:R-:W-:Y:S05]  /*14c50*/  @!P2 NANOSLEEP.SYNCS 0x989680 ;  /* 0x009896800000a95d */ /* 0x004fea0003900000 */
[----:B------:R-:W2:Y:S02]  /*14c60*/  @!P2 SYNCS.PHASECHK.TRANS64 P2, [R7+URZ+0x19c30], R6 ;  /* 0x019c30060700a5a7 */ /* 0x000ea4000804007f */
[----:B--2---:R-:W-:Y:S05]  /*14c70*/  @!P2 BRA `(.L_x_921) ;  /* 0xfffffffc00eca947 */ /* 0x004fea000383ffff */
[----:B------:R-:W-:Y:S05]  /*14c80*/  BRA `(.L_x_920) ;  /* 0xffffff04000c7947 */ /* 0x000fea000383ffff */
.L_x_925:
[----:B-1----:R-:W-:-:S04]  /*14c90*/  IMAD.U32 R7, RZ, RZ, UR11 ;  /* 0x0000000bff077e24 */ /* 0x002fc8000f8e00ff */
[----:B------:R1:W2:Y:S03]  /*14ca0*/  SYNCS.PHASECHK.TRANS64.TRYWAIT P2, [R7+URZ+0x19c50], R6 ;  /* 0x019c5006070075a7 */ /* 0x0002a6000804017f */
[----:B--2---:R-:W-:Y:S05]  /*14cb0*/  @!P2 NANOSLEEP.SYNCS 0x989680 ;  /* 0x009896800000a95d */ /* 0x004fea0003900000 */
[----:B------:R-:W2:Y:S02]  /*14cc0*/  @!P2 SYNCS.PHASECHK.TRANS64 P2, [R7+URZ+0x19c50], R6 ;  /* 0x019c50060700a5a7 */ /* 0x000ea4000804007f */
[----:B--2---:R-:W-:Y:S05]  /*14cd0*/  @!P2 BRA `(.L_x_925) ;  /* 0xfffffffc00eca947 */ /* 0x004fea000383ffff */
[----:B------:R-:W-:Y:S05]  /*14ce0*/  BRA `(.L_x_924) ;  /* 0xffffff04005c7947 */ /* 0x000fea000383ffff */
.L_x_943:
[----:B-1----:R-:W-:-:S04]  /*14cf0*/  IMAD.U32 R11, RZ, RZ, UR20 ;  /* 0x00000014ff0b7e24 */ /* 0x002fc8000f8e00ff */
[----:B------:R1:W2:Y:S03]  /*14d00*/  SYNCS.PHASECHK.TRANS64.TRYWAIT P2, [R11+URZ+0x19c30], R0 ;  /* 0x019c30000b0075a7 */ /* 0x0002a6000804017f */
[----:B--2---:R-:W-:Y:S05]  /*14d10*/  @!P2 NANOSLEEP.SYNCS 0x989680 ;  /* 0x009896800000a95d */ /* 0x004fea0003900000 */
[----:B------:R-:W2:Y:S02]  /*14d20*/  @!P2 SYNCS.PHASECHK.TRANS64 P2, [R11+URZ+0x19c30], R0 ;  /* 0x019c30000b00a5a7 */ /* 0x000ea4000804007f */
[----:B--2---:R-:W-:Y:S05]  /*14d30*/  @!P2 BRA `(.L_x_943) ;  /* 0xfffffffc00eca947 */ /* 0x004fea000383ffff */
[----:B------:R-:W-:Y:S05]  /*14d40*/  BRA `(.L_x_942) ;  /* 0xffffff3000a87947 */ /* 0x000fea000383ffff */
.L_x_947:
[----:B-1----:R-:W-:-:S04]  /*14d50*/  IMAD.U32 R11, RZ, RZ, UR11 ;  /* 0x0000000bff0b7e24 */ /* 0x002fc8000f8e00ff */
[----:B------:R1:W2:Y:S03]  /*14d60*/  SYNCS.PHASECHK.TRANS64.TRYWAIT P2, [R11+URZ+0x19c50], R0 ;  /* 0x019c50000b0075a7 */ /* 0x0002a6000804017f */
[----:B--2---:R-:W-:Y:S05]  /*14d70*/  @!P2 NANOSLEEP.SYNCS 0x989680 ;  /* 0x009896800000a95d */ /* 0x004fea0003900000 */
[----:B------:R-:W2:Y:S02]  /*14d80*/  @!P2 SYNCS.PHASECHK.TRANS64 P2, [R11+URZ+0x19c50], R0 ;  /* 0x019c50000b00a5a7 */ /* 0x000ea4000804007f */
[----:B--2---:R-:W-:Y:S05]  /*14d90*/  @!P2 BRA `(.L_x_947) ;  /* 0xfffffffc00eca947 */ /* 0x004fea000383ffff */
[----:B------:R-:W-:Y:S05]  /*14da0*/  BRA `(.L_x_946) ;  /* 0xffffff3000f87947 */ /* 0x000fea000383ffff */
.L_x_954:
[----:B-1----:R-:W-:-:S04]  /*14db0*/  IMAD.U32 R7, RZ, RZ, UR22 ;  /* 0x00000016ff077e24 */ /* 0x002fc8000f8e00ff */
[----:B------:R1:W2:Y:S03]  /*14dc0*/  SYNCS.PHASECHK.TRANS64.TRYWAIT P2, [R7+URZ+0x19c30], R0 ;  /* 0x019c3000070075a7 */ /* 0x0002a6000804017f */
[----:B--2---:R-:W-:Y:S05]  /*14dd0*/  @!P2 NANOSLEEP.SYNCS 0x989680 ;  /* 0x009896800000a95d */ /* 0x004fea0003900000 */
[----:B------:R-:W2:Y:S02]  /*14de0*/  @!P2 SYNCS.PHASECHK.TRANS64 P2, [R7+URZ+0x19c30], R0 ;  /* 0x019c30000700a5a7 */ /* 0x000ea4000804007f */
[----:B--2---:R-:W-:Y:S05]  /*14df0*/  @!P2 BRA `(.L_x_954) ;  /* 0xfffffffc00eca947 */ /* 0x004fea000383ffff */
[----:B------:R-:W-:Y:S05]  /*14e00*/  BRA `(.L_x_953) ;  /* 0xffffff4c00747947 */ /* 0x000fea000383ffff */
.L_x_958:
[----:B-1----:R-:W-:-:S04]  /*14e10*/  IMAD.U32 R7, RZ, RZ, UR11 ;  /* 0x0000000bff077e24 */ /* 0x002fc8000f8e00ff */
[----:B------:R1:W2:Y:S03]  /*14e20*/  SYNCS.PHASECHK.TRANS64.TRYWAIT P2, [R7+URZ+0x19c50], R0 ;  /* 0x019c5000070075a7 */ /* 0x0002a6000804017f */
[----:B--2---:R-:W-:Y:S05]  /*14e30*/  @!P2 NANOSLEEP.SYNCS 0x989680 ;  /* 0x009896800000a95d */ /* 0x004fea0003900000 */
[----:B------:R-:W2:Y:S02]  /*14e40*/  @!P2 SYNCS.PHASECHK.TRANS64 P2, [R7+URZ+0x19c50], R0 ;  /* 0x019c50000700a5a7 */ /* 0x000ea4000804007f */
[----:B--2---:R-:W-:Y:S05]  /*14e50*/  @!P2 BRA `(.L_x_958) ;  /* 0xfffffffc00eca947 */ /* 0x004fea000383ffff */
[----:B------:R-:W-:Y:S05]  /*14e60*/  BRA `(.L_x_957) ;  /* 0xffffff4c00c47947 */ /* 0x000fea000383ffff */
.L_x_972:
[----:B-1----:R-:W-:-:S04]  /*14e70*/  IMAD.U32 R6, RZ, RZ, UR14 ;  /* 0x0000000eff067e24 */ /* 0x002fc8000f8e00ff */
[----:B------:R1:W2:Y:S03]  /*14e80*/  SYNCS.PHASECHK.TRANS64.TRYWAIT P1, [R6+URZ+0x19c50], R3 ;  /* 0x019c5003060075a7 */ /* 0x0002a6000802017f */
[----:B--2---:R-:W-:Y:S05]  /*14e90*/  @!P1 NANOSLEEP.SYNCS 0x989680 ;  /* 0x009896800000995d */ /* 0x004fea0003900000 */
[----:B------:R-:W2:Y:S02]  /*14ea0*/  @!P1 SYNCS.PHASECHK.TRANS64 P1, [R6+URZ+0x19c50], R3 ;  /* 0x019c5003060095a7 */ /* 0x000ea4000802007f */
[----:B--2---:R-:W-:Y:S05]  /*14eb0*/  @!P1 BRA `(.L_x_972) ;  /* 0xfffffffc00ec9947 */ /* 0x004fea000383ffff */
[----:B------:R-:W-:Y:S05]  /*14ec0*/  BRA `(.L_x_971) ;  /* 0xffffff7800347947 */ /* 0x000fea000383ffff */
.L_x_1016:
[----:B------:R-:W-:Y:S02]  /*14ed0*/  IMAD.MOV.U32 R13, RZ, RZ, R20 ;  /* 0x000000ffff0d7224 */ /* 0x000fe400078e0014 */
[----:B------:R-:W-:Y:S02]  /*14ee0*/  IMAD.MOV.U32 R12, RZ, RZ, RZ ;  /* 0x000000ffff0c7224 */ /* 0x000fe400078e00ff */
[----:B------:R-:W-:Y:S02]  /*14ef0*/  IMAD.MOV.U32 R11, RZ, RZ, 0x1f ;  /* 0x0000001fff0b7424 */ /* 0x000fe400078e00ff */
[----:B------:R-:W-:-:S07]  /*14f00*/  IMAD.MOV.U32 R15, RZ, RZ, -0x1 ;  /* 0xffffffffff0f7424 */ /* 0x000fce00078e00ff */
[----:B------:R-:W-:Y:S05]  /*14f10*/  WARPSYNC.COLLECTIVE R15, `(.L_x_1092) ;  /* 0x000000000f087348 */ /* 0x000fea0003c00000 */
[----:B------:R0:W1:Y:S02]  /*14f20*/  SHFL.IDX P6, R14, R13, R12, R11 ;  /* 0x0000000c0d0e7389 */ /* 0x00006400000c000b */
[----:B01----:R-:W-:Y:S01]  /*14f30*/  ENDCOLLECTIVE ;  /* 0x000000000000791b */ /* 0x003fe20003800000 */
.L_x_1092:
[----:B------:R-:W-:Y:S05]  /*14f40*/  BRA `(.L_x_1093) ;  /* 0xffffffc000f07947 */ /* 0x000fea000383ffff */
.L_x_1018:
[----:B------:R-:W-:Y:S01]  /*14f50*/  BSSY B0, `(.L_x_1094) ;  /* 0x0000006000007945 */ /* 0x000fe20003800000 */
[----:B------:R-:W-:-:S07]  /*14f60*/  IMAD.MOV.U32 R15, RZ, RZ, -0x1 ;  /* 0xffffffffff0f7424 */ /* 0x000fce00078e00ff */
[----:B0-----:R-:W-:Y:S05]  /*14f70*/  WARPSYNC.COLLECTIVE R15, `(.L_x_1095) ;  /* 0x000000000f0c7348 */ /* 0x001fea0003c00000 */
[----:B------:R-:W-:Y:S02]  /*14f80*/  ELECT P6, UR62, PT ;  /* 0x00000000003e782f */ /* 0x000fe400038c0000 */
[----:B------:R-:W-:Y:S01]  /*14f90*/  MOV R14, UR62 ;  /* 0x0000003e000e7c02 */ /* 0x000fe20008000f00 */
[----:B0-----:R-:W-:Y:S10]  /*14fa0*/  ENDCOLLECTIVE ;  /* 0x000000000000791b */ /* 0x001ff40003800000 */
.L_x_1095:
[----:B------:R-:W-:Y:S05]  /*14fb0*/  BSYNC B0 ;  /* 0x0000000000007941 */ /* 0x000fea0003800000 */
.L_x_1094:
[----:B------:R-:W-:Y:S05]  /*14fc0*/  BRA `(.L_x_1096) ;  /* 0xffffffc000f87947 */ /* 0x000fea000383ffff */
.L_x_1020:
[----:B-1----:R1:W2:Y:S02]  /*14fd0*/  SYNCS.PHASECHK.TRANS64.TRYWAIT P0, [R2+URZ+0x19c80], R3 ;  /* 0x019c8003020075a7 */ /* 0x0022a4000800017f */
[----:B--2---:R-:W-:Y:S05]  /*14fe0*/  @!P0 NANOSLEEP.SYNCS 0x989680 ;  /* 0x009896800000895d */ /* 0x004fea0003900000 */
[----:B------:R-:W2:Y:S02]  /*14ff0*/  @!P0 SYNCS.PHASECHK.TRANS64 P0, [R2+URZ+0x19c80], R3 ;  /* 0x019c8003020085a7 */ /* 0x000ea4000800007f */
[----:B--2---:R-:W-:Y:S05]  /*15000*/  @!P0 BRA `(.L_x_1020) ;  /* 0xfffffffc00f08947 */ /* 0x004fea000383ffff */
[----:B------:R-:W-:Y:S05]  /*15010*/  BRA `(.L_x_1097) ;  /* 0xffffffc400547947 */ /* 0x000fea000383ffff */
.L_x_1022:
[----:B--2---:R2:W3:Y:S02]  /*15020*/  SYNCS.PHASECHK.TRANS64.TRYWAIT P0, [R2+URZ+0x19c40], R3 ;  /* 0x019c4003020075a7 */ /* 0x0044e4000800017f */
[----:B---3--:R-:W-:Y:S05]  /*15030*/  @!P0 NANOSLEEP.SYNCS 0x989680 ;  /* 0x009896800000895d */ /* 0x008fea0003900000 */
[----:B------:R-:W3:Y:S02]  /*15040*/  @!P0 SYNCS.PHASECHK.TRANS64 P0, [R2+URZ+0x19c40], R3 ;  /* 0x019c4003020085a7 */ /* 0x000ee4000800007f */
[----:B---3--:R-:W-:Y:S05]  /*15050*/  @!P0 BRA `(.L_x_1022) ;  /* 0xfffffffc00f08947 */ /* 0x008fea000383ffff */
[----:B------:R-:W-:Y:S05]  /*15060*/  BRA `(.L_x_1098) ;  /* 0xffffffc400d87947 */ /* 0x000fea000383ffff */
.L_x_1026:
[----:B------:R-:W-:Y:S02]  /*15070*/  IMAD.MOV.U32 R13, RZ, RZ, R4 ;  /* 0x000000ffff0d7224 */ /* 0x000fe400078e0004 */
[----:B------:R-:W-:Y:S02]  /*15080*/  IMAD.MOV.U32 R12, RZ, RZ, RZ ;  /* 0x000000ffff0c7224 */ /* 0x000fe400078e00ff */
[----:B------:R-:W-:Y:S02]  /*15090*/  IMAD.MOV.U32 R11, RZ, RZ, 0x1e1f ;  /* 0x00001e1fff0b7424 */ /* 0x000fe400078e00ff */
[----:B------:R-:W-:Y:S02]  /*150a0*/  IMAD.MOV.U32 R15, RZ, RZ, -0x1 ;  /* 0xffffffffff0f7424 */ /* 0x000fe400078e00ff */
[----:B------:R-:W-:Y:S02]  /*150b0*/  IMAD R6, R9, UR43, RZ ;  /* 0x0000002b09067c24 */ /* 0x000fe4000f8e02ff */
[----:B------:R-:W-:-:S07]  /*150c0*/  IMAD.IADD R27, R20, 0x1, R27 ;  /* 0x00000001141b7824 */ /* 0x000fce00078e021b */
[----:B-----5:R-:W-:Y:S05]  /*150d0*/  WARPSYNC.COLLECTIVE R15, `(.L_x_1099) ;  /* 0x000000000f087348 */ /* 0x020fea0003c00000 */
[----:B------:R0:W1:Y:S02]  /*150e0*/  SHFL.IDX P6, R14, R13, R12, R11 ;  /* 0x0000000c0d0e7389 */ /* 0x00006400000c000b */
[----:B01---5:R-:W-:Y:S01]  /*150f0*/  ENDCOLLECTIVE ;  /* 0x000000000000791b */ /* 0x023fe20003800000 */
.L_x_1099:
[----:B------:R-:W-:Y:S01]  /*15100*/  ISETP.GE.AND P4, PT, R27, R6, PT ;  /* 0x000000061b00720c */ /* 0x000fe20003f86270 */
[----:B------:R-:W-:Y:S02]  /*15110*/  IMAD.MOV.U32 R13, RZ, RZ, R0 ;  /* 0x000000ffff0d7224 */ /* 0x000fe400078e0000 */
[----:B------:R-:W-:-:S10]  /*15120*/  IMAD.MOV.U32 R2, RZ, RZ, R14 ;  /* 0x000000ffff027224 */ /* 0x000fd400078e000e */
[----:B------:R-:W-:Y:S05]  /*15130*/  WARPSYNC.COLLECTIVE R15, `(.L_x_1100) ;  /* 0x000000000f087348 */ /* 0x000fea0003c00000 */
[----:B------:R0:W1:Y:S02]  /*15140*/  SHFL.IDX P6, R14, R13, R12, R11 ;  /* 0x0000000c0d0e7389 */ /* 0x00006400000c000b */
[----:B01----:R-:W-:Y:S01]  /*15150*/  ENDCOLLECTIVE ;  /* 0x000000000000791b */ /* 0x003fe20003800000 */
.L_x_1100:
[----:B------:R-:W-:Y:S02]  /*15160*/  IMAD.MOV.U32 R13, RZ, RZ, R4 ;  /* 0x000000ffff0d7224 */ /* 0x000fe400078e0004 */
[----:B------:R-:W-:Y:S02]  /*15170*/  IMAD.MOV.U32 R12, RZ, RZ, 0x1 ;  /* 0x00000001ff0c7424 */ /* 0x000fe400078e00ff */
[----:B------:R-:W-:-:S07]  /*15180*/  IMAD.MOV.U32 R3, RZ, RZ, R14 ;  /* 0x000000ffff037224 */ /* 0x000fce00078e000e */
[----:B------:R-:W-:Y:S05]  /*15190*/  WARPSYNC.COLLECTIVE R15, `(.L_x_1101) ;  /* 0x000000000f087348 */ /* 0x000fea0003c00000 */
[----:B------:R0:W1:Y:S02]  /*151a0*/  SHFL.IDX P6, R14, R13, R12, R11 ;  /* 0x0000000c0d0e7389 */ /* 0x00006400000c000b */
[----:B01----:R-:W-:Y:S01]  /*151b0*/  ENDCOLLECTIVE ;  /* 0x000000000000791b */ /* 0x003fe20003800000 */
.L_x_1101:
        /* <DEDUP_REMOVED lines=10> */
.L_x_1102:
        /* <DEDUP_REMOVED lines=8> */
[----:B0-----:R-:W-:-:S05]  /*152e0*/  VIADD R3, R27, 0x40 ;  /* 0x000000401b037836 */ /* 0x001fca0000000000 */
[----:B------:R-:W-:-:S13]  /*152f0*/  ISETP.GE.AND P4, PT, R3, R6, PT ;  /* 0x000000060300720c */ /* 0x000fda0003f86270 */
[----:B------:R-:W-:-:S05]  /*15300*/  @!P4 IADD3 R14, P3, R10, R14, RZ ;  /* 0x0000000e0a0ec210 */ /* 0x000fca0007f7e0ff */
[----:B------:R-:W-:-:S08]  /*15310*/  @!P4 IMAD.MOV.U32 R2, RZ, RZ, R14 ;  /* 0x000000ffff02c224 */ /* 0x000fd000078e000e */
[----:B------:R-:W-:Y:S05]  /*15320*/  WARPSYNC.COLLECTIVE R15, `(.L_x_1103) ;  /* 0x000000000f087348 */ /* 0x000fea0003c00000 */
[----:B------:R0:W1:Y:S02]  /*15330*/  SHFL.IDX P6, R14, R13, R12, R11 ;  /* 0x0000000c0d0e7389 */ /* 0x00006400000c000b */
[----:B01----:R-:W-:Y:S01]  /*15340*/  ENDCOLLECTIVE ;  /* 0x000000000000791b */ /* 0x003fe20003800000 */
.L_x_1103:
        /* <DEDUP_REMOVED lines=13> */
.L_x_1104:
[----:B------:R-:W-:Y:S05]  /*15420*/  BRA `(.L_x_1105) ;  /* 0xffffffcc00bc7947 */ /* 0x000fea000383ffff */
.L_x_1031:
[----:B0-----:R0:W2:Y:S02]  /*15430*/  SYNCS.PHASECHK.TRANS64.TRYWAIT P0, [R17+URZ+0x19c20], R0 ;  /* 0x019c2000110075a7 */ /* 0x0010a4000800017f */
[----:B--2---:R-:W-:Y:S05]  /*15440*/  @!P0 NANOSLEEP.SYNCS 0x989680 ;  /* 0x009896800000895d */ /* 0x004fea0003900000 */
[----:B------:R-:W2:Y:S02]  /*15450*/  @!P0 SYNCS.PHASECHK.TRANS64 P0, [R17+URZ+0x19c20], R0 ;  /* 0x019c2000110085a7 */ /* 0x000ea4000800007f */
[----:B--2---:R-:W-:Y:S05]  /*15460*/  @!P0 BRA `(.L_x_1031) ;  /* 0xfffffffc00f08947 */ /* 0x004fea000383ffff */
[----:B------:R-:W-:Y:S05]  /*15470*/  BRA `(.L_x_1106) ;  /* 0xffffffd0002c7947 */ /* 0x000fea000383ffff */
.L_x_1037:
[----:B0-----:R0:W2:Y:S02]  /*15480*/  SYNCS.PHASECHK.TRANS64.TRYWAIT P0, [R4+URZ+0x19c80], R2 ;  /* 0x019c8002040075a7 */ /* 0x0010a4000800017f */
[----:B--2---:R-:W-:Y:S05]  /*15490*/  @!P0 NANOSLEEP.SYNCS 0x989680 ;  /* 0x009896800000895d */ /* 0x004fea0003900000 */
[----:B------:R-:W2:Y:S02]  /*154a0*/  @!P0 SYNCS.PHASECHK.TRANS64 P0, [R4+URZ+0x19c80], R2 ;  /* 0x019c8002040085a7 */ /* 0x000ea4000800007f */
[----:B--2---:R-:W-:Y:S05]  /*154b0*/  @!P0 BRA `(.L_x_1037) ;  /* 0xfffffffc00f08947 */ /* 0x004fea000383ffff */
[----:B------:R-:W-:Y:S05]  /*154c0*/  BRA `(.L_x_1107) ;  /* 0xffffffd000d07947 */ /* 0x000fea000383ffff */
.L_x_1044:
[----:B--2---:R2:W3:Y:S02]  /*154d0*/  SYNCS.PHASECHK.TRANS64.TRYWAIT P0, [R4+URZ+0x19c40], R2 ;  /* 0x019c4002040075a7 */ /* 0x0044e4000800017f */
[----:B---3--:R-:W-:Y:S05]  /*154e0*/  @!P0 NANOSLEEP.SYNCS 0x989680 ;  /* 0x009896800000895d */ /* 0x008fea0003900000 */
[----:B------:R-:W3:Y:S02]  /*154f0*/  @!P0 SYNCS.PHASECHK.TRANS64 P0, [R4+URZ+0x19c40], R2 ;  /* 0x019c4002040085a7 */ /* 0x000ee4000800007f */
[----:B---3--:R-:W-:Y:S05]  /*15500*/  @!P0 BRA `(.L_x_1044) ;  /* 0xfffffffc00f08947 */ /* 0x008fea000383ffff */
[----:B------:R-:W-:Y:S05]  /*15510*/  BRA `(.L_x_1108) ;  /* 0xffffffd400c87947 */ /* 0x000fea000383ffff */
.L_x_1052:
[----:B0-----:R0:W2:Y:S02]  /*15520*/  SYNCS.PHASECHK.TRANS64.TRYWAIT P0, [R3+URZ+0x19c70], R2 ;  /* 0x019c7002030075a7 */ /* 0x0010a4000800017f */
[----:B--2---:R-:W-:Y:S05]  /*15530*/  @!P0 NANOSLEEP.SYNCS 0x989680 ;  /* 0x009896800000895d */ /* 0x004fea0003900000 */
[----:B------:R-:W2:Y:S02]  /*15540*/  @!P0 SYNCS.PHASECHK.TRANS64 P0, [R3+URZ+0x19c70], R2 ;  /* 0x019c7002030085a7 */ /* 0x000ea4000800007f */
[----:B--2---:R-:W-:Y:S05]  /*15550*/  @!P0 BRA `(.L_x_1052) ;  /* 0xfffffffc00f08947 */ /* 0x004fea000383ffff */
[----:B------:R-:W-:Y:S05]  /*15560*/  BRA `(.L_x_1109) ;  /* 0xffffffd800dc7947 */ /* 0x000fea000383ffff */
.L_x_1054:
[----:B0-----:R0:W2:Y:S02]  /*15570*/  SYNCS.PHASECHK.TRANS64.TRYWAIT P0, [R3+URZ+0x19c60], R2 ;  /* 0x019c6002030075a7 */ /* 0x0010a4000800017f */
[----:B--2---:R-:W-:Y:S05]  /*15580*/  @!P0 NANOSLEEP.SYNCS 0x989680 ;  /* 0x009896800000895d */ /* 0x004fea0003900000 */
[----:B------:R-:W2:Y:S02]  /*15590*/  @!P0 SYNCS.PHASECHK.TRANS64 P0, [R3+URZ+0x19c60], R2 ;  /* 0x019c6002030085a7 */ /* 0x000ea4000800007f */
[----:B--2---:R-:W-:Y:S05]  /*155a0*/  @!P0 BRA `(.L_x_1054) ;  /* 0xfffffffc00f08947 */ /* 0x004fea000383ffff */
[----:B------:R-:W-:Y:S05]  /*155b0*/  BRA `(.L_x_1110) ;  /* 0xffffffd800e47947 */ /* 0x000fea000383ffff */
.L_x_1061:
[----:B0-----:R0:W2:Y:S02]  /*155c0*/  SYNCS.PHASECHK.TRANS64.TRYWAIT P1, [R3+URZ+0x19c70], R0 ;  /* 0x019c7000030075a7 */ /* 0x0010a4000802017f */
[----:B--2---:R-:W-:Y:S05]  /*155d0*/  @!P1 NANOSLEEP.SYNCS 0x989680 ;  /* 0x009896800000995d */ /* 0x004fea0003900000 */
[----:B------:R-:W2:Y:S02]  /*155e0*/  @!P1 SYNCS.PHASECHK.TRANS64 P1, [R3+URZ+0x19c70], R0 ;  /* 0x019c7000030095a7 */ /* 0x000ea4000802007f */
[----:B--2---:R-:W-:Y:S05]  /*155f0*/  @!P1 BRA `(.L_x_1061) ;  /* 0xfffffffc00f09947 */ /* 0x004fea000383ffff */
[----:B------:R-:W-:Y:S05]  /*15600*/  BRA `(.L_x_1111) ;  /* 0xffffffe000487947 */ /* 0x000fea000383ffff */
.L_x_1063:
[----:B0-----:R0:W2:Y:S02]  /*15610*/  SYNCS.PHASECHK.TRANS64.TRYWAIT P1, [R3+URZ+0x19c60], R0 ;  /* 0x019c6000030075a7 */ /* 0x0010a4000802017f */
[----:B--2---:R-:W-:Y:S05]  /*15620*/  @!P1 NANOSLEEP.SYNCS 0x989680 ;  /* 0x009896800000995d */ /* 0x004fea0003900000 */
[----:B------:R-:W2:Y:S02]  /*15630*/  @!P1 SYNCS.PHASECHK.TRANS64 P1, [R3+URZ+0x19c60], R0 ;  /* 0x019c6000030095a7 */ /* 0x000ea4000802007f */
[----:B--2---:R-:W-:Y:S05]  /*15640*/  @!P1 BRA `(.L_x_1063) ;  /* 0xfffffffc00f09947 */ /* 0x004fea000383ffff */
[----:B------:R-:W-:Y:S05]  /*15650*/  BRA `(.L_x_1112) ;  /* 0xffffffe0004c7947 */ /* 0x000fea000383ffff */
.L_x_1076:
[----:B0-----:R0:W2:Y:S02]  /*15660*/  SYNCS.PHASECHK.TRANS64.TRYWAIT P0, [R9+URZ+0x19c20], R0 ;  /* 0x019c2000090075a7 */ /* 0x0010a4000800017f */
[----:B--2---:R-:W-:Y:S05]  /*15670*/  @!P0 NANOSLEEP.SYNCS 0x989680 ;  /* 0x009896800000895d */ /* 0x004fea0003900000 */
[----:B------:R-:W2:Y:S02]  /*15680*/  @!P0 SYNCS.PHASECHK.TRANS64 P0, [R9+URZ+0x19c20], R0 ;  /* 0x019c2000090085a7 */ /* 0x000ea4000800007f */
[----:B--2---:R-:W-:Y:S05]  /*15690*/  @!P0 BRA `(.L_x_1076) ;  /* 0xfffffffc00f08947 */ /* 0x004fea000383ffff */
[----:B------:R-:W-:Y:S05]  /*156a0*/  BRA `(.L_x_1113) ;  /* 0xfffffff000607947 */ /* 0x000fea000383ffff */
.L_x_1077:
        /* <DEDUP_REMOVED lines=8> */
[----:B01----:R-:W-:Y:S05]  /*15730*/  WARPSYNC.COLLECTIVE R15, `(.L_x_1115) ;  /* 0x000000000f087348 */ /* 0x003fea0003c00000 */
[----:B-1----:R1:W2:Y:S02]  /*15740*/  SHFL.IDX P6, R14, R13, R12, R11 ;  /* 0x0000000c0d0e7389 */ /* 0x0022a400000c000b */
[----:B012---:R-:W-:Y:S01]  /*15750*/  ENDCOLLECTIVE ;  /* 0x000000000000791b */ /* 0x007fe20003800000 */
.L_x_1115:
[----:B------:R-:W-:Y:S05]  /*15760*/  BSYNC B0 ;  /* 0x0000000000007941 */ /* 0x000fea0003800000 */
.L_x_1114:
[----:B------:R-:W-:Y:S05]  /*15770*/  BRA `(.L_x_1116) ;  /* 0xfffffff000487947 */ /* 0x000fea000383ffff */
.L_x_1080:
[----:B------:R-:W-:Y:S01]  /*15780*/  BSSY B1, `(.L_x_1117) ;  /* 0x0000006000017945 */ /* 0x000fe20003800000 */
[----:B------:R-:W-:-:S07]  /*15790*/  IMAD.MOV.U32 R15, RZ, RZ, -0x1 ;  /* 0xffffffffff0f7424 */ /* 0x000fce00078e00ff */
[----:B0-----:R-:W-:Y:S05]  /*157a0*/  WARPSYNC.COLLECTIVE R15, `(.L_x_1118) ;  /* 0x000000000f0c7348 */ /* 0x001fea0003c00000 */
[----:B------:R-:W-:Y:S02]  /*157b0*/  ELECT P6, UR62, PT ;  /* 0x00000000003e782f */ /* 0x000fe400038c0000 */
[----:B------:R-:W-:Y:S01]  /*157c0*/  MOV R14, UR62 ;  /* 0x0000003e000e7c02 */ /* 0x000fe20008000f00 */
[----:B0-----:R-:W-:Y:S10]  /*157d0*/  ENDCOLLECTIVE ;  /* 0x000000000000791b */ /* 0x001ff40003800000 */
.L_x_1118:
[----:B------:R-:W-:Y:S05]  /*157e0*/  BSYNC B1 ;  /* 0x0000000000017941 */ /* 0x000fea0003800000 */
.L_x_1117:
[----:B------:R-:W-:Y:S05]  /*157f0*/  BRA `(.L_x_1119) ;  /* 0xfffffff000407947 */ /* 0x000fea000383ffff */
.L_x_1082:
[----:B0-----:R0:W1:Y:S02]  /*15800*/  SYNCS.PHASECHK.TRANS64.TRYWAIT P1, [R7+URZ], R2 ;  /* 0x00000002070075a7 */ /* 0x001064000802017f */
[----:B-1----:R-:W-:Y:S05]  /*15810*/  @!P1 NANOSLEEP.SYNCS 0x989680 ;  /* 0x009896800000995d */ /* 0x002fea0003900000 */
[----:B------:R-:W1:Y:S02]  /*15820*/  @!P1 SYNCS.PHASECHK.TRANS64 P1, [R7+URZ], R2 ;  /* 0x00000002070095a7 */ /* 0x000e64000802007f */
[----:B-1----:R-:W-:Y:S05]  /*15830*/  @!P1 BRA `(.L_x_1082) ;  /* 0xfffffffc00f09947 */ /* 0x002fea000383ffff */
[----:B------:R-:W-:Y:S05]  /*15840*/  BRA `(.L_x_1120) ;  /* 0xfffffff000747947 */ /* 0x000fea000383ffff */
.L_x_1083:
[----:B-1----:R1:W2:Y:S02]  /*15850*/  SYNCS.PHASECHK.TRANS64.TRYWAIT P1, [R3+URZ], R0 ;  /* 0x00000000030075a7 */ /* 0x0022a4000802017f */
[----:B--2---:R-:W-:Y:S05]  /*15860*/  @!P1 NANOSLEEP.SYNCS 0x989680 ;  /* 0x009896800000995d */ /* 0x004fea0003900000 */
[----:B------:R-:W2:Y:S02]  /*15870*/  @!P1 SYNCS.PHASECHK.TRANS64 P1, [R3+URZ], R0 ;  /* 0x00000000030095a7 */ /* 0x000ea4000802007f */
[----:B--2---:R-:W-:Y:S05]  /*15880*/  @!P1 BRA `(.L_x_1083) ;  /* 0xfffffffc00f09947 */ /* 0x004fea000383ffff */
[----:B------:R-:W-:Y:S05]  /*15890*/  BRA `(.L_x_1121) ;  /* 0xfffffff000687947 */ /* 0x000fea000383ffff */
.L_x_1085:
[----:B-1----:R1:W2:Y:S02]  /*158a0*/  SYNCS.PHASECHK.TRANS64.TRYWAIT P1, [R3+URZ+0x19c60], R2 ;  /* 0x019c6002030075a7 */ /* 0x0022a4000802017f */
[----:B--2---:R-:W-:Y:S05]  /*158b0*/  @!P1 NANOSLEEP.SYNCS 0x989680 ;  /* 0x009896800000995d */ /* 0x004fea0003900000 */
[----:B------:R-:W2:Y:S02]  /*158c0*/  @!P1 SYNCS.PHASECHK.TRANS64 P1, [R3+URZ+0x19c60], R2 ;  /* 0x019c6002030095a7 */ /* 0x000ea4000802007f */
[----:B--2---:R-:W-:Y:S05]  /*158d0*/  @!P1 BRA `(.L_x_1085) ;  /* 0xfffffffc00f09947 */ /* 0x004fea000383ffff */
[----:B------:R-:W-:Y:S05]  /*158e0*/  BRA `(.L_x_1122) ;  /* 0xfffffff000687947 */ /* 0x000fea000383ffff */
.L_x_1087:
[----:B--2---:R2:W3:Y:S02]  /*158f0*/  SYNCS.PHASECHK.TRANS64.TRYWAIT P1, [R5+URZ+0x19c60], R0 ;  /* 0x019c6000050075a7 */ /* 0x0044e4000802017f */
[----:B---3--:R-:W-:Y:S05]  /*15900*/  @!P1 NANOSLEEP.SYNCS 0x989680 ;  /* 0x009896800000995d */ /* 0x008fea0003900000 */
[----:B------:R-:W3:Y:S02]  /*15910*/  @!P1 SYNCS.PHASECHK.TRANS64 P1, [R5+URZ+0x19c60], R0 ;  /* 0x019c6000050095a7 */ /* 0x000ee4000802007f */
[----:B---3--:R-:W-:Y:S05]  /*15920*/  @!P1 BRA `(.L_x_1087) ;  /* 0xfffffffc00f09947 */ /* 0x008fea000383ffff */
[----:B------:R-:W-:Y:S05]  /*15930*/  BRA `(.L_x_1123) ;  /* 0xfffffff000687947 */ /* 0x000fea000383ffff */
.L_x_1089:
[----:B---3--:R3:W4:Y:S02]  /*15940*/  SYNCS.PHASECHK.TRANS64.TRYWAIT P0, [R3+URZ+0x19c80], R2 ;  /* 0x019c8002030075a7 */ /* 0x008724000800017f */
[----:B----4-:R-:W-:Y:S05]  /*15950*/  @!P0 NANOSLEEP.SYNCS 0x989680 ;  /* 0x009896800000895d */ /* 0x010fea0003900000 */
[----:B------:R-:W4:Y:S02]  /*15960*/  @!P0 SYNCS.PHASECHK.TRANS64 P0, [R3+URZ+0x19c80], R2 ;  /* 0x019c8002030085a7 */ /* 0x000f24000800007f */
[----:B----4-:R-:W-:Y:S05]  /*15970*/  @!P0 BRA `(.L_x_1089) ;  /* 0xfffffffc00f08947 */ /* 0x010fea000383ffff */
[----:B------:R-:W-:Y:S05]  /*15980*/  BRA `(.L_x_1090) ;  /* 0xfffffff000647947 */ /* 0x000fea000383ffff */
.L_x_1124:
        /* <DEDUP_REMOVED lines=15> */
.L_x_2302:


//--------------------- .text._ZN7cutlass13device_kernelIN5flash11enable_sm90INS1_16FlashAttnFwdSm90INS1_25CollectiveMainloopFwdSm90ILi2EN4cute5tupleIJNS5_1CILi1EEES8_S8_EEENS6_IJNS7_ILi192EEENS7_ILi128EEENS7_ILi96EEEEEELi96ENS_12float_e4m3_tEfNS_4arch4Sm90ELb0ELb1ELb0ELb1ELb0ELb1ELb0ELb1ELb1ELb1ELb0ELb0EEENS1_21CollectiveEpilogueFwdINS6_IJSA_SC_SB_EEES9_NS_10bfloat16_tESG_Li384ELb1ELb1ELb0ELb1EEENS1_36VarlenDynamicPersistentTileSchedulerILi192ELi128ELi384ELi128ELb0ELb1ELb1ELb1ELb0ELb1EEEEEEEEEvNT_6ParamsE --------------------------
	.section	.text._ZN7cutlass13device_kernelIN5flash11enable_sm90INS1_16FlashAttnFwdSm90INS1_25CollectiveMainloopFwdSm90ILi2EN4cute5tupleIJNS5_1CILi1EEES8_S8_EEENS6_IJNS7_ILi192EEENS7_ILi128EEENS7_ILi96EEEEEELi96ENS_12float_e4m3_tEfNS_4arch4Sm90ELb0ELb1ELb0ELb1ELb0ELb1ELb0ELb1ELb1ELb1ELb0ELb0EEENS1_21CollectiveEpilogueFwdINS6_IJSA_SC_SB_EEES9_NS_10bfloat16_tESG_Li384ELb1ELb1ELb0ELb1EEENS1_36VarlenDynamicPersistentTileSchedulerILi192ELi128ELi384ELi128ELb0ELb1ELb1ELb1ELb0ELb1EEEEEEEEEvNT_6ParamsE,"ax",@progbits
	.align	128
.text._ZN7cutlass13device_kernelIN5flash11enable_sm90INS1_16FlashAttnFwdSm90INS1_25CollectiveMainloopFwdSm90ILi2EN4cute5tupleIJNS5_1CILi1EEES8_S8_EEENS6_IJNS7_ILi192EEENS7_ILi128EEENS7_ILi96EEEEEELi96ENS_12float_e4m3_tEfNS_4arch4Sm90ELb0ELb1ELb0ELb1ELb0ELb1ELb0ELb1ELb1ELb1ELb0ELb0EEENS1_21CollectiveEpilogueFwdINS6_IJSA_SC_SB_EEES9_NS_10bfloat16_tESG_Li384ELb1ELb1ELb0ELb1EEENS1_36VarlenDynamicPersistentTileSchedulerILi192ELi128ELi384ELi128ELb0ELb1ELb1ELb1ELb0ELb1EEEEEEEEEvNT_6ParamsE:
        .type           _ZN7cutlass13device_kernelIN5flash11enable_sm90INS1_16FlashAttnFwdSm90INS1_25CollectiveMainloopFwdSm90ILi2EN4cute5tupleIJNS5_1CILi1EEES8_S8_EEENS6_IJNS7_ILi192EEENS7_ILi128EEENS7_ILi96EEEEEELi96ENS_12float_e4m3_tEfNS_4arch4Sm90ELb0ELb1ELb0ELb1ELb0ELb1ELb0ELb1ELb1ELb1ELb0ELb0EEENS1_21CollectiveEpilogueFwdINS6_IJSA_SC_SB_EEES9_NS_10bfloat16_tESG_Li384ELb1ELb1ELb0ELb1EEENS1_36VarlenDynamicPersistentTileSchedulerILi192ELi128ELi384ELi128ELb0ELb1ELb1ELb1ELb0ELb1EEEEEEEEEvNT_6ParamsE,@function
        .size           _ZN7cutlass13device_kernelIN5flash11enable_sm90INS1_16FlashAttnFwdSm90INS1_25CollectiveMainloopFwdSm90ILi2EN4cute5tupleIJNS5_1CILi1EEES8_S8_EEENS6_IJNS7_ILi192EEENS7_ILi128EEENS7_ILi96EEEEEELi96ENS_12float_e4m3_tEfNS_4arch4Sm90ELb0ELb1ELb0ELb1ELb0ELb1ELb0ELb1ELb1ELb1ELb0ELb0EEENS1_21CollectiveEpilogueFwdINS6_IJSA_SC_SB_EEES9_NS_10bfloat16_tESG_Li384ELb1ELb1ELb0ELb1EEENS1_36VarlenDynamicPersistentTileSchedulerILi192ELi128ELi384ELi128ELb0ELb1ELb1ELb1ELb0ELb1EEEEEEEEEvNT_6ParamsE,(.L_x_2303 - _ZN7cutlass13device_kernelIN5flash11enable_sm90INS1_16FlashAttnFwdSm90INS1_25CollectiveMainloopFwdSm90ILi2EN4cute5tupleIJNS5_1CILi1EEES8_S8_EEENS6_IJNS7_ILi192EEENS7_ILi128EEENS7_ILi96EEEEEELi96ENS_12float_e4m3_tEfNS_4arch4Sm90ELb0ELb1ELb0ELb1ELb0ELb1ELb0ELb1ELb1ELb1ELb0ELb0EEENS1_21CollectiveEpilogueFwdINS6_IJSA_SC_SB_EEES9_NS_10bfloat16_tESG_Li384ELb1ELb1ELb0ELb1EEENS1_36VarlenDynamicPersistentTileSchedulerILi192ELi128ELi384ELi128ELb0ELb1ELb1ELb1ELb0ELb1EEEEEEEEEvNT_6ParamsE)
        .other          _ZN7cutlass13device_kernelIN5flash11enable_sm90INS1_16FlashAttnFwdSm90INS1_25CollectiveMainloopFwdSm90ILi2EN4cute5tupleIJNS5_1CILi1EEES8_S8_EEENS6_IJNS7_ILi192EEENS7_ILi128EEENS7_ILi96EEEEEELi96ENS_12float_e4m3_tEfNS_4arch4Sm90ELb0ELb1ELb0ELb1ELb0ELb1ELb0ELb1ELb1ELb1ELb0ELb0EEENS1_21CollectiveEpilogueFwdINS6_IJSA_SC_SB_EEES9_NS_10bfloat16_tESG_Li384ELb1ELb1ELb0ELb1EEENS1_36VarlenDynamicPersistentTileSchedulerILi192ELi128ELi384ELi128ELb0ELb1ELb1ELb1ELb0ELb1EEEEEEEEEvNT_6ParamsE,@"STO_CUDA_ENTRY STV_DEFAULT"
_ZN7cutlass13device_kernelIN5flash11enable_sm90INS1_16FlashAttnFwdSm90INS1_25CollectiveMainloopFwdSm90ILi2EN4cute5tupleIJNS5_1CILi1EEES8_S8_EEENS6_IJNS7_ILi192EEENS7_ILi128EEENS7_ILi96EEEEEELi96ENS_12float_e4m3_tEfNS_4arch4Sm90ELb0ELb1ELb0ELb1ELb0ELb1ELb0ELb1ELb1ELb1ELb0ELb0EEENS1_21CollectiveEpilogueFwdINS6_IJSA_SC_SB_EEES9_NS_10bfloat16_tESG_Li384ELb1ELb1ELb0ELb1EEENS1_36VarlenDynamicPersistentTileSchedulerILi192ELi128ELi384ELi128ELb0ELb1ELb1ELb1ELb0ELb1EEEEEEEEEvNT_6ParamsE:
        /* <DEDUP_REMOVED lines=24> */
.L_x_1126:
[----:B------:R-:W-:Y:S05]  /*0180*/  BSYNC B0 ;  /* 0x0000000000007941 */ /* 0x000fea0003800000 */
.L_x_1125:
        /* <DEDUP_REMOVED lines=41> */
.L_x_1127:
        /* <DEDUP_REMOVED lines=22> */
.L_x_1128:
        /* <DEDUP_REMOVED lines=18> */
.L_x_1129:
        /* <DEDUP_REMOVED lines=22> */
.L_x_1130:
        /* <DEDUP_REMOVED lines=22> */
.L_x_1131:
        /* <DEDUP_REMOVED lines=8> */
.L_x_1134:
        /* <DEDUP_REMOVED lines=17> */
[----:B------:R-:W-:Y:S01]  /*0af0*/  ULOP3.LUT UR36, UR37, 0x1, URZ, 0xfc, !UPT ;  /* 0x0000000125247892 */ /* 0x000fe2000f8efc3f */
[----:B0-----:R-:W-:-:S05]  /*0b00*/  VIADD R29, R0, 0xffffff80 ;  /* 0xffffff80001d7836 */ /* 0x001fca0000000000 */
[----:B------:R-:W-:-:S04]  /*0b10*/  SHF.R.S32.HI R0, RZ, 0x1f, R29 ;  /* 0x0000001fff007819 */ /* 0x000fc8000001141d */
[CC--:B------:R-:W-:Y:S02]  /*0b20*/  LEA.HI R2, R0.reuse, R29.reuse, RZ, 0x5 ;  /* 0x0000001d00027211 */ /* 0x0c0fe400078f28ff */
[----:B------:R-:W-:-:S03]  /*0b30*/  LEA.HI R5, R0, R29, RZ, 0x4 ;  /* 0x0000001d00057211 */ /* 0x000fc600078f20ff */
[----:B------:R-:W-:Y:S01]  /*0b40*/  IMAD.SHL.U32 R3, R2, 0x10, RZ ;  /* 0x0000001002037824 */ /* 0x000fe200078e00ff */
[----:B------:R-:W-:-:S04]  /*0b50*/  LOP3.LUT R2, R5, 0x7fffff0, RZ, 0xc0, !PT ;  /* 0x07fffff005027812 */ /* 0x000fc800078ec0ff */
[----:B------:R-:W-:Y:S01]  /*0b60*/  LOP3.LUT R7, R3, 0xfffffe00, RZ, 0xc0, !PT ;  /* 0xfffffe0003077812 */ /* 0x000fe200078ec0ff */
[C---:B------:R-:W-:Y:S01]  /*0b70*/  IMAD.IADD R4, R29.reuse, 0x1, -R2 ;  /* 0x000000011d047824 */ /* 0x040fe200078e0a02 */
[-C--:B------:R-:W-:Y:S02]  /*0b80*/  LEA.HI R3, R29, R29.reuse, RZ, 0x1 ;  /* 0x0000001d1d037211 */ /* 0x080fe400078f08ff */
[----:B------:R-:W-:Y:S01]  /*0b90*/  LEA.HI R2, R0, R29, RZ, 0x7 ;  /* 0x0000001d00027211 */ /* 0x000fe200078f38ff */
[----:B------:R-:W-:Y:S01]  /*0ba0*/  IMAD R8, R4, 0x20, R7 ;  /* 0x0000002004087824 */ /* 0x000fe200078e0207 */
[--C-:B------:R-:W-:Y:S02]  /*0bb0*/  SHF.R.S32.HI R23, RZ, 0x1, R3.reuse ;  /* 0x00000001ff177819 */ /* 0x100fe40000011403 */
[----:B------:R-:W-:Y:S02]  /*0bc0*/  SHF.R.S32.HI R6, RZ, 0x1f, R3 ;  /* 0x0000001fff067819 */ /* 0x000fe40000011403 */
[----:B------:R-:W-:-:S02]  /*0bd0*/  LOP3.LUT R7, R2, 0xffffff80, RZ, 0xc0, !PT ;  /* 0xffffff8002077812 */ /* 0x000fc400078ec0ff */
[----:B------:R-:W-:Y:S02]  /*0be0*/  LOP3.LUT R3, R3, 0xfffffffe, RZ, 0xc0, !PT ;  /* 0xfffffffe03037812 */ /* 0x000fe400078ec0ff */
[----:B------:R-:W-:Y:S01]  /*0bf0*/  SHF.R.S32.HI R18, RZ, 0x7, R2 ;  /* 0x00000007ff127819 */ /* 0x000fe20000011402 */
[C---:B------:R-:W-:Y:S01]  /*0c00*/  IMAD.IADD R21, R29.reuse, 0x1, -R7 ;  /* 0x000000011d157824 */ /* 0x040fe200078e0a07 */
[----:B------:R-:W-:Y:S01]  /*0c10*/  LEA.HI R6, R6, R23, RZ, 0x2 ;  /* 0x0000001706067211 */ /* 0x000fe200078f10ff */
[----:B------:R-:W-:Y:S01]  /*0c20*/  IMAD.IADD R28, R29, 0x1, -R3 ;  /* 0x000000011d1c7824 */ /* 0x000fe200078e0a03 */
[----:B------:R-:W-:Y:S02]  /*0c30*/  SHF.R.S32.HI R2, RZ, 0x4, R5 ;  /* 0x00000004ff027819 */ /* 0x000fe40000011405 */
[----:B------:R-:W-:Y:S01]  /*0c40*/  SHF.R.S32.HI R3, RZ, 0x1f, R21 ;  /* 0x0000001fff037819 */ /* 0x000fe20000011415 */
[----:B------:R-:W-:Y:S01]  /*0c50*/  IMAD.SHL.U32 R26, R28, 0x8, RZ ;  /* 0x000000081c1a7824 */ /* 0x000fe200078e00ff */
[----:B------:R-:W-:Y:S01]  /*0c60*/  LEA.HI R4, R0, R29, RZ, 0x3 ;  /* 0x0000001d00047211 */ /* 0x000fe200078f18ff */
[----:B------:R-:W-:Y:S01]  /*0c70*/  IMAD.SHL.U32 R152, R28, 0x10, RZ ;  /* 0x000000101c987824 */ /* 0x000fe200078e00ff */
[----:B------:R-:W-:Y:S01]  /*0c80*/  LEA.HI R7, R3, R21, RZ, 0x2 ;  /* 0x0000001503077211 */ /* 0x000fe200078f10ff */
[----:B------:R-:W-:Y:S01]  /*0c90*/  VIADD R24, R26, 0x20 ;  /* 0x000000201a187836 */ /* 0x000fe20000000000 */
[----:B------:R-:W-:Y:S01]  /*0ca0*/  LOP3.LUT R6, R6, 0x7fffffc, RZ, 0xc0, !PT ;  /* 0x07fffffc06067812 */ /* 0x000fe200078ec0ff */
[----:B------:R-:W-:Y:S01]  /*0cb0*/  STL [R1+0x10], R26 ;  /* 0x0000101a01007387 */ /* 0x000fe20000100800 */
[----:B------:R-:W-:Y:S01]  /*0cc0*/  LEA.HI R5, R5, R2, RZ, 0x1 ;  /* 0x0000000205057211 */ /* 0x000fe200078f08ff */
[----:B------:R-:W-:Y:S01]  /*0cd0*/  IMAD.IADD R14, R26, 0x1, R24 ;  /* 0x000000011a0e7824 */ /* 0x000fe200078e0218 */
[--C-:B------:R-:W-:Y:S01]  /*0ce0*/  SHF.R.S32.HI R12, RZ, 0x2, R7.reuse ;  /* 0x00000002ff0c7819 */ /* 0x100fe20000011407 */
[----:B------:R-:W-:Y:S01]  /*0cf0*/  IMAD.IADD R6, R23, 0x1, -R6 ;  /* 0x0000000117067824 */ /* 0x000fe200078e0a06 */
[----:B------:R-:W-:Y:S01]  /*0d00*/  SHF.R.S32.HI R13, RZ, 0x1f, R7 ;  /* 0x0000001fff0d7819 */ /* 0x000fe20000011407 */
[----:B------:R-:W-:Y:S01]  /*0d10*/  STL [R1+0x38], R24 ;  /* 0x0000381801007387 */ /* 0x000fe20000100800 */
[----:B------:R-:W-:Y:S01]  /*0d20*/  SHF.R.S32.HI R4, RZ, 0x3, R4 ;  /* 0x00000003ff047819 */ /* 0x000fe20000011404 */
[----:B------:R-:W-:Y:S01]  /*0d30*/  IMAD R17, R2, 0x8, R6 ;  /* 0x0000000802117824 */ /* 0x000fe200078e0206 */
[----:B------:R-:W-:-:S02]  /*0d40*/  LOP3.LUT R5, R5, 0x1ffffffe, RZ, 0xc0, !PT ;  /* 0x1ffffffe05057812 */ /* 0x000fc400078ec0ff */
[----:B------:R-:W-:Y:S01]  /*0d50*/  LEA.HI R13, R13, R12, RZ, 0x3 ;  /* 0x0000000c0d0d7211 */ /* 0x000fe200078f18ff */
[----:B------:R-:W-:Y:S01]  /*0d60*/  IMAD.SHL.U32 R4, R4, 0x80, RZ ;  /* 0x0000008004047824 */ /* 0x000fe200078e00ff */
[----:B------:R-:W-:Y:S01]  /*0d70*/  SHF.R.S32.HI R15, RZ, 0x1f, R14 ;  /* 0x0000001fff0f7819 */ /* 0x000fe2000001140e */
[----:B------:R-:W-:Y:S01]  /*0d80*/  IMAD.IADD R5, R2, 0x1, -R5 ;  /* 0x0000000102057824 */ /* 0x000fe200078e0a05 */
[----:B------:R-:W-:Y:S01]  /*0d90*/  LOP3.LUT R13, R13, 0xfffffff8, RZ, 0xc0, !PT ;  /* 0xfffffff80d0d7812 */ /* 0x000fe200078ec0ff */
[----:B------:R-:W-:Y:S01]  /*0da0*/  IMAD.HI R2, R18, 0x55555556, RZ ;  /* 0x5555555612027827 */ /* 0x000fe200078e02ff */
[-C--:B------:R-:W-:Y:S02]  /*0db0*/  LEA.HI R6, R15, R14.reuse, RZ, 0x4 ;  /* 0x0000000e0f067211 */ /* 0x080fe400078f20ff */
[----:B------:R-:W-:Y:S01]  /*0dc0*/  LEA.HI R3, R3, R21, RZ, 0x5 ;  /* 0x0000001503037211 */ /* 0x000fe200078f28ff */
[----:B------:R-:W-:Y:S01]  /*0dd0*/  IMAD.IADD R12, R12, 0x1, -R13 ;  /* 0x000000010c0c7824 */ /* 0x000fe200078e0a0d */
[----:B------:R-:W-:Y:S01]  /*0de0*/  LEA.HI R14, R15, R14, RZ, 0x5 ;  /* 0x0000000e0f0e7211 */ /* 0x000fe200078f28ff */
[----:B------:R-:W-:Y:S01]  /*0df0*/  IMAD.SHL.U32 R20, R17, 0x20, RZ ;  /* 0x0000002011147824 */ /* 0x000fe200078e00ff */
[----:B------:R-:W-:Y:S01]  /*0e00*/  LOP3.LUT R25, R4, 0x80, RZ, 0xc0, !PT ;  /* 0x0000008004197812 */ /* 0x000fe200078ec0ff */
[----:B------:R-:W-:Y:S01]  /*0e10*/  IMAD R5, R5, 0x8, R8 ;  /* 0x0000000805057824 */ /* 0x000fe200078e0208 */
[----:B------:R-:W-:Y:S01]  /*0e20*/  LEA.HI R2, R2, R2, RZ, 0x1 ;  /* 0x0000000202027211 */ /* 0x000fe200078f08ff */
[----:B------:R-:W-:Y:S01]  /*0e30*/  IMAD.MOV.U32 R17, RZ, RZ, RZ ;  /* 0x000000ffff117224 */ /* 0x000fe200078e00ff */
[----:B------:R-:W-:Y:S01]  /*0e40*/  SHF.R.S32.HI R3, RZ, 0x5, R3 ;  /* 0x00000005ff037819 */ /* 0x000fe20000011403 */
[----:B------:R-:W-:Y:S01]  /*0e50*/  STL [R1+0x30], R25 ;  /* 0x0000301901007387 */ /* 0x000fe20000100800 */
[----:B------:R-:W-:Y:S01]  /*0e60*/  SHF.R.S32.HI R14, RZ, 0x5, R14 ;  /* 0x00000005ff0e7819 */ /* 0x000fe2000001140e */
[----:B------:R-:W-:Y:S01]  /*0e70*/  IMAD R2, R2, -0x3, R18 ;  /* 0xfffffffd02027824 */ /* 0x000fe200078e0212 */
[----:B------:R-:W-:Y:S01]  /*0e80*/  SHF.R.U32.HI R22, RZ, 0x3, R25 ;  /* 0x00000003ff167819 */ /* 0x000fe20000011619 */
[----:B------:R-:W-:Y:S01]  /*0e90*/  IMAD R3, R3, 0x10, R12 ;  /* 0x0000001003037824 */ /* 0x000fe200078e020c */
[----:B------:R-:W-:Y:S01]  /*0ea0*/  LOP3.LUT R4, R25, 0x10, R6, 0xf8, !PT ;  /* 0x0000001019047812 */ /* 0x000fe200078ef806 */
[----:B------:R-:W-:Y:S01]  /*0eb0*/  IMAD R13, R14, 0x1800, R20 ;  /* 0x000018000e0d7824 */ /* 0x000fe200078e0214 */
[----:B------:R-:W-:Y:S01]  /*0ec0*/  LEA.HI R0, R0, R29, RZ, 0x2 ;  /* 0x0000001d00007211 */ /* 0x000fe200078f10ff */
[----:B------:R-:W-:Y:S01]  /*0ed0*/  IMAD R3, R2, 0x40, R3 ;  /* 0x0000004002037824 */ /* 0x000fe200078e0203 */
[----:B------:R-:W-:Y:S01]  /*0ee0*/  LOP3.LUT R4, R4, R22, RZ, 0x3c, !PT ;  /* 0x0000001604047212 */ /* 0x000fe200078e3cff */
[----:B------:R-:W-:Y:S01]  /*0ef0*/  STL [R1+0x3c], R20 ;  /* 0x00003c1401007387 */ /* 0x000fe20000100800 */
[----:B------:R-:W-:-:S02]  /*0f00*/  LOP3.LUT R2, R0, 0xfffffffc, RZ, 0xc0, !PT ;  /* 0xfffffffc00027812 */ /* 0x000fc400078ec0ff */
[----:B------:R-:W-:Y:S02]  /*0f10*/  CS2R R18, SRZ ;  /* 0x0000000000127805 */ /* 0x000fe4000001ff00 */
[----:B------:R-:W-:Y:S01]  /*0f20*/  IADD3 R4, R16, R13, R4 ;  /* 0x0000000d10047210 */ /* 0x000fe20007ffe004 */
[----:B------:R-:W-:Y:S01]  /*0f30*/  STL [R1+0x74], R22 ;  /* 0x0000741601007387 */ /* 0x000fe20000100800 */
[----:B------:R-:W-:Y:S01]  /*0f40*/  SHF.R.S32.HI R0, RZ, 0x2, R0 ;  /* 0x00000002ff007819 */ /* 0x000fe20000011400 */
[----:B------:R-:W-:Y:S01]  /*0f50*/  IMAD.IADD R8, R29, 0x1, -R2 ;  /* 0x000000011d087824 */ /* 0x000fe200078e0a02 */
[----:B------:R-:W-:Y:S01]  /*0f60*/  SHF.R.S32.HI R2, RZ, 0x1f, R23 ;  /* 0x0000001fff027819 */ /* 0x000fe20000011417 */
[----:B------:R0:W-:Y:S01]  /*0f70*/  STL [R1+0x7c], R5 ;  /* 0x00007c0501007387 */ /* 0x0001e20000100800 */
[----:B------:R-:W-:Y:S02]  /*0f80*/  LOP3.LUT R7, R7, 0x7ffffffc, RZ, 0xc0, !PT ;  /* 0x7ffffffc07077812 */ /* 0x000fe400078ec0ff */
[----:B------:R-:W-:Y:S01]  /*0f90*/  LEA.HI R0, R8, R8, RZ, 0x1 ;  /* 0x0000000808007211 */ /* 0x000fe200078f08ff */
[----:B------:R1:W-:Y:S02]  /*0fa0*/  STL [R1+0x70], R4 ;  /* 0x0000700401007387 */ /* 0x0003e40000100800 */
[----:B------:R-:W-:Y:S01]  /*0fb0*/  IMAD.IADD R7, R21, 0x1, -R7 ;  /* 0x0000000115077824 */ /* 0x000fe200078e0a07 */
[----:B------:R-:W-:Y:S01]  /*0fc0*/  LOP3.LUT R2, R0, 0x1ffffffe, RZ, 0xc0, !PT ;  /* 0x1ffffffe00027812 */ /* 0x000fe200078ec0ff */
[----:B------:R2:W-:Y:S01]  /*0fd0*/  STL [R1+0x24], R9 ;  /* 0x0000240901007387 */ /* 0x0005e20000100800 */
[----:B------:R-:W-:Y:S01]  /*0fe0*/  LOP3.LUT R0, R25, 0x10, R152, 0xf8, !PT ;  /* 0x0000001019007812 */ /* 0x000fe200078ef898 */
[----:B0-----:R-:W-:-:S02]  /*0ff0*/  VIADD R5, R26, 0x10 ;  /* 0x000000101a057836 */ /* 0x001fc40000000000 */
[----:B------:R-:W-:Y:S01]  /*1000*/  STL [R1+0x28], R10 ;  /* 0x0000280a01007387 */ /* 0x000fe20000100800 */
[----:B------:R-:W-:Y:S01]  /*1010*/  LOP3.LUT R0, R0, R22, RZ, 0x3c, !PT ;  /* 0x0000001600007212 */ /* 0x000fe200078e3cff */
[C---:B-1----:R-:W-:Y:S02]  /*1020*/  IMAD.SHL.U32 R4, R8.reuse, 0x8, RZ ;  /* 0x0000000808047824 */ /* 0x042fe400078e00ff */
[----:B------:R-:W-:Y:S01]  /*1030*/  STL [R1+0x78], R3 ;  /* 0x0000780301007387 */ /* 0x000fe20000100800 */
[----:B------:R-:W-:Y:S01]  /*1040*/  IMAD.IADD R2, R8, 0x1, -R2 ;  /* 0x0000000108027824 */ /* 0x000fe200078e0a02 */
[----:B--2---:R-:W-:Y:S02]  /*1050*/  SHF.R.S32.HI R9, RZ, 0x1f, R5 ;  /* 0x0000001fff097819 */ /* 0x004fe40000011405 */
[----:B------:R-:W-:Y:S04]  /*1060*/  STL [R1+0x2c], R11 ;  /* 0x00002c0b01007387 */ /* 0x000fe80000100800 */
[----:B------:R-:W-:Y:S04]  /*1070*/  STL [R1+0x58], RZ ;  /* 0x000058ff01007387 */ /* 0x000fe80000100800 */
[----:B------:R-:W-:Y:S04]  /*1080*/  STL [R1+0x8], RZ ;  /* 0x000008ff01007387 */ /* 0x000fe80000100800 */
[----:B------:R0:W-:Y:S04]  /*1090*/  STL [R1+0x34], R5 ;  /* 0x0000340501007387 */ /* 0x0001e80000100800 */
[----:B------:R1:W-:Y:S04]  /*10a0*/  STL [R1+0x4c], R4 ;  /* 0x00004c0401007387 */ /* 0x0003e80000100800 */
[----:B------:R2:W-:Y:S01]  /*10b0*/  STL [R1+0x6c], R9 ;  /* 0x00006c0901007387 */ /* 0x0005e20000100800 */
[----:B0-----:R-:W-:-:S02]  /*10c0*/  VIADD R5, R4, 0x20 ;  /* 0x0000002004057836 */ /* 0x001fc40000000000 */
[----:B-1----:R-:W-:Y:S01]  /*10d0*/  VIADD R4, R4, 0x40 ;  /* 0x0000004004047836 */ /* 0x002fe20000000000 */
[----:B--2---:R-:W-:-:S05]  /*10e0*/  SHF.R.S32.HI R9, RZ, 0x1f, R24 ;  /* 0x0000001fff097819 */ /* 0x004fca0000011418 */
[----:B------:R-:W-:Y:S04]  /*10f0*/  STL [R1+0x68], R9 ;  /* 0x0000680901007387 */ /* 0x000fe80000100800 */
[----:B------:R0:W-:Y:S04]  /*1100*/  STL [R1+0x5c], R5 ;  /* 0x00005c0501007387 */ /* 0x0001e80000100800 */
[----:B------:R1:W-:Y:S01]  /*1110*/  STL [R1+0x60], R4 ;  /* 0x0000600401007387 */ /* 0x0003e20000100800 */
[----:B0-----:R-:W-:Y:S02]  /*1120*/  SHF.R.S32.HI R5, RZ, 0x1f, R5 ;  /* 0x0000001fff057819 */ /* 0x001fe40000011405 */
[----:B-1----:R-:W-:-:S03]  /*1130*/  SHF.R.S32.HI R4, RZ, 0x1f, R4 ;  /* 0x0000001fff047819 */ /* 0x002fc60000011404 */
[----:B------:R0:W-:Y:S04]  /*1140*/  STL [R1+0x84], R5 ;  /* 0x0000840501007387 */ /* 0x0001e80000100800 */
[----:B------:R1:W-:Y:S04]  /*1150*/  STL [R1+0x80], R4 ;  /* 0x0000800401007387 */ /* 0x0003e80000100800 */
[----:B------:R2:W-:Y:S01]  /*1160*/  STL [R1+0x4], R7 ;  /* 0x0000040701007387 */ /* 0x0005e20000100800 */
[----:B0-----:R-:W-:Y:S02]  /*1170*/  IMAD.IADD R5, R20, 0x1, R0 ;  /* 0x0000000114057824 */ /* 0x001fe400078e0200 */
[----:B------:R-:W-:Y:S01]  /*1180*/  IMAD R0, R2, 0x8, R3 ;  /* 0x0000000802007824 */ /* 0x000fe200078e0203 */
[----:B-1----:R-:W-:-:S02]  /*1190*/  SHF.R.S32.HI R4, RZ, 0x4, R6 ;  /* 0x00000004ff047819 */ /* 0x002fc40000011406 */
[----:B------:R2:W-:Y:S04]  /*11a0*/  STL [R1+0x48], R5 ;  /* 0x0000480501007387 */ /* 0x0005e80000100800 */
[----:B------:R2:W-:Y:S04]  /*11b0*/  STL [R1+0x40], R0 ;  /* 0x0000400001007387 */ /* 0x0005e80000100800 */
[----:B------:R2:W-:Y:S02]  /*11c0*/  STL [R1+0x64], R4 ;  /* 0x0000640401007387 */ /* 0x0005e40000100800 */
.L_x_1327:
[----:B0-----:R-:W3:Y:S01]  /*11d0*/  LDL R35, [R1+0x2c] ;  /* 0x00002c0001237983 */ /* 0x001ee20000100800 */
[----:B------:R-:W-:Y:S01]  /*11e0*/  ULDC.64 UR4, c[0x0][0xa28] ;  /* 0x00028a0000047ab9 */ /* 0x000fe20000000a00 */
[----:B--2-4-:R-:W3:Y:S01]  /*11f0*/  LDC.64 R4, c[0x0][0xa08] ;  /* 0x00028200ff047b82 */ /* 0x014ee20000000a00 */
[----:B------:R-:W-:Y:S01]  /*1200*/  ISETP.NE.U32.AND P0, PT, RZ, UR4, PT ;  /* 0x00000004ff007c0c */ /* 0x000fe2000bf05070 */
[----:B------:R-:W2:Y:S01]  /*1210*/  LDL R34, [R1+0x28] ;  /* 0x0000280001227983 */ /* 0x000ea20000100800 */
[----:B------:R-:W-:Y:S01]  /*1220*/  IMAD.MOV.U32 R0, RZ, RZ, RZ ;  /* 0x000000ffff007224 */ /* 0x000fe200078e00ff */
[----:B------:R-:W-:Y:S01]  /*1230*/  ULDC.64 UR6, c[0x0][0xa20] ;  /* 0x0002880000067ab9 */ /* 0x000fe20000000a00 */
[----:B------:R-:W-:Y:S01]  /*1240*/  ISETP.NE.AND.EX P0, PT, RZ, UR5, PT, P0 ;  /* 0x00000005ff007c0c */ /* 0x000fe2000bf05300 */
[----:B------:R-:W-:Y:S01]  /*1250*/  ULDC.64 UR4, c[0x0][0xa18] ;  /* 0x0002860000047ab9 */ /* 0x000fe20000000a00 */
[----:B------:R-:W-:Y:S01]  /*1260*/  IMAD.MOV.U32 R28, RZ, RZ, RZ ;  /* 0x000000ffff1c7224 */ /* 0x000fe200078e00ff */
[----:B------:R-:W-:-:S04]  /*1270*/  ISETP.NE.U32.AND P1, PT, RZ, UR4, PT ;  /* 0x00000004ff007c0c */ /* 0x000fc8000bf25070 */
[----:B------:R-:W-:Y:S01]  /*1280*/  ISETP.NE.AND.EX P1, PT, RZ, UR5, PT, P1 ;  /* 0x00000005ff007c0c */ /* 0x000fe2000bf25310 */
[----:B------:R-:W-:Y:S02]  /*1290*/  ULDC.64 UR4, c[0x0][0xa08] ;  /* 0x0002820000047ab9 */ /* 0x000fe40000000a00 */
[----:B------:R-:W-:-:S03]  /*12a0*/  ISETP.NE.U32.AND P3, PT, RZ, UR4, PT ;  /* 0x00000004ff007c0c */ /* 0x000fc6000bf65070 */
[----:B-1----:R-:W0:Y:S01]  /*12b0*/  @P0 LDC.64 R2, c[0x0][0xa28] ;  /* 0x00028a00ff020b82 */ /* 0x002e220000000a00 */
[----:B------:R-:W-:-:S07]  /*12c0*/  ISETP.NE.AND.EX P3, PT, RZ, UR5, PT, P3 ;  /* 0x00000005ff007c0c */ /* 0x000fce000bf65330 */
[----:B------:R-:W1:Y:S01]  /*12d0*/  @P1 LDC.64 R6, c[0x0][0xa18] ;  /* 0x00028600ff061b82 */ /* 0x000e620000000a00 */
[----:B------:R-:W-:Y:S02]  /*12e0*/  ULDC UR4, c[0x0][0x288] ;  /* 0x0000a20000047ab9 */ /* 0x000fe40000000800 */
[----:B------:R-:W-:Y:S01]  /*12f0*/  IMAD.U32 R155, RZ, RZ, UR4 ;  /* 0x00000004ff9b7e24 */ /* 0x000fe2000f8e00ff */
[----:B------:R-:W-:Y:S01]  /*1300*/  ULDC.64 UR4, c[0x0][0x418] ;  /* 0x0001060000047ab9 */ /* 0x000fe20000000a00 */
[----:B---3--:R-:W-:-:S04]  /*1310*/  IMAD.WIDE R8, R35, 0x4, R4 ;  /* 0x0000000423087825 */ /* 0x008fc800078e0204 */
[C---:B0-----:R-:W-:Y:S01]  /*1320*/  @P0 IMAD.WIDE R2, R35.reuse, 0x4, R2 ;  /* 0x0000000423020825 */ /* 0x041fe200078e0202 */
[----:B-----5:R0:W5:Y:S03]  /*1330*/  @P3 LDG.E R28, desc[UR42][R8.64] ;  /* 0x0000002a081c3981 */ /* 0x020166000c1e1900 */
[----:B-1----:R-:W-:Y:S01]  /*1340*/  @P1 IMAD.WIDE R4, R35, 0x4, R6 ;  /* 0x0000000423041825 */ /* 0x002fe200078e0206 */
[----:B------:R0:W5:Y:S04]  /*1350*/  @P0 LDG.E R0, desc[UR42][R2.64] ;  /* 0x0000002a02000981 */ /* 0x000168000c1e1900 */
[----:B------:R0:W5:Y:S01]  /*1360*/  @P1 LDG.E R155, desc[UR42][R4.64] ;  /* 0x0000002a049b1981 */ /* 0x000162000c1e1900 */
[----:B------:R-:W-:Y:S01]  /*1370*/  UISETP.NE.U32.AND UP0, UPT, UR4, URZ, UPT ;  /* 0x0000003f0400728c */ /* 0x000fe2000bf05070 */
[----:B------:R-:W-:-:S02]  /*1380*/  ISETP.NE.U32.AND P2, PT, RZ, UR6, PT ;  /* 0x00000006ff007c0c */ /* 0x000fc4000bf45070 */
[----:B--2---:R0:W-:Y:S01]  /*1390*/  STL [R1+0x50], R34 ;  /* 0x0000502201007387 */ /* 0x0041e20000100800 */
[----:B------:R-:W-:Y:S01]  /*13a0*/  UISETP.NE.AND.EX UP0, UPT, UR5, URZ, UPT, UP0 ;  /* 0x0000003f0500728c */ /* 0x000fe2000bf05300 */
[----:B------:R-:W-:Y:S01]  /*13b0*/  ISETP.NE.AND.EX P2, PT, RZ, UR7, PT, P2 ;  /* 0x00000007ff007c0c */ /* 0x000fe2000bf45320 */
[----:B------:R-:W-:Y:S01]  /*13c0*/  ULDC UR4, c[0x0][0x424] ;  /* 0x0001090000047ab9 */ /* 0x000fe20000000800 */
[----:B------:R0:W-:Y:S01]  /*13d0*/  STL [R1+0x54], R35 ;  /* 0x0000542301007387 */ /* 0x0001e20000100800 */
[----:B------:R-:W-:Y:S01]  /*13e0*/  USEL UR4, UR4, 0x1, UP0 ;  /* 0x0000000104047887 */ /* 0x000fe20008000000 */
[----:B------:R-:W-:-:S03]  /*13f0*/  ULDC UR5, c[0x0][0x2f0] ;  /* 0x0000bc0000057ab9 */ /* 0x000fc60000000800 */
[----:B------:R-:W-:-:S03]  /*1400*/  UIMAD UR4, UR4, UR5, URZ ;  /* 0x00000005040472a4 */ /* 0x000fc6000f8e023f */
[----:B------:R-:W-:Y:S01]  /*1410*/  ULDC UR5, c[0x0][0x348] ;  /* 0x0000d20000057ab9 */ /* 0x000fe20000000800 */
[----:B------:R-:W-:Y:S08]  /*1420*/  @P1 BRA `(.L_x_1136) ;  /* 0x0000000000241947 */ /* 0x000ff00003800000 */
[----:B------:R-:W-:Y:S02]  /*1430*/  ULDC.64 UR6, c[0x0][0xa00] ;  /* 0x0002800000067ab9 */ /* 0x000fe40000000a00 */
[----:B------:R-:W-:-:S04]  /*1440*/  ISETP.NE.U32.AND P0, PT, RZ, UR6, PT ;  /* 0x00000006ff007c0c */ /* 0x000fc8000bf05070 */
[----:B------:R-:W-:-:S13]  /*1450*/  ISETP.NE.AND.EX P0, PT, RZ, UR7, PT, P0 ;  /* 0x00000007ff007c0c */ /* 0x000fda000bf05300 */
[----:B------:R-:W-:Y:S05]  /*1460*/  @!P0 BRA `(.L_x_1136) ;  /* 0x0000000000148947 */ /* 0x000fea0003800000 */
[----:B0-----:R-:W0:Y:S02]  /*1470*/  LDC.64 R2, c[0x0][0xa00] ;  /* 0x00028000ff027b82 */ /* 0x001e240000000a00 */
[----:B0-----:R-:W-:-:S05]  /*1480*/  IMAD.WIDE R2, R35, 0x4, R2 ;  /* 0x0000000423027825 */ /* 0x001fca00078e0202 */
[----:B-----5:R-:W2:Y:S04]  /*1490*/  LDG.E R155, desc[UR42][R2.64] ;  /* 0x0000002a029b7981 */ /* 0x020ea8000c1e1900 */
[----:B------:R-:W2:Y:S02]  /*14a0*/  LDG.E R4, desc[UR42][R2.64+0x4] ;  /* 0x0000042a02047981 */ /* 0x000ea4000c1e1900 */
[----:B--2---:R-:W-:-:S07]  /*14b0*/  IMAD.IADD R155, R4, 0x1, -R155 ;  /* 0x00000001049b7824 */ /* 0x004fce00078e0a9b */
.L_x_1136:
[----:B------:R-:W-:Y:S02]  /*14c0*/  IMAD.U32 R27, RZ, RZ, UR5 ;  /* 0x00000005ff1b7e24 */ /* 0x000fe4000f8e00ff */
[----:B------:R-:W-:Y:S01]  /*14d0*/  IMAD.U32 R29, RZ, RZ, UR4 ;  /* 0x00000004ff1d7e24 */ /* 0x000fe2000f8e00ff */
[----:B------:R-:W-:Y:S06]  /*14e0*/  @!P2 BRA `(.L_x_1137) ;  /* 0x000000000010a947 */ /* 0x000fec0003800000 */
[----:B0-----:R-:W0:Y:S02]  /*14f0*/  LDC.64 R2, c[0x0][0xa20] ;  /* 0x00028800ff027b82 */ /* 0x001e240000000a00 */
[----:B0-----:R-:W-:-:S05]  /*1500*/  IMAD.WIDE R2, R35, 0x4, R2 ;  /* 0x0000000423027825 */ /* 0x001fca00078e0202 */
[----:B------:R1:W5:Y:S01]  /*1510*/  LDG.E R29, desc[UR42][R2.64] ;  /* 0x0000002a021d7981 */ /* 0x000362000c1e1900 */
[----:B------:R-:W-:Y:S05]  /*1520*/  BRA `(.L_x_1138) ;  /* 0x0000000000107947 */ /* 0x000fea0003800000 */
.L_x_1137:
[----:B------:R-:W-:Y:S05]  /*1530*/  @!P3 BRA `(.L_x_1138) ;  /* 0x00000000000cb947 */ /* 0x000fea0003800000 */
[----:B0-----:R-:W2:Y:S04]  /*1540*/  LDG.E R2, desc[UR42][R8.64] ;  /* 0x0000002a08027981 */ /* 0x001ea8000c1e1900 */
[----:B------:R-:W2:Y:S02]  /*1550*/  LDG.E R29, desc[UR42][R8.64+0x4] ;  /* 0x0000042a081d7981 */ /* 0x000ea4000c1e1900 */
[----:B--2---:R-:W-:-:S07]  /*1560*/  IMAD.IADD R29, R29, 0x1, -R2 ;  /* 0x000000011d1d7824 */ /* 0x004fce00078e0a02 */
.L_x_1138:
[----:B------:R-:W-:Y:S01]  /*1570*/  ULDC.64 UR4, c[0x0][0xa10] ;  /* 0x0002840000047ab9 */ /* 0x000fe20000000a00 */
[----:B------:R-:W2:Y:S01]  /*1580*/  LDL R10, [R1+0x24] ;  /* 0x00002400010a7983 */ /* 0x000ea20000100800 */
[----:B------:R-:W-:Y:S01]  /*1590*/  ISETP.NE.U32.AND P0, PT, RZ, UR4, PT ;  /* 0x00000004ff007c0c */ /* 0x000fe2000bf05070 */
[----:B01----:R-:W0:Y:S03]  /*15a0*/  LDC R2, c[0x0][0x448] ;  /* 0x00011200ff027b82 */ /* 0x003e260000000800 */
[----:B------:R-:W-:Y:S01]  /*15b0*/  ISETP.NE.AND.EX P0, PT, RZ, UR5, PT, P0 ;  /* 0x00000005ff007c0c */ /* 0x000fe2000bf05300 */
[----:B------:R-:W-:Y:S02]  /*15c0*/  ULDC.64 UR4, c[0x0][0xa30] ;  /* 0x00028c0000047ab9 */ /* 0x000fe40000000a00 */
[----:B------:R-:W-:-:S04]  /*15d0*/  ISETP.NE.U32.AND P1, PT, RZ, UR4, PT ;  /* 0x00000004ff007c0c */ /* 0x000fc8000bf25070 */
[----:B------:R-:W-:-:S06]  /*15e0*/  ISETP.NE.AND.EX P1, PT, RZ, UR5, PT, P1 ;  /* 0x00000005ff007c0c */ /* 0x000fcc000bf25310 */
[----:B------:R-:W1:Y:S08]  /*15f0*/  @P0 LDC.64 R4, c[0x0][0xa10] ;  /* 0x00028400ff040b82 */ /* 0x000e700000000a00 */
[----:B------:R-:W3:Y:S01]  /*1600*/  @P1 LDC.64 R6, c[0x0][0xa30] ;  /* 0x00028c00ff061b82 */ /* 0x000ee20000000a00 */
[----:B-1----:R-:W-:-:S05]  /*1610*/  @P0 IMAD.WIDE R4, R35, 0x4, R4 ;  /* 0x0000000423040825 */ /* 0x002fca00078e0204 */
[----:B------:R-:W4:Y:S04]  /*1620*/  @P0 LDG.E R8, desc[UR42][R4.64] ;  /* 0x0000002a04080981 */ /* 0x000f28000c1e1900 */
[----:B------:R-:W4:Y:S01]  /*1630*/  @P0 LDG.E R9, desc[UR42][R4.64+0x4] ;  /* 0x0000042a04090981 */ /* 0x000f22000c1e1900 */
[----:B-----5:R-:W-:Y:S02]  /*1640*/  IMAD.MOV.U32 R24, RZ, RZ, R29 ;  /* 0x000000ffff187224 */ /* 0x020fe400078e001d */
[----:B---3--:R-:W-:-:S05]  /*1650*/  @P1 IMAD.WIDE R6, R35, 0x4, R6 ;  /* 0x0000000423061825 */ /* 0x008fca00078e0206 */
[----:B------:R1:W5:Y:S01]  /*1660*/  @P1 LDG.E R24, desc[UR42][R6.64] ;  /* 0x0000002a06181981 */ /* 0x000362000c1e1900 */
[----:B0-----:R-:W-:Y:S02]  /*1670*/  ISETP.NE.AND P1, PT, R2, 0x1, PT ;  /* 0x000000010200780c */ /* 0x001fe40003f25270 */
[----:B------:R-:W0:Y:S11]  /*1680*/  LDC.64 R2, c[0x0][0x9e0] ;  /* 0x00027800ff027b82 */ /* 0x000e360000000a00 */
[----:B------:R-:W3:Y:S08]  /*1690*/  @P1 LDC R11, c[0x0][0x44c] ;  /* 0x00011300ff0b1b82 */ /* 0x000ef00000000800 */
[----:B------:R-:W1:Y:S01]  /*16a0*/  @P1 LDC R13, c[0x0][0x450] ;  /* 0x00011400ff0d1b82 */ /* 0x000e620000000800 */
[----:B0-----:R-:W-:Y:S01]  /*16b0*/  ISETP.GE.AND P2, PT, R3, 0x1, PT ;  /* 0x000000010300780c */ /* 0x001fe20003f46270 */
[----:B--2---:R-:W-:-:S05]  /*16c0*/  IMAD R12, R10, 0xc0, RZ ;  /* 0x000000c00a0c7824 */ /* 0x004fca00078e02ff */
[----:B------:R0:W-:Y:S01]  /*16d0*/  STL [R1+0xc], R12 ;  /* 0x00000c0c01007387 */ /* 0x0001e20000100800 */
[----:B----4-:R-:W-:Y:S02]  /*16e0*/  @P0 IMAD.IADD R27, R9, 0x1, -R8 ;  /* 0x00000001091b0824 */ /* 0x010fe400078e0a08 */
[----:B------:R-:W-:Y:S02]  /*16f0*/  IMAD.IADD R8, R29, 0x1, -R0 ;  /* 0x000000011d087824 */ /* 0x000fe400078e0a00 */
[----:B------:R-:W-:Y:S02]  /*1700*/  VIADD R0, R12, 0xbf ;  /* 0x000000bf0c007836 */ /* 0x000fe40000000000 */
[----:B------:R-:W-:Y:S02]  /*1710*/  IMAD.IADD R10, R8, 0x1, R27 ;  /* 0x00000001080a7824 */ /* 0x000fe400078e021b */
[----:B---3--:R-:W-:-:S03]  /*1720*/  @P1 IMAD.HI.U32 R4, R0, R11, RZ ;  /* 0x0000000b00041227 */ /* 0x008fc600078e00ff */
[----:B------:R0:W-:Y:S01]  /*1730*/  STL [R1], R10 ;  /* 0x0000000a01007387 */ /* 0x0001e20000100800 */
[----:B-1----:R-:W-:Y:S01]  /*1740*/  IMAD.MOV.U32 R7, RZ, RZ, R0 ;  /* 0x000000ffff077224 */ /* 0x002fe200078e0000 */
[----:B------:R-:W-:Y:S01]  /*1750*/  @P1 SHF.R.U32.HI R7, RZ, R13, R4 ;  /* 0x0000000dff071219 */ /* 0x000fe20000011604 */
[C---:B------:R-:W-:Y:S01]  /*1760*/  VIADD R0, R10.reuse, 0x7f ;  /* 0x0000007f0a007836 */ /* 0x040fe20000000000 */
[----:B------:R-:W-:-:S04]  /*1770*/  IADD3 R26, R10, 0x1, -R155 ;  /* 0x000000010a1a7810 */ /* 0x000fc80007ffe89b */
[----:B------:R-:W-:Y:S01]  /*1780*/  SHF.R.S32.HI R5, RZ, 0x1f, R0 ;  /* 0x0000001fff057819 */ /* 0x000fe20000011400 */
[----:B------:R-:W-:-:S03]  /*1790*/  IMAD.IADD R9, R26, 0x1, R7 ;  /* 0x000000011a097824 */ /* 0x000fc600078e0207 */
[----:B------:R-:W-:Y:S01]  /*17a0*/  LEA.HI R5, R5, R0, RZ, 0x7 ;  /* 0x0000000005057211 */ /* 0x000fe200078f38ff */
[----:B------:R-:W-:-:S03]  /*17b0*/  IMAD.IADD R2, R9, 0x1, R2 ;  /* 0x0000000109027824 */ /* 0x000fc600078e0202 */
[----:B------:R-:W-:Y:S01]  /*17c0*/  SHF.R.S32.HI R88, RZ, 0x7, R5 ;  /* 0x00000007ff587819 */ /* 0x000fe20000011405 */
[----:B0-----:R-:W-:Y:S06]  /*17d0*/  @!P2 BRA `(.L_x_1139) ;  /* 0x000000000048a947 */ /* 0x001fec0003800000 */
[C---:B------:R-:W-:Y:S01]  /*17e0*/  ISETP.GT.AND P0, PT, R9.reuse, RZ, PT ;  /* 0x000000ff0900720c */ /* 0x040fe20003f04270 */
[----:B------:R-:W-:Y:S01]  /*17f0*/  BSSY B0, `(.L_x_1140) ;  /* 0x000000e000007945 */ /* 0x000fe20003800000 */
[----:B------:R-:W-:-:S11]  /*1800*/  VIADD R0, R9, 0xffffffff ;  /* 0xffffffff09007836 */ /* 0x000fd60000000000 */
[----:B------:R-:W-:Y:S05]  /*1810*/  @P0 BRA `(.L_x_1141) ;  /* 0x00000000001c0947 */ /* 0x000fea0003800000 */
[----:B------:R-:W-:Y:S01]  /*1820*/  ISETP.NE.AND P0, PT, R3, 0x1, PT ;  /* 0x000000010300780c */ /* 0x000fe20003f05270 */
[----:B------:R-:W-:-:S12]  /*1830*/  IMAD.MOV R5, RZ, RZ, -R9 ;  /* 0x000000ffff057224 */ /* 0x000fd800078e0a09 */
[----:B------:R-:W0:Y:S02]  /*1840*/  @P0 LDC.64 R6, c[0x0][0x9e8] ;  /* 0x00027a00ff060b82 */ /* 0x000e240000000a00 */
[----:B0-----:R-:W-:-:S05]  /*1850*/  @P0 IMAD.HI.U32 R0, R5, R6, RZ ;  /* 0x0000000605000227 */ /* 0x001fca00078e00ff */
[----:B------:R-:W-:-:S04]  /*1860*/  @P0 SHF.R.U32.HI R5, RZ, R7, R0 ;  /* 0x00000007ff050219 */ /* 0x000fc80000011600 */
[----:B------:R-:W-:Y:S01]  /*1870*/  LOP3.LUT R0, RZ, R5, RZ, 0x33, !PT ;  /* 0x00000005ff007212 */ /* 0x000fe200078e33ff */
[----:B------:R-:W-:Y:S06]  /*1880*/  BRA `(.L_x_1142) ;  /* 0x0000000000107947 */ /* 0x000fec0003800000 */
.L_x_1141:
[----:B------:R-:W-:-:S13]  /*1890*/  ISETP.NE.AND P0, PT, R3, 0x1, PT ;  /* 0x000000010300780c */ /* 0x000fda0003f05270 */
[----:B------:R-:W0:Y:S02]  /*18a0*/  @P0 LDC.64 R4, c[0x0][0x9e8] ;  /* 0x00027a00ff040b82 */ /* 0x000e240000000a00 */
[----:B0-----:R-:W-:-:S05]  /*18b0*/  @P0 IMAD.HI.U32 R4, R0, R4, RZ ;  /* 0x0000000400040227 */ /* 0x001fca00078e00ff */
[----:B------:R-:W-:-:S07]  /*18c0*/  @P0 SHF.R.U32.HI R0, RZ, R5, R4 ;  /* 0x00000005ff000219 */ /* 0x000fce0000011604 */
.L_x_1142:
[----:B------:R-:W-:Y:S05]  /*18d0*/  BSYNC B0 ;  /* 0x0000000000007941 */ /* 0x000fea0003800000 */
.L_x_1140:
[----:B------:R-:W-:-:S05]  /*18e0*/  IMAD R5, R0, R3, R3 ;  /* 0x0000000300057224 */ /* 0x000fca00078e0203 */
[----:B------:R-:W-:-:S07]  /*18f0*/  VIMNMX R2, R2, R5, PT ;  /* 0x0000000502027248 */ /* 0x000fce0003fe0100 */
.L_x_1139:
[----:B------:R-:W0:Y:S01]  /*1900*/  @P1 LDC R4, c[0x0][0x44c] ;  /* 0x00011300ff041b82 */ /* 0x000e220000000800 */
[----:B------:R-:W-:Y:S01]  /*1910*/  IMAD.MOV.U32 R0, RZ, RZ, R12 ;  /* 0x000000ffff007224 */ /* 0x000fe200078e000c */
[----:B------:R-:W-:Y:S01]  /*1920*/  ULDC UR4, c[0x0][0x9dc] ;  /* 0x0002770000047ab9 */ /* 0x000fe20000000800 */
[----:B------:R-:W-:-:S05]  /*1930*/  IMAD.IADD R89, R10, 0x1, -R155 ;  /* 0x000000010a597824 */ /* 0x000fca00078e0a9b */
[----:B------:R-:W1:Y:S01]  /*1940*/  @P1 LDC R5, c[0x0][0x450] ;  /* 0x00011400ff051b82 */ /* 0x000e620000000800 */
[----:B0-----:R-:W-:-:S05]  /*1950*/  @P1 IMAD.HI.U32 R4, R12, R4, RZ ;  /* 0x000000040c041227 */ /* 0x001fca00078e00ff */
[----:B-1----:R-:W-:-:S05]  /*1960*/  @P1 SHF.R.U32.HI R0, RZ, R5, R4 ;  /* 0x00000005ff001219 */ /* 0x002fca0000011604 */
[----:B------:R-:W-:-:S04]  /*1970*/  IMAD.IADD R0, R89, 0x1, R0 ;  /* 0x0000000159007824 */ /* 0x000fc800078e0200 */
[----:B------:R-:W-:Y:S01]  /*1980*/  VIADD R4, R0, -UR4 ;  /* 0x8000000400047c36 */ /* 0x000fe20008000000 */
[----:B------:R-:W-:Y:S06]  /*1990*/  @!P2 BRA `(.L_x_1143) ;  /* 0x000000000044a947 */ /* 0x000fec0003800000 */
[----:B------:R-:W-:Y:S01]  /*19a0*/  ISETP.GT.AND P0, PT, R0, -0x1, PT ;  /* 0xffffffff0000780c */ /* 0x000fe20003f04270 */
[----:B------:R-:W-:-:S12]  /*19b0*/  BSSY B0, `(.L_x_1144) ;  /* 0x000000d000007945 */ /* 0x000fd80003800000 */
        /* <DEDUP_REMOVED lines=8> */
.L_x_1145:
[----:B------:R-:W-:-:S13]  /*1a40*/  ISETP.NE.AND P0, PT, R3, 0x1, PT ;  /* 0x000000010300780c */ /* 0x000fda0003f05270 */
[----:B------:R-:W0:Y:S02]  /*1a50*/  @P0 LDC.64 R6, c[0x0][0x9e8] ;  /* 0x00027a00ff060b82 */ /* 0x000e240000000a00 */
[----:B0-----:R-:W-:-:S05]  /*1a60*/  @P0 IMAD.HI.U32 R6, R0, R6, RZ ;  /* 0x0000000600060227 */ /* 0x001fca00078e00ff */
[----:B------:R-:W-:-:S07]  /*1a70*/  @P0 SHF.R.U32.HI R0, RZ, R7, R6 ;  /* 0x00000007ff000219 */ /* 0x000fce0000011606 */
.L_x_1146:
[----:B------:R-:W-:Y:S05]  /*1a80*/  BSYNC B0 ;  /* 0x0000000000007941 */ /* 0x000fea0003800000 */
.L_x_1144:
[----:B------:R-:W-:-:S05]  /*1a90*/  IMAD R3, R0, R3, RZ ;  /* 0x0000000300037224 */ /* 0x000fca00078e02ff */
[----:B------:R-:W-:-:S07]  /*1aa0*/  VIMNMX R4, R4, R3, !PT ;  /* 0x0000000304047248 */ /* 0x000fce0007fe0100 */
.L_x_1143:
[----:B------:R-:W-:Y:S01]  /*1ab0*/  VIADD R2, R2, 0x7f ;  /* 0x0000007f02027836 */ /* 0x000fe20000000000 */
[----:B------:R-:W-:Y:S02]  /*1ac0*/  SHF.R.S32.HI R5, RZ, 0x1f, R4 ;  /* 0x0000001fff057819 */ /* 0x000fe40000011404 */
[----:B------:R-:W-:Y:S02]  /*1ad0*/  PLOP3.LUT P3, PT, PT, PT, PT, 0x80, 0x0 ;  /* 0x000000000000781c */ /* 0x000fe40003f6f070 */
[----:B------:R-:W-:Y:S02]  /*1ae0*/  SHF.R.S32.HI R3, RZ, 0x1f, R2 ;  /* 0x0000001fff037819 */ /* 0x000fe40000011402 */
[----:B------:R-:W-:Y:S02]  /*1af0*/  LEA.HI R5, R5, R4, RZ, 0x7 ;  /* 0x0000000405057211 */ /* 0x000fe400078f38ff */
[----:B------:R-:W-:Y:S02]  /*1b00*/  LEA.HI R3, R3, R2, RZ, 0x7 ;  /* 0x0000000203037211 */ /* 0x000fe400078f38ff */
[----:B------:R-:W-:-:S02]  /*1b10*/  SHF.R.S32.HI R5, RZ, 0x7, R5 ;  /* 0x00000007ff057819 */ /* 0x000fc40000011405 */
[----:B------:R-:W-:Y:S02]  /*1b20*/  SHF.R.S32.HI R3, RZ, 0x7, R3 ;  /* 0x00000007ff037819 */ /* 0x000fe40000011403 */
[----:B------:R-:W-:Y:S02]  /*1b30*/  VIMNMX R5, RZ, R5, !PT ;  /* 0x00000005ff057248 */ /* 0x000fe40007fe0100 */
[----:B------:R-:W-:-:S03]  /*1b40*/  VIMNMX R3, R88, R3, PT ;  /* 0x0000000358037248 */ /* 0x000fc60003fe0100 */
[--C-:B------:R-:W-:Y:S02]  /*1b50*/  IMAD R5, R5, 0x80, -R8.reuse ;  /* 0x0000008005057824 */ /* 0x100fe400078e0a08 */
[----:B------:R-:W-:-:S03]  /*1b60*/  IMAD R0, R3, 0x80, -R8 ;  /* 0x0000008003007824 */ /* 0x000fc600078e0a08 */
[----:B------:R-:W-:Y:S02]  /*1b70*/  VIMNMX R5, RZ, R5, !PT ;  /* 0x00000005ff057248 */ /* 0x000fe40007fe0100 */
[----:B------:R-:W-:Y:S02]  /*1b80*/  VIMNMX R0, R0, R27, PT ;  /* 0x0000001b00007248 */ /* 0x000fe40003fe0100 */
[----:B------:R-:W-:Y:S02]  /*1b90*/  SHF.R.U32.HI R25, RZ, 0x7, R5 ;  /* 0x00000007ff197819 */ /* 0x000fe40000011605 */
[----:B------:R-:W-:-:S03]  /*1ba0*/  ISETP.GT.AND P0, PT, R0, R5, PT ;  /* 0x000000050000720c */ /* 0x000fc60003f04270 */
[----:B------:R-:W-:-:S10]  /*1bb0*/  IMAD.MOV.U32 R2, RZ, RZ, R25 ;  /* 0x000000ffff027224 */ /* 0x000fd400078e0019 */
[----:B------:R-:W-:-:S05]  /*1bc0*/  @P0 VIADD R0, R0, 0x7f ;  /* 0x0000007f00000836 */ /* 0x000fca0000000000 */
[----:B------:R-:W-:-:S04]  /*1bd0*/  @P0 SHF.R.S32.HI R3, RZ, 0x1f, R0 ;  /* 0x0000001fff030819 */ /* 0x000fc80000011400 */
[----:B------:R-:W-:-:S04]  /*1be0*/  @P0 LEA.HI R3, R3, R0, RZ, 0x7 ;  /* 0x0000000003030211 */ /* 0x000fc800078f38ff */
[----:B------:R-:W-:-:S04]  /*1bf0*/  @P0 SHF.R.S32.HI R2, RZ, 0x7, R3 ;  /* 0x00000007ff020819 */ /* 0x000fc80000011403 */
[----:B------:R-:W-:-:S13]  /*1c00*/  ISETP.GT.AND P0, PT, R2, R25, PT ;  /* 0x000000190200720c */ /* 0x000fda0003f04270 */
[----:B------:R-:W-:Y:S05]  /*1c10*/  @!P0 BRA `(.L_x_1147) ;  /* 0x0000004c00708947 */ /* 0x000fea0003800000 */
        /* <DEDUP_REMOVED lines=20> */
.L_x_1149:
[----:B------:R-:W-:Y:S05]  /*1d60*/  BSYNC B6 ;  /* 0x0000000000067941 */ /* 0x000fea0003800000 */
.L_x_1148:
        /* <DEDUP_REMOVED lines=20> */
.L_x_1151:
[----:B------:R-:W-:Y:S05]  /*1eb0*/  BSYNC B6 ;  /* 0x0000000000067941 */ /* 0x000fea0003800000 */
.L_x_1150:
[----:B------:R-:W-:Y:S01]  /*1ec0*/  ULDC.64 UR4, c[0x0][0x9f8] ;  /* 0x00027e0000047ab9 */ /* 0x000fe20000000a00 */
[----:B------:R-:W-:Y:S01]  /*1ed0*/  IMAD.MOV.U32 R0, RZ, RZ, R35 ;  /* 0x000000ffff007224 */ /* 0x000fe200078e0023 */
[----:B------:R-:W-:Y:S01]  /*1ee0*/  ISETP.NE.U32.AND P0, PT, RZ, UR4, PT ;  /* 0x00000004ff007c0c */ /* 0x000fe2000bf05070 */
[----:B------:R-:W2:Y:S01]  /*1ef0*/  LDL.64 R32, [R1+0x10] ;  /* 0x0000100001207983 */ /* 0x000ea20000100a00 */
[----:B------:R-:W0:Y:S03]  /*1f00*/  LDC.64 R68, c[0x0][0x300] ;  /* 0x0000c000ff447b82 */ /* 0x000e260000000a00 */
[----:B------:R-:W2:Y:S01]  /*1f10*/  LDL.64 R30, [R1+0x10] ;  /* 0x00001000011e7983 */ /* 0x000ea20000100a00 */
[----:B------:R-:W-:Y:S01]  /*1f20*/  ISETP.NE.AND.EX P0, PT, RZ, UR5, PT, P0 ;  /* 0x00000005ff007c0c */ /* 0x000fe2000bf05300 */
[----:B------:R-:W-:Y:S01]  /*1f30*/  IMAD.IADD R28, R28, 0x1, R29 ;  /* 0x000000011c1c7824 */ /* 0x000fe200078e021d */
[----:B------:R-:W-:Y:S01]  /*1f40*/  ULDC.64 UR6, c[0x0][0x330] ;  /* 0x0000cc0000067ab9 */ /* 0x000fe20000000a00 */
[----:B------:R-:W-:Y:S01]  /*1f50*/  SHF.R.S32.HI R153, RZ, 0x1f, R152 ;  /* 0x0000001fff997819 */ /* 0x000fe20000011498 */
[----:B------:R-:W-:Y:S01]  /*1f60*/  ULDC.64 UR8, c[0x0][0xa08] ;  /* 0x0002820000087ab9 */ /* 0x000fe20000000a00 */
[----:B------:R-:W-:Y:S01]  /*1f70*/  ULDC.64 UR4, c[0x0][0x308] ;  /* 0x0000c20000047ab9 */ /* 0x000fe20000000a00 */
[----:B------:R-:W-:Y:S01]  /*1f80*/  VIADD R81, R152, 0x20 ;  /* 0x0000002098517836 */ /* 0x000fe20000000000 */
[----:B------:R-:W3:Y:S01]  /*1f90*/  LDL R21, [R1+0x30] ;  /* 0x0000300001157983 */ /* 0x000ee20000100800 */
[----:B------:R-:W1:Y:S03]  /*1fa0*/  LDC R61, c[0x0][0x3f4] ;  /* 0x0000fd00ff3d7b82 */ /* 0x000e660000000800 */
[----:B------:R-:W4:Y:S05]  /*1fb0*/  LDL R14, [R1+0x74] ;  /* 0x00007400010e7983 */ /* 0x000f2a0000100800 */
[----:B------:R-:W0:Y:S08]  /*1fc0*/  @P0 LDC.64 R4, c[0x0][0x9f8] ;  /* 0x00027e00ff040b82 */ /* 0x000e300000000a00 */
[----:B------:R-:W1:Y:S01]  /*1fd0*/  LDC.64 R66, c[0x0][0x3f8] ;  /* 0x0000fe00ff427b82 */ /* 0x000e620000000a00 */
[----:B0-----:R-:W-:-:S05]  /*1fe0*/  @P0 IMAD.WIDE R4, R35, 0x4, R4 ;  /* 0x0000000423040825 */ /* 0x001fca00078e0204 */
[----:B------:R0:W3:Y:S01]  /*1ff0*/  @P0 LDG.E R0, desc[UR42][R4.64] ;  /* 0x0000002a04000981 */ /* 0x0000e2000c1e1900 */
[----:B------:R-:W-:Y:S01]  /*2000*/  SHF.R.S32.HI R3, RZ, 0x1f, R28 ;  /* 0x0000001fff037819 */ /* 0x000fe2000001141c */
[----:B------:R-:W-:Y:S01]  /*2010*/  IMAD.WIDE.U32 R6, R28, R68, RZ ;  /* 0x000000441c067225 */ /* 0x000fe200078e00ff */
[----:B------:R-:W-:-:S03]  /*2020*/  ISETP.NE.U32.AND P0, PT, RZ, UR8, PT ;  /* 0x00000008ff007c0c */ /* 0x000fc6000bf05070 */
[----:B------:R-:W-:Y:S02]  /*2030*/  IMAD R8, R3, R68, RZ ;  /* 0x0000004403087224 */ /* 0x000fe400078e02ff */
[----:B------:R-:W-:-:S04]  /*2040*/  IMAD.WIDE.U32 R56, R34, UR6, R152 ;  /* 0x0000000622387c25 */ /* 0x000fc8000f8e0098 */
[----:B------:R-:W-:Y:S01]  /*2050*/  IMAD R9, R28, R69, R8 ;  /* 0x000000451c097224 */ /* 0x000fe200078e0208 */
[----:B------:R-:W-:-:S03]  /*2060*/  SHF.R.S32.HI R8, RZ, 0x1f, R34 ;  /* 0x0000001fff087819 */ /* 0x000fc60000011422 */
[----:B------:R-:W-:Y:S02]  /*2070*/  IMAD.IADD R7, R7, 0x1, R9 ;  /* 0x0000000107077824 */ /* 0x000fe400078e0209 */
[C---:B0-----:R-:W-:Y:S02]  /*2080*/  IMAD R4, R8.reuse, UR6, RZ ;  /* 0x0000000608047c24 */ /* 0x041fe4000f8e02ff */
[----:B------:R-:W-:Y:S02]  /*2090*/  IMAD R8, R8, UR4, RZ ;  /* 0x0000000408087c24 */ /* 0x000fe4000f8e02ff */
[C---:B------:R-:W-:Y:S01]  /*20a0*/  IMAD R9, R34.reuse, UR7, R4 ;  /* 0x0000000722097c24 */ /* 0x040fe2000f8e0204 */
[----:B------:R-:W-:Y:S01]  /*20b0*/  ISETP.NE.AND.EX P0, PT, RZ, UR9, PT, P0 ;  /* 0x00000009ff007c0c */ /* 0x000fe2000bf05300 */
[----:B------:R-:W-:Y:S01]  /*20c0*/  IMAD.WIDE.U32 R4, R34, UR4, R6 ;  /* 0x0000000422047c25 */ /* 0x000fe2000f8e0006 */
[----:B------:R-:W-:-:S03]  /*20d0*/  ULDC.64 UR6, c[0x0][0x338] ;  /* 0x0000ce0000067ab9 */ /* 0x000fc60000000a00 */
[----:B------:R-:W-:Y:S01]  /*20e0*/  IMAD R59, R34, UR5, R8 ;  /* 0x00000005223b7c24 */ /* 0x000fe2000f8e0208 */
[----:B------:R-:W-:Y:S01]  /*20f0*/  ULDC.64 UR4, c[0x0][0x310] ;  /* 0x0000c40000047ab9 */ /* 0x000fe20000000a00 */
[----:B------:R-:W-:Y:S02]  /*2100*/  IMAD.IADD R57, R57, 0x1, R9 ;  /* 0x0000000139397824 */ /* 0x000fe400078e0209 */
[----:B------:R-:W-:Y:S02]  /*2110*/  IMAD.IADD R59, R5, 0x1, R59 ;  /* 0x00000001053b7824 */ /* 0x000fe400078e023b */
[----:B------:R-:W-:Y:S02]  /*2120*/  IMAD.MOV.U32 R58, RZ, RZ, R4 ;  /* 0x000000ffff3a7224 */ /* 0x000fe400078e0004 */
[----:B------:R-:W0:Y:S01]  /*2130*/  LDC.64 R4, c[0x0][0x408] ;  /* 0x00010200ff047b82 */ /* 0x000e220000000a00 */
[----:B--2---:R-:W-:-:S05]  /*2140*/  IMAD.MOV.U32 R30, RZ, RZ, R32 ;  /* 0x000000ffff1e7224 */ /* 0x004fca00078e0020 */
[----:B------:R-:W-:-:S05]  /*2150*/  SHF.R.S32.HI R31, RZ, 0x1f, R30 ;  /* 0x0000001fff1f7819 */ /* 0x000fca000001141e */
[----:B------:R2:W-:Y:S01]  /*2160*/  STL [R1+0x14], R31 ;  /* 0x0000141f01007387 */ /* 0x0005e20000100800 */
[----:B---3--:R-:W-:Y:S02]  /*2170*/  SHF.R.S32.HI R6, RZ, 0x1f, R0 ;  /* 0x0000001fff067819 */ /* 0x008fe40000011400 */
[----:B------:R-:W-:Y:S02]  /*2180*/  SEL R9, R0, RZ, !P0 ;  /* 0x000000ff00097207 */ /* 0x000fe40004000000 */
[----:B------:R-:W-:-:S03]  /*2190*/  SEL R10, R6, RZ, !P0 ;  /* 0x000000ff060a7207 */ /* 0x000fc60004000000 */
[----:B------:R-:W-:-:S04]  /*21a0*/  IMAD.WIDE.U32 R58, R9, UR4, R58 ;  /* 0x00000004093a7c25 */ /* 0x000fc8000f8e003a */
[----:B------:R-:W-:Y:S01]  /*21b0*/  IMAD R0, R10, UR4, RZ ;  /* 0x000000040a007c24 */ /* 0x000fe2000f8e02ff */
[----:B------:R-:W-:Y:S02]  /*21c0*/  ULDC UR4, c[0x0][0x2f4] ;  /* 0x0000bd0000047ab9 */ /* 0x000fe40000000800 */
[----:B------:R-:W-:Y:S02]  /*21d0*/  ISETP.GE.AND P1, PT, R81, UR4, PT ;  /* 0x0000000451007c0c */ /* 0x000fe4000bf26270 */
[----:B------:R-:W-:Y:S02]  /*21e0*/  ISETP.GE.AND P0, PT, R152, UR4, PT ;  /* 0x0000000498007c0c */ /* 0x000fe4000bf06270 */
[----:B------:R-:W-:Y:S01]  /*21f0*/  SEL R8, RZ, 0xffffffff, P1 ;  /* 0xffffffffff087807 */ /* 0x000fe20000800000 */
[----:B------:R-:W-:Y:S01]  /*2200*/  IMAD R11, R9, UR5, R0 ;  /* 0x00000005090b7c24 */ /* 0x000fe2000f8e0200 */
[----:B------:R-:W-:Y:S01]  /*2210*/  SEL R0, RZ, 0x1, P0 ;  /* 0x00000001ff007807 */ /* 0x000fe20000000000 */
[----:B------:R-:W-:-:S02]  /*2220*/  IMAD R10, R10, UR6, RZ ;  /* 0x000000060a0a7c24 */ /* 0x000fc4000f8e02ff */
[----:B------:R-:W-:-:S05]  /*2230*/  IMAD.SHL.U32 R15, R8, 0x2, RZ ;  /* 0x00000002080f7824 */ /* 0x000fca00078e00ff */
[----:B------:R-:W-:Y:S01]  /*2240*/  LOP3.LUT R0, R15, 0x2, R0, 0xe2, !PT ;  /* 0x000000020f007812 */ /* 0x000fe200078ee200 */
[----:B------:R-:W-:Y:S02]  /*2250*/  IMAD R15, R9, UR7, R10 ;  /* 0x00000007090f7c24 */ /* 0x000fe4000f8e020a */
[----:B------:R-:W3:Y:S01]  /*2260*/  LDL R10, [R1+0x3c] ;  /* 0x00003c00010a7983 */ /* 0x000ee20000100800 */
[----:B------:R-:W-:Y:S01]  /*2270*/  SHF.R.S32.HI R20, RZ, 0x1f, R23 ;  /* 0x0000001fff147819 */ /* 0x000fe20000011417 */
[----:B------:R-:W-:-:S04]  /*2280*/  IMAD.WIDE.U32 R6, R23, R68, R152 ;  /* 0x0000004417067225 */ /* 0x000fc800078e0098 */
[----:B------:R-:W-:Y:S01]  /*2290*/  IMAD R12, R20, R68, RZ ;  /* 0x00000044140c7224 */ /* 0x000fe200078e02ff */
[----:B------:R-:W-:Y:S01]  /*22a0*/  IADD3 R75, P0, R58, R6, RZ ;  /* 0x000000063a4b7210 */ /* 0x000fe20007f1e0ff */
[----:B------:R-:W-:Y:S02]  /*22b0*/  IMAD.IADD R80, R59, 0x1, R11 ;  /* 0x000000013b507824 */ /* 0x000fe400078e020b */
[----:B------:R-:W-:-:S05]  /*22c0*/  IMAD R13, R23, R69, R12 ;  /* 0x00000045170d7224 */ /* 0x000fca00078e020c */
[----:B------:R-:W-:Y:S02]  /*22d0*/  IADD3.X R74, R80, R7, R13, P0, !PT ;  /* 0x00000007504a7210 */ /* 0x000fe400007fe40d */
[-C--:B-1----:R-:W-:Y:S01]  /*22e0*/  ISETP.GE.AND P0, PT, R152, R61.reuse, PT ;  /* 0x0000003d9800720c */ /* 0x082fe20003f06270 */
[-C--:B------:R-:W-:Y:S01]  /*22f0*/  IMAD R6, R20, R66.reuse, RZ ;  /* 0x0000004214067224 */ /* 0x080fe200078e02ff */
[----:B------:R-:W-:Y:S01]  /*2300*/  ISETP.GE.AND P2, PT, R81, R61, PT ;  /* 0x0000003d5100720c */ /* 0x000fe20003f46270 */
[----:B------:R-:W-:Y:S01]  /*2310*/  IMAD.WIDE.U32 R54, R23, R66, R30 ;  /* 0x0000004217367225 */ /* 0x000fe200078e001e */
[----:B------:R-:W-:-:S03]  /*2320*/  SEL R7, R61, RZ, P0 ;  /* 0x000000ff3d077207 */ /* 0x000fc60000000000 */
[----:B0-----:R-:W-:Y:S02]  /*2330*/  IMAD.WIDE.U32 R50, R23, R4, R30 ;  /* 0x0000000417327225 */ /* 0x001fe400078e001e */
[----:B------:R-:W0:Y:S02]  /*2340*/  S2R R30, SR_TID.X ;  /* 0x00000000001e7919 */ /* 0x000e240000002100 */
[----:B------:R-:W-:-:S04]  /*2350*/  IMAD.WIDE.U32 R56, R9, UR6, R56 ;  /* 0x0000000609387c25 */ /* 0x000fc8000f8e0038 */
[----:B------:R-:W-:Y:S01]  /*2360*/  IMAD R9, R23, R67, R6 ;  /* 0x0000004317097224 */ /* 0x000fe200078e0206 */
[----:B------:R-:W-:Y:S01]  /*2370*/  SEL R6, R61, RZ, P2 ;  /* 0x000000ff3d067207 */ /* 0x000fe20001000000 */
[----:B------:R-:W-:Y:S02]  /*2380*/  IMAD R8, R20, R4, RZ ;  /* 0x0000000414087224 */ /* 0x000fe400078e02ff */
[----:B------:R-:W-:Y:S02]  /*2390*/  IMAD.IADD R7, R152, 0x1, R7 ;  /* 0x0000000198077824 */ /* 0x000fe400078e0207 */
[C---:B------:R-:W-:Y:S02]  /*23a0*/  IMAD R13, R23.reuse, R5, R8 ;  /* 0x00000005170d7224 */ /* 0x040fe400078e0208 */
[----:B------:R-:W-:-:S04]  /*23b0*/  IMAD.WIDE.U32 R52, R23, R66, R152 ;  /* 0x0000004217347225 */ /* 0x000fc800078e0098 */
[----:B------:R-:W-:Y:S01]  /*23c0*/  IMAD.IADD R8, R81, 0x1, R6 ;  /* 0x0000000151087824 */ /* 0x000fe200078e0206 */
[----:B------:R-:W-:Y:S01]  /*23d0*/  SHF.R.S32.HI R6, RZ, 0x1f, R7 ;  /* 0x0000001fff067819 */ /* 0x000fe20000011407 */
[----:B------:R-:W-:Y:S02]  /*23e0*/  IMAD.IADD R55, R55, 0x1, R9 ;  /* 0x0000000137377824 */ /* 0x000fe400078e0209 */
[----:B------:R-:W-:Y:S01]  /*23f0*/  IMAD.IADD R53, R9, 0x1, R53 ;  /* 0x0000000109357824 */ /* 0x000fe200078e0235 */
[----:B------:R-:W-:Y:S02]  /*2400*/  SHF.R.S32.HI R9, RZ, 0x1f, R8 ;  /* 0x0000001fff097819 */ /* 0x000fe40000011408 */
[CC--:B------:R-:W-:Y:S02]  /*2410*/  LEA.HI R73, R6.reuse, R7.reuse, RZ, 0x4 ;  /* 0x0000000706497211 */ /* 0x0c0fe400078f20ff */
[----:B------:R-:W-:Y:S02]  /*2420*/  LEA.HI R6, R6, R7, RZ, 0x5 ;  /* 0x0000000706067211 */ /* 0x000fe400078f28ff */
[----:B------:R-:W-:-:S02]  /*2430*/  LEA.HI R72, R9, R8, RZ, 0x4 ;  /* 0x0000000809487211 */ /* 0x000fc400078f20ff */
[----:B------:R-:W-:Y:S01]  /*2440*/  LEA.HI R8, R9, R8, RZ, 0x5 ;  /* 0x0000000809087211 */ /* 0x000fe200078f28ff */
[----:B------:R-:W-:Y:S01]  /*2450*/  IMAD.SHL.U32 R7, R6, 0x80, RZ ;  /* 0x0000008006077824 */ /* 0x000fe200078e00ff */
[C---:B------:R-:W-:Y:S02]  /*2460*/  LOP3.LUT R6, R21.reuse, 0x10, R73, 0xf8, !PT ;  /* 0x0000001015067812 */ /* 0x040fe400078ef849 */
[----:B-----5:R-:W-:Y:S01]  /*2470*/  SHF.R.S32.HI R11, RZ, 0x1f, R24 ;  /* 0x0000001fff0b7819 */ /* 0x020fe20000011418 */
[----:B------:R-:W-:Y:S01]  /*2480*/  IMAD.SHL.U32 R9, R8, 0x80, RZ ;  /* 0x0000008008097824 */ /* 0x000fe200078e00ff */
[----:B------:R-:W-:Y:S02]  /*2490*/  LOP3.LUT R8, R21, 0x10, R72, 0xf8, !PT ;  /* 0x0000001015087812 */ /* 0x000fe400078ef848 */
[----:B------:R-:W-:Y:S02]  /*24a0*/  LOP3.LUT R7, R7, 0xfffff000, RZ, 0xc0, !PT ;  /* 0xfffff00007077812 */ /* 0x000fe400078ec0ff */
[----:B----4-:R-:W-:Y:S01]  /*24b0*/  LOP3.LUT R6, R6, R14, RZ, 0x3c, !PT ;  /* 0x0000000e06067212 */ /* 0x010fe200078e3cff */
[----:B------:R-:W-:Y:S01]  /*24c0*/  IMAD.WIDE.U32 R48, R23, R4, R152 ;  /* 0x0000000417307225 */ /* 0x000fe200078e0098 */
[----:B------:R-:W-:-:S02]  /*24d0*/  P2R R82, PR, RZ, 0x4 ;  /* 0x00000004ff527803 */ /* 0x000fc40000000000 */
[----:B------:R-:W-:Y:S02]  /*24e0*/  LOP3.LUT R9, R9, 0xfffff000, RZ, 0xc0, !PT ;  /* 0xfffff00009097812 */ /* 0x000fe400078ec0ff */
[----:B------:R-:W-:Y:S02]  /*24f0*/  LOP3.LUT R8, R8, R14, RZ, 0x3c, !PT ;  /* 0x0000000e08087212 */ /* 0x000fe400078e3cff */
[----:B------:R-:W-:Y:S01]  /*2500*/  IADD3 R46, P2, R23, R28, RZ ;  /* 0x0000001c172e7210 */ /* 0x000fe20007f5e0ff */
[----:B------:R-:W-:Y:S02]  /*2510*/  IMAD.IADD R51, R51, 0x1, R13 ;  /* 0x0000000133337824 */ /* 0x000fe400078e020d */
[----:B------:R-:W-:Y:S02]  /*2520*/  IMAD.IADD R49, R13, 0x1, R49 ;  /* 0x000000010d317824 */ /* 0x000fe400078e0231 */
[----:B------:R-:W-:-:S04]  /*2530*/  IMAD.WIDE.U32 R54, R24, R66, R54 ;  /* 0x0000004218367225 */ /* 0x000fc800078e0036 */
[----:B------:R-:W-:Y:S02]  /*2540*/  VIADD R65, R152, 0x40 ;  /* 0x0000004098417836 */ /* 0x000fe40000000000 */
[----:B------:R-:W-:Y:S01]  /*2550*/  IMAD.X R47, R20, 0x1, R3, P2 ;  /* 0x00000001142f7824 */ /* 0x000fe200010e0603 */
[----:B------:R-:W-:Y:S01]  /*2560*/  LOP3.LUT R20, R73, 0xfffffff0, RZ, 0xc0, !PT ;  /* 0xfffffff049147812 */ /* 0x000fe200078ec0ff */
[----:B------:R-:W-:Y:S01]  /*2570*/  IMAD.WIDE.U32 R52, R24, R66, R52 ;  /* 0x0000004218347225 */ /* 0x000fe200078e0034 */
[----:B------:R-:W-:-:S03]  /*2580*/  SHF.L.U64.HI R69, R68, 0x7, R69 ;  /* 0x0000000744457819 */ /* 0x000fc60000010245 */
[----:B------:R-:W-:Y:S01]  /*2590*/  IMAD.WIDE.U32 R50, R24, R4, R50 ;  /* 0x0000000418327225 */ /* 0x000fe200078e0032 */
[----:B------:R-:W-:-:S03]  /*25a0*/  SHF.L.U64.HI R64, R4, 0x7, R5 ;  /* 0x0000000704407819 */ /* 0x000fc60000010205 */
[----:B------:R-:W-:Y:S01]  /*25b0*/  IMAD.WIDE.U32 R48, R24, R4, R48 ;  /* 0x0000000418307225 */ /* 0x000fe200078e0030 */
[C---:B------:R-:W-:Y:S02]  /*25c0*/  LOP3.LUT R60, R0.reuse, 0x1, RZ, 0xc0, !PT ;  /* 0x00000001003c7812 */ /* 0x040fe400078ec0ff */
[----:B------:R-:W-:Y:S01]  /*25d0*/  LOP3.LUT R45, R0, 0x2, RZ, 0xc0, !PT ;  /* 0x00000002002d7812 */ /* 0x000fe200078ec0ff */
[----:B------:R-:W-:Y:S01]  /*25e0*/  IMAD.SHL.U32 R63, R4, 0x80, RZ ;  /* 0x00000080043f7824 */ /* 0x000fe200078e00ff */
[----:B------:R-:W-:Y:S01]  /*25f0*/  ISETP.GE.AND P1, PT, R65, UR4, PT ;  /* 0x0000000441007c0c */ /* 0x000fe2000bf26270 */
[----:B------:R-:W-:Y:S02]  /*2600*/  IMAD.SHL.U32 R68, R68, 0x80, RZ ;  /* 0x0000008044447824 */ /* 0x000fe400078e00ff */
[----:B------:R-:W-:Y:S02]  /*2610*/  IMAD.SHL.U32 R61, R61, 0x2, RZ ;  /* 0x000000023d3d7824 */ /* 0x000fe400078e00ff */
[----:B------:R-:W-:Y:S01]  /*2620*/  IMAD.IADD R0, R57, 0x1, R15 ;  /* 0x0000000139007824 */ /* 0x000fe200078e020f */
[----:B---3--:R-:W-:Y:S01]  /*2630*/  IADD3 R71, R6, R7, R10 ;  /* 0x0000000706477210 */ /* 0x008fe20007ffe00a */
[----:B------:R-:W-:-:S02]  /*2640*/  IMAD R6, R11, R66, RZ ;  /* 0x000000420b067224 */ /* 0x000fc400078e02ff */
[----:B------:R-:W-:Y:S01]  /*2650*/  IMAD R11, R11, R4, RZ ;  /* 0x000000040b0b7224 */ /* 0x000fe200078e02ff */
[----:B------:R-:W-:Y:S01]  /*2660*/  IADD3 R70, R8, R9, R10 ;  /* 0x0000000908467210 */ /* 0x000fe20007ffe00a */
[C---:B------:R-:W-:Y:S01]  /*2670*/  IMAD R21, R24.reuse, R67, R6 ;  /* 0x0000004318157224 */ /* 0x040fe200078e0206 */
[----:B0-----:R-:W-:Y:S01]  /*2680*/  SHF.R.U32.HI R10, RZ, 0x7, R30 ;  /* 0x00000007ff0a7819 */ /* 0x001fe2000001161e */
[----:B------:R-:W-:Y:S01]  /*2690*/  IMAD R11, R24, R5, R11 ;  /* 0x00000005180b7224 */ /* 0x000fe200078e020b */
[----:B------:R-:W-:Y:S01]  /*26a0*/  LOP3.LUT R7, R72, 0xfffffff0, RZ, 0xc0, !PT ;  /* 0xfffffff048077812 */ /* 0x000fe200078ec0ff */
[----:B------:R-:W-:Y:S01]  /*26b0*/  IMAD.IADD R44, R55, 0x1, R21 ;  /* 0x00000001372c7824 */ /* 0x000fe200078e0215 */
[C---:B------:R-:W-:Y:S01]  /*26c0*/  SHF.L.U64.HI R67, R66.reuse, 0x7, R67 ;  /* 0x0000000742437819 */ /* 0x040fe20000010243 */
[----:B------:R-:W-:Y:S01]  /*26d0*/  IMAD.SHL.U32 R66, R66, 0x80, RZ ;  /* 0x0000008042427824 */ /* 0x000fe200078e00ff */
[----:B------:R-:W-:Y:S01]  /*26e0*/  SHF.R.S32.HI R4, RZ, 0x1f, R20 ;  /* 0x0000001fff047819 */ /* 0x000fe20000011414 */
[----:B------:R-:W-:Y:S01]  /*26f0*/  VIADD R62, R10, 0x8 ;  /* 0x000000080a3e7836 */ /* 0x000fe20000000000 */
[----:B------:R-:W-:Y:S01]  /*2700*/  SHF.R.S32.HI R3, RZ, 0x1f, R7 ;  /* 0x0000001fff037819 */ /* 0x000fe20000011407 */
[----:B------:R-:W-:-:S02]  /*2710*/  IMAD.IADD R21, R21, 0x1, R53 ;  /* 0x0000000115157824 */ /* 0x000fc400078e0235 */
[----:B------:R-:W-:Y:S02]  /*2720*/  IMAD.IADD R6, R51, 0x1, R11 ;  /* 0x0000000133067824 */ /* 0x000fe400078e020b */
[----:B--2---:R-:W-:-:S07]  /*2730*/  IMAD.IADD R5, R11, 0x1, R49 ;  /* 0x000000010b057824 */ /* 0x004fce00078e0231 */
.L_x_1191:
[----:B------:R-:W2:Y:S01]  /*2740*/  LDL R8, [R1+0x48] ;  /* 0x0000480001087983 */ /* 0x000ea20000100800 */
[----:B0-----:R-:W0:Y:S01]  /*2750*/  LDC R87, c[0x0][0x3f4] ;  /* 0x0000fd00ff577b82 */ /* 0x001e220000000800 */
        /* <DEDUP_REMOVED lines=38> */
[----:B------:R-:W2:Y:S01]  /*29c0*/  LDL.64 R90, [R1+0x10] ;  /* 0x00001000015a7983 */ /* 0x000ea20000100a00 */
[----:B------:R-:W-:Y:S01]  /*29d0*/  ULDC.64 UR4, c[0x0][0x3e8] ;  /* 0x0000fa0000047ab9 */ /* 0x000fe20000000a00 */
[----:B------:R-:W-:Y:S02]  /*29e0*/  ULDC.64 UR6, c[0x0][0x400] ;  /* 0x0001000000067ab9 */ /* 0x000fe40000000a00 */
[----:B------:R-:W3:Y:S04]  /*29f0*/  LDL R83, [R1+0x34] ;  /* 0x0000340001537983 */ /* 0x000ee80000100800 */
[----:B------:R-:W4:Y:S01]  /*2a00*/  LDL R78, [R1+0x38] ;  /* 0x00003800014e7983 */ /* 0x000f220000100800 */
[----:B------:R-:W-:Y:S02]  /*2a10*/  IADD3 R40, P3, P5, R54, UR4, R40 ;  /* 0x0000000436287c10 */ /* 0x000fe4000fd7e028 */
[----:B------:R-:W-:-:S02]  /*2a20*/  CS2R R34, SRZ ;  /* 0x0000000000227805 */ /* 0x000fc4000001ff00 */
[----:B------:R-:W-:Y:S02]  /*2a30*/  CS2R R36, SRZ ;  /* 0x0000000000247805 */ /* 0x000fe4000001ff00 */
[----:B------:R-:W-:Y:S02]  /*2a40*/  IADD3.X R41, R44, UR5, R42, P3, P5 ;  /* 0x000000052c297c10 */ /* 0x000fe40009fea42a */
[----:B------:R-:W-:-:S04]  /*2a50*/  IADD3 R38, P3, P5, R50, UR6, R38 ;  /* 0x0000000632267c10 */ /* 0x000fc8000fd7e026 */
[----:B------:R-:W-:Y:S02]  /*2a60*/  IADD3.X R39, R6, UR7, R43, P3, P5 ;  /* 0x0000000706277c10 */ /* 0x000fe40009fea42b */
[----:B------:R-:W-:Y:S02]  /*2a70*/  CS2R R28, SRZ ;  /* 0x00000000001c7805 */ /* 0x000fe4000001ff00 */
[----:B------:R-:W-:Y:S02]  /*2a80*/  CS2R R12, SRZ ;  /* 0x00000000000c7805 */ /* 0x000fe4000001ff00 */
[----:B------:R-:W-:Y:S02]  /*2a90*/  CS2R R30, SRZ ;  /* 0x00000000001e7805 */ /* 0x000fe4000001ff00 */
[----:B------:R-:W-:Y:S02]  /*2aa0*/  CS2R R14, SRZ ;  /* 0x00000000000e7805 */ /* 0x000fe4000001ff00 */
[----:B--2---:R-:W-:-:S02]  /*2ab0*/  ISETP.GE.AND P5, PT, R90, R87, PT ;  /* 0x000000575a00720c */ /* 0x004fc40003fa6270 */
[----:B---3--:R-:W-:-:S11]  /*2ac0*/  ISETP.GE.AND P3, PT, R83, R87, PT ;  /* 0x000000575300720c */ /* 0x008fd60003f66270 */
[----:B------:R0:W5:Y:S04]  /*2ad0*/  @!P5 LDG.E.64 R34, desc[UR42][R40.64] ;  /* 0x0000002a2822d981 */ /* 0x000168000c1e1b00 */
[----:B------:R0:W5:Y:S01]  /*2ae0*/  @!P5 LDG.E.64 R36, desc[UR42][R38.64] ;  /* 0x0000002a2624d981 */ /* 0x000162000c1e1b00 */
[----:B----4-:R-:W-:-:S03]  /*2af0*/  ISETP.GE.AND P5, PT, R78, R87, PT ;  /* 0x000000574e00720c */ /* 0x010fc60003fa6270 */
[----:B------:R0:W5:Y:S04]  /*2b00*/  @!P3 LDG.E.64 R28, desc[UR42][R40.64+0x10] ;  /* 0x0000102a281cb981 */ /* 0x000168000c1e1b00 */
[----:B------:R0:W5:Y:S06]  /*2b10*/  @!P3 LDG.E.64 R30, desc[UR42][R38.64+0x10] ;  /* 0x0000102a261eb981 */ /* 0x00016c000c1e1b00 */
[----:B------:R0:W5:Y:S04]  /*2b20*/  @!P5 LDG.E.64 R12, desc[UR42][R40.64+0x20] ;  /* 0x0000202a280cd981 */ /* 0x000168000c1e1b00 */
[----:B------:R0:W5:Y:S02]  /*2b30*/  @!P5 LDG.E.64 R14, desc[UR42][R38.64+0x20] ;  /* 0x0000202a260ed981 */ /* 0x000164000c1e1b00 */
.L_x_1156:
[----:B------:R-:W-:Y:S05]  /*2b40*/  BSYNC B1 ;  /* 0x0000000000017941 */ /* 0x000fea0003800000 */
.L_x_1155:
        /* <DEDUP_REMOVED lines=10> */
.L_x_1157:
[----:B------:R-:W2:Y:S01]  /*2bf0*/  LDL R8, [R1+0x8] ;  /* 0x0000080001087983 */ /* 0x000ea20000100800 */
[----:B------:R-:W-:Y:S01]  /*2c00*/  IMAD R83, R18, 0x8, R16 ;  /* 0x0000000812537824 */ /* 0x000fe200078e0210 */
[----:B------:R-:W-:Y:S01]  /*2c10*/  BSSY B1, `(.L_x_1158) ;  /* 0x0000004000017945 */ /* 0x000fe20003800000 */
[----:B--2---:R-:W-:-:S04]  /*2c20*/  SHF.L.U32 R86, R8, 0x1f, RZ ;  /* 0x0000001f08567819 */ /* 0x004fc800000006ff */
[----:B------:R-:W0:Y:S02]  /*2c30*/  SYNCS.PHASECHK.TRANS64.TRYWAIT P5, [R83+URZ+0x19c90], R86 ;  /* 0x019c9056530075a7 */ /* 0x000e2400080a017f */
[----:B0-----:R-:W-:Y:S05]  /*2c40*/  @!P5 BRA `(.L_x_1159) ;  /* 0x000001e00058d947 */ /* 0x001fea0003800000 */
.L_x_1484:
[----:B------:R-:W-:Y:S05]  /*2c50*/  BSYNC B1 ;  /* 0x0000000000017941 */ /* 0x000fea0003800000 */
.L_x_1158:
[----:B------:R-:W-:Y:S05]  /*2c60*/  @P4 BRA `(.L_x_1160) ;  /* 0x0000003800544947 */ /* 0x000fea0003800000 */
[----:B------:R-:W-:Y:S01]  /*2c70*/  ISETP.NE.AND P4, PT, R60, RZ, PT ;  /* 0x000000ff3c00720c */ /* 0x000fe20003f85270 */
[----:B------:R-:W-:-:S12]  /*2c80*/  BSSY B1, `(.L_x_1161) ;  /* 0x0000070000017945 */ /* 0x000fd80003800000 */
[----:B------:R-:W-:Y:S05]  /*2c90*/  @!P4 BRA `(.L_x_1162) ;  /* 0x0000000400b8c947 */ /* 0x000fea0003800000 */
[----:B------:R-:W2:Y:S01]  /*2ca0*/  LDL.64 R76, [R1+0x10] ;  /* 0x00001000014c7983 */ /* 0x000ea20000100a00 */
[----:B------:R-:W-:Y:S03]  /*2cb0*/  BSSY B2, `(.L_x_1163) ;  /* 0x000006b000027945 */ /* 0x000fe60003800000 */
[----:B------:R1:W3:Y:S01]  /*2cc0*/  LDS.128 R8, [R84+0x13800] ;  /* 0x0138000054087984 */ /* 0x0002e20000000c00 */
[----:B--2---:R-:W-:-:S13]  /*2cd0*/  ISETP.GE.AND P4, PT, R76, R87, PT ;  /* 0x000000574c00720c */ /* 0x004fda0003f86270 */
[----:B-1-3--:R-:W-:Y:S05]  /*2ce0*/  @P4 BRA `(.L_x_1164) ;  /* 0x00000004009c4947 */ /* 0x00afea0003800000 */
        /* <DEDUP_REMOVED lines=24> */
[-C--:B------:R-:W-:Y:S01]  /*2e70*/  FMUL.FTZ R93, R37, R90.reuse ;  /* 0x0000005a255d7220 */ /* 0x080fe20000410000 */
[--C-:B------:R-:W-:Y:S02]  /*2e80*/  HADD2.F32 R79, -RZ, R78.reuse.H0_H0 ;  /* 0x2000004eff4f7230 */ /* 0x100fe40000004100 */
[C---:B------:R-:W-:Y:S01]  /*2e90*/  FMUL.FTZ R90, R8.reuse, R90 ;  /* 0x0000005a085a7220 */ /* 0x040fe20000410000 */
[--C-:B------:R-:W-:Y:S02]  /*2ea0*/  HADD2.F32 R77, -RZ, R9.reuse.H1_H1 ;  /* 0x30000009ff4d7230 */ /* 0x100fe40000004100 */
[----:B------:R-:W-:Y:S02]  /*2eb0*/  HADD2.F32 R76, -RZ, R9.H0_H0 ;  /* 0x20000009ff4c7230 */ /* 0x000fe40000004100 */
[----:B------:R-:W-:Y:S01]  /*2ec0*/  FFMA.FTZ R8, R8, R79, -R93 ;  /* 0x0000004f08087223 */ /* 0x000fe2000001085d */
[----:B------:R-:W-:Y:S02]  /*2ed0*/  HADD2.F32 R78, -RZ, R78.H1_H1 ;  /* 0x3000004eff4e7230 */ /* 0x000fe40000004100 */
[----:B------:R-:W-:Y:S01]  /*2ee0*/  FMUL.FTZ R93, R77, R91 ;  /* 0x0000005b4d5d7220 */ /* 0x000fe20000410000 */
[----:B------:R-:W-:Y:S01]  /*2ef0*/  FFMA.FTZ R9, R37, R79, R90 ;  /* 0x0000004f25097223 */ /* 0x000fe2000001005a */
[C---:B------:R-:W-:Y:S01]  /*2f00*/  FMUL.FTZ R92, R76.reuse, R91 ;  /* 0x0000005b4c5c7220 */ /* 0x040fe20000410000 */
[----:B------:R-:W-:Y:S01]  /*2f10*/  F2FP.F16.E4M3.UNPACK_B R37, R36.H1 ;  /* 0x00000024ff25723e */ /* 0x000fe200030006ff */
[----:B------:R-:W-:Y:S01]  /*2f20*/  FFMA.FTZ R93, R76, R78, -R93 ;  /* 0x0000004e4c5d7223 */ /* 0x000fe2000001085d */
[----:B------:R-:W-:Y:S01]  /*2f30*/  F2FP.F16.E4M3.UNPACK_B R36, R36 ;  /* 0x00000024ff24723e */ /* 0x000fe200020006ff */
        /* <DEDUP_REMOVED lines=21> */
[--C-:B------:R-:W-:Y:S01]  /*3090*/  HADD2.F32 R79, -RZ, R76.reuse.H1_H1 ;  /* 0x3000004cff4f7230 */ /* 0x100fe20000004100 */
[----:B------:R-:W-:Y:S01]  /*30a0*/  F2FP.SATFINITE.E4M3.F32.PACK_AB_MERGE_C R43, R78, R43, RZ ;  /* 0x0000002b4e2b723e */ /* 0x000fe200048070ff */
[----:B------:R-:W-:Y:S01]  /*30b0*/  HADD2.F32 R78, -RZ, R76.H0_H0 ;  /* 0x2000004cff4e7230 */ /* 0x000fe20000004100 */
[----:B------:R-:W-:Y:S01]  /*30c0*/  F2FP.F16.E4M3.UNPACK_B R77, R10.H1 ;  /* 0x0000000aff4d723e */ /* 0x000fe200030006ff */
[--C-:B------:R-:W-:Y:S01]  /*30d0*/  HADD2.F32 R92, -RZ, R94.reuse.H1_H1 ;  /* 0x3000005eff5c7230 */ /* 0x100fe20000004100 */
[----:B------:R-:W-:Y:S01]  /*30e0*/  F2FP.F16.E4M3.UNPACK_B R93, R35 ;  /* 0x00000023ff5d723e */ /* 0x000fe200020006ff */
[----:B------:R-:W-:Y:S01]  /*30f0*/  HADD2.F32 R94, -RZ, R94.H0_H0 ;  /* 0x2000005eff5e7230 */ /* 0x000fe20000004100 */
[-C--:B------:R-:W-:Y:S01]  /*3100*/  F2FP.F16.E4M3.UNPACK_B R76, R34.reuse.H1 ;  /* 0x00000022ff4c723e */ /* 0x080fe200030006ff */
[----:B------:R-:W-:Y:S01]  /*3110*/  HADD2.F32 R35, -RZ, R77.H1_H1 ;  /* 0x3000004dff237230 */ /* 0x000fe20000004100 */
[----:B------:R-:W-:Y:S01]  /*3120*/  F2FP.F16.E4M3.UNPACK_B R90, R34 ;  /* 0x00000022ff5a723e */ /* 0x000fe200020006ff */
[----:B------:R-:W-:-:S02]  /*3130*/  HADD2.F32 R96, -RZ, R93.H1_H1 ;  /* 0x3000005dff607230 */ /* 0x000fc40000004100 */
[-C--:B------:R-:W-:Y:S01]  /*3140*/  FMUL.FTZ R95, R79, R92.reuse ;  /* 0x0000005c4f5f7220 */ /* 0x080fe20000410000 */
[----:B------:R-:W-:Y:S02]  /*3150*/  HADD2.F32 R91, -RZ, R76.H1_H1 ;  /* 0x3000004cff5b7230 */ /* 0x000fe40000004100 */
[C---:B------:R-:W-:Y:S01]  /*3160*/  FMUL.FTZ R100, R78.reuse, R92 ;  /* 0x0000005c4e647220 */ /* 0x040fe20000410000 */
[----:B------:R-:W-:Y:S02]  /*3170*/  HADD2.F32 R77, -RZ, R77.H0_H0 ;  /* 0x2000004dff4d7230 */ /* 0x000fe40000004100 */
[----:B------:R-:W-:Y:S01]  /*3180*/  FMUL.FTZ R98, R35, R96 ;  /* 0x0000006023627220 */ /* 0x000fe20000410000 */
[----:B------:R-:W-:Y:S02]  /*3190*/  HADD2.F32 R92, -RZ, R90.H1_H1 ;  /* 0x3000005aff5c7230 */ /* 0x000fe40000004100 */
[----:B------:R-:W-:Y:S01]  /*31a0*/  FFMA.FTZ R34, R78, R91, -R95 ;  /* 0x0000005b4e227223 */ /* 0x000fe2000001085f */
[----:B------:R-:W-:Y:S01]  /*31b0*/  F2FP.F16.E4M3.UNPACK_B R10, R10 ;  /* 0x0000000aff0a723e */ /* 0x000fe200020006ff */
[----:B------:R-:W-:Y:S01]  /*31c0*/  FMUL.FTZ R96, R77, R96 ;  /* 0x000000604d607220 */ /* 0x000fe20000410000 */
[----:B------:R-:W-:Y:S01]  /*31d0*/  F2FP.F16.E4M3.UNPACK_B R78, R11 ;  /* 0x0000000bff4e723e */ /* 0x000fe200020006ff */
[----:B------:R-:W-:Y:S01]  /*31e0*/  FFMA.FTZ R11, R79, R91, R100 ;  /* 0x0000005b4f0b7223 */ /* 0x000fe20000010064 */
[-C--:B------:R-:W-:Y:S01]  /*31f0*/  FFMA.FTZ R98, R77, R92.reuse, -R98 ;  /* 0x0000005c4d627223 */ /* 0x080fe20000010862 */
[----:B------:R-:W-:Y:S01]  /*3200*/  FFMA.FTZ R79, R35, R92, R96 ;  /* 0x0000005c234f7223 */ /* 0x000fe20000010060 */
[----:B------:R-:W-:Y:S01]  /*3210*/  HADD2.F32 R35, -RZ, R10.H0_H0 ;  /* 0x2000000aff237230 */ /* 0x000fe20000004100 */
[----:B------:R-:W-:Y:S01]  /*3220*/  F2FP.SATFINITE.E4M3.F32.PACK_AB_MERGE_C R9, R9, R8, R42 ;  /* 0x000000080909723e */ /* 0x000fe2000480702a */
[----:B------:R-:W-:Y:S01]  /*3230*/  HADD2.F32 R77, -RZ, R78.H0_H0 ;  /* 0x2000004eff4d7230 */ /* 0x000fe20000004100 */
[----:B------:R-:W-:Y:S01]  /*3240*/  F2FP.SATFINITE.E4M3.F32.PACK_AB_MERGE_C R11, R11, R34, RZ ;  /* 0x000000220b0b723e */ /* 0x000fe200048070ff */
[----:B------:R-:W-:Y:S01]  /*3250*/  HADD2.F32 R10, -RZ, R10.H1_H1 ;  /* 0x3000000aff0a7230 */ /* 0x000fe20000004100 */
[----:B------:R-:W-:Y:S01]  /*3260*/  F2FP.SATFINITE.E4M3.F32.PACK_AB_MERGE_C R79, R79, R98, RZ ;  /* 0x000000624f4f723e */ /* 0x000fe200048070ff */
[----:B------:R-:W-:-:S02]  /*3270*/  HADD2.F32 R93, -RZ, R93.H0_H0 ;  /* 0x2000005dff5d7230 */ /* 0x000fc40000004100 */
[----:B------:R-:W-:Y:S01]  /*3280*/  FMUL.FTZ R91, R77, R94 ;  /* 0x0000005e4d5b7220 */ /* 0x000fe20000410000 */
[----:B------:R-:W-:Y:S01]  /*3290*/  HADD2.F32 R78, -RZ, R78.H1_H1 ;  /* 0x3000004eff4e7230 */ /* 0x000fe20000004100 */
[----:B------:R-:W-:Y:S01]  /*32a0*/  F2FP.SATFINITE.E4M3.F32.PACK_AB_MERGE_C R8, R37, R36, R43 ;  /* 0x000000242508723e */ /* 0x000fe2000480702b */
[----:B------:R-:W-:Y:S02]  /*32b0*/  HADD2.F32 R76, -RZ, R76.H0_H0 ;  /* 0x2000004cff4c7230 */ /* 0x000fe40000004100 */
[-C--:B------:R-:W-:Y:S01]  /*32c0*/  FMUL.FTZ R92, R10, R93.reuse ;  /* 0x0000005d0a5c7220 */ /* 0x080fe20000410000 */
[----:B------:R-:W-:Y:S02]  /*32d0*/  HADD2.F32 R90, -RZ, R90.H0_H0 ;  /* 0x2000005aff5a7230 */ /* 0x000fe40000004100 */
[C---:B------:R-:W-:Y:S01]  /*32e0*/  FMUL.FTZ R96, R78.reuse, R94 ;  /* 0x0000005e4e607220 */ /* 0x040fe20000410000 */
[----:B------:R-:W-:Y:S01]  /*32f0*/  FMUL.FTZ R93, R35, R93 ;  /* 0x0000005d235d7220 */ /* 0x000fe20000410000 */
[----:B------:R-:W-:-:S02]  /*3300*/  FFMA.FTZ R91, R78, R76, R91 ;  /* 0x0000004c4e5b7223 */ /* 0x000fc4000001005b */
[----:B------:R-:W-:Y:S01]  /*3310*/  FFMA.FTZ R96, R77, R76, -R96 ;  /* 0x0000004c4d607223 */ /* 0x000fe20000010860 */
[-C--:B------:R-:W-:Y:S01]  /*3320*/  FFMA.FTZ R92, R35, R90.reuse, -R92 ;  /* 0x0000005a235c7223 */ /* 0x080fe2000001085c */
[----:B------:R-:W-:-:S03]  /*3330*/  FFMA.FTZ R93, R10, R90, R93 ;  /* 0x0000005a0a5d7223 */ /* 0x000fc6000001005d */
[----:B------:R-:W-:Y:S02]  /*3340*/  F2FP.SATFINITE.E4M3.F32.PACK_AB_MERGE_C R11, R91, R96, R11 ;  /* 0x000000605b0b723e */ /* 0x000fe4000480700b */
[----:B------:R-:W-:-:S07]  /*3350*/  F2FP.SATFINITE.E4M3.F32.PACK_AB_MERGE_C R10, R93, R92, R79 ;  /* 0x0000005c5d0a723e */ /* 0x000fce000480704f */
.L_x_1164:
[----:B------:R-:W-:Y:S05]  /*3360*/  BSYNC B2 ;  /* 0x0000000000027941 */ /* 0x000fea0003800000 */
.L_x_1163:
[----:B------:R1:W-:Y:S02]  /*3370*/  STG.E.128 desc[UR42][R32.64], R8 ;  /* 0x0000000820007986 */ /* 0x0003e4000c101d2a */
.L_x_1162:
[----:B------:R-:W-:Y:S05]  /*3380*/  BSYNC B1 ;  /* 0x0000000000017941 */ /* 0x000fea0003800000 */
.L_x_1161:
[----:B------:R-:W-:Y:S01]  /*3390*/  ISETP.NE.AND P4, PT, R45, RZ, PT ;  /* 0x000000ff2d00720c */ /* 0x000fe20003f85270 */
[----:B------:R-:W-:-:S12]  /*33a0*/  BSSY B1, `(.L_x_1165) ;  /* 0x0000070000017945 */ /* 0x000fd80003800000 */
[----:B------:R-:W-:Y:S05]  /*33b0*/  @!P4 BRA `(.L_x_1166) ;  /* 0x0000000400b8c947 */ /* 0x000fea0003800000 */
[----:B------:R-:W2:Y:S01]  /*33c0*/  LDL R34, [R1+0x34] ;  /* 0x0000340001227983 */ /* 0x000ea20000100800 */
[----:B------:R-:W-:Y:S03]  /*33d0*/  BSSY B2, `(.L_x_1167) ;  /* 0x000006b000027945 */ /* 0x000fe60003800000 */
[----:B-1----:R1:W3:Y:S01]  /*33e0*/  LDS.128 R8, [R84+0x14800] ;  /* 0x0148000054087984 */ /* 0x0022e20000000c00 */
[----:B--2---:R-:W-:-:S13]  /*33f0*/  ISETP.GE.AND P4, PT, R34, R87, PT ;  /* 0x000000572200720c */ /* 0x004fda0003f86270 */
[----:B-1-3--:R-:W-:Y:S05]  /*3400*/  @P4 BRA `(.L_x_1168) ;  /* 0x00000004009c4947 */ /* 0x00afea0003800000 */
[----:B------:R-:W-:Y:S02]  /*3410*/  SHF.R.U32.HI R37, RZ, 0x8, R29 ;  /* 0x00000008ff257819 */ /* 0x000fe4000001161d */
[----:B------:R-:W-:Y:S02]  /*3420*/  SHF.R.U32.HI R30, RZ, 0x8, R31 ;  /* 0x00000008ff1e7819 */ /* 0x000fe4000001161f */
[----:B------:R-:W-:Y:S02]  /*3430*/  LOP3.LUT R28, R29, 0xff0000ff, RZ, 0xc0, !PT ;  /* 0xff0000ff1d1c7812 */ /* 0x000fe400078ec0ff */
[----:B------:R-:W-:Y:S01]  /*3440*/  SHF.R.U32.HI R35, RZ, 0x10, R29 ;  /* 0x00000010ff237819 */ /* 0x000fe2000001161d */
[----:B------:R-:W-:Y:S01]  /*3450*/  IMAD.SHL.U32 R29, R37, 0x100, RZ ;  /* 0x00000100251d7824 */ /* 0x000fe200078e00ff */
[----:B------:R-:W-:Y:S02]  /*3460*/  LOP3.LUT R34, R31, 0xff0000ff, RZ, 0xc0, !PT ;  /* 0xff0000ff1f227812 */ /* 0x000fe400078ec0ff */
[----:B------:R-:W-:Y:S01]  /*3470*/  SHF.R.U32.HI R36, RZ, 0x10, R31 ;  /* 0x00000010ff247819 */ /* 0x000fe2000001161f */
[----:B------:R-:W-:Y:S01]  /*3480*/  IMAD.SHL.U32 R31, R30, 0x100, RZ ;  /* 0x000001001e1f7824 */ /* 0x000fe200078e00ff */
[----:B------:R-:W-:Y:S01]  /*3490*/  LOP3.LUT R28, R28, 0xff00, R29, 0xf8, !PT ;  /* 0x0000ff001c1c7812 */ /* 0x000fe200078ef81d */
[----:B------:R-:W-:-:S02]  /*34a0*/  IMAD.U32 R29, R35, 0x10000, RZ ;  /* 0x00010000231d7824 */ /* 0x000fc400078e00ff */
[----:B------:R-:W-:Y:S01]  /*34b0*/  IMAD.MOV.U32 R30, RZ, RZ, R8 ;  /* 0x000000ffff1e7224 */ /* 0x000fe200078e0008 */
[----:B------:R-:W-:Y:S01]  /*34c0*/  LOP3.LUT R31, R34, 0xff00, R31, 0xf8, !PT ;  /* 0x0000ff00221f7812 */ /* 0x000fe200078ef81f */
[----:B------:R-:W-:Y:S01]  /*34d0*/  IMAD.U32 R36, R36, 0x10000, RZ ;  /* 0x0001000024247824 */ /* 0x000fe200078e00ff */
[----:B------:R-:W-:Y:S02]  /*34e0*/  F2FP.F16.E4M3.UNPACK_B R34, R41.H1 ;  /* 0x00000029ff22723e */ /* 0x000fe400030006ff */
[-C--:B------:R-:W-:Y:S02]  /*34f0*/  F2FP.F16.E4M3.UNPACK_B R8, R9.reuse ;  /* 0x00000009ff08723e */ /* 0x080fe400020006ff */
[----:B------:R-:W-:Y:S01]  /*3500*/  LOP3.LUT R28, R28, 0xff0000, R29, 0xf8, !PT ;  /* 0x00ff00001c1c7812 */ /* 0x000fe200078ef81d */
[----:B------:R-:W-:Y:S01]  /*3510*/  HADD2.F32 R42, -RZ, R34.H0_H0 ;  /* 0x20000022ff2a7230 */ /* 0x000fe20000004100 */
[----:B------:R-:W-:Y:S01]  /*3520*/  LOP3.LUT R29, R31, 0xff0000, R36, 0xf8, !PT ;  /* 0x00ff00001f1d7812 */ /* 0x000fe200078ef824 */
[--C-:B------:R-:W-:Y:S01]  /*3530*/  HADD2.F32 R31, -RZ, R8.reuse.H1_H1 ;  /* 0x30000008ff1f7230 */ /* 0x100fe20000004100 */
[----:B------:R-:W-:Y:S01]  /*3540*/  F2FP.F16.E4M3.UNPACK_B R36, R40.H1 ;  /* 0x00000028ff24723e */ /* 0x000fe200030006ff */
[----:B------:R-:W-:Y:S01]  /*3550*/  HADD2.F32 R8, -RZ, R8.H0_H0 ;  /* 0x20000008ff087230 */ /* 0x000fe20000004100 */
[----:B------:R-:W-:Y:S01]  /*3560*/  F2FP.F16.E4M3.UNPACK_B R9, R9.H1 ;  /* 0x00000009ff09723e */ /* 0x000fe200030006ff */
        /* <DEDUP_REMOVED lines=35> */
[----:B------:R-:W-:Y:S01]  /*37a0*/  F2FP.SATFINITE.E4M3.F32.PACK_AB_MERGE_C R35, R36, R35, RZ ;  /* 0x000000232423723e */ /* 0x000fe200048070ff */
[--C-:B------:R-:W-:Y:S01]  /*37b0*/  HADD2.F32 R40, -RZ, R37.reuse.H0_H0 ;  /* 0x20000025ff287230 */ /* 0x100fe20000004100 */
[-C--:B------:R-:W-:Y:S01]  /*37c0*/  F2FP.F16.E4M3.UNPACK_B R77, R29.reuse.H1 ;  /* 0x0000001dff4d723e */ /* 0x080fe200030006ff */
[----:B------:R-:W-:Y:S01]  /*37d0*/  HADD2.F32 R37, -RZ, R37.H1_H1 ;  /* 0x30000025ff257230 */ /* 0x000fe20000004100 */
[----:B------:R-:W-:Y:S02]  /*37e0*/  F2FP.F16.E4M3.UNPACK_B R36, R10.H1 ;  /* 0x0000000aff24723e */ /* 0x000fe400030006ff */
[----:B------:R-:W-:Y:S01]  /*37f0*/  F2FP.F16.E4M3.UNPACK_B R76, R29 ;  /* 0x0000001dff4c723e */ /* 0x000fe200020006ff */
[----:B------:R-:W-:Y:S01]  /*3800*/  HADD2.F32 R79, -RZ, R77.H1_H1 ;  /* 0x3000004dff4f7230 */ /* 0x000fe20000004100 */
[-C--:B------:R-:W-:Y:S01]  /*3810*/  F2FP.F16.E4M3.UNPACK_B R41, R28.reuse ;  /* 0x0000001cff29723e */ /* 0x080fe200020006ff */
[----:B------:R-:W-:Y:S01]  /*3820*/  HADD2.F32 R29, -RZ, R36.H1_H1 ;  /* 0x30000024ff1d7230 */ /* 0x000fe20000004100 */
[----:B------:R-:W-:Y:S01]  /*3830*/  F2FP.F16.E4M3.UNPACK_B R42, R28.H1 ;  /* 0x0000001cff2a723e */ /* 0x000fe200030006ff */
[----:B------:R-:W-:-:S02]  /*3840*/  HADD2.F32 R78, -RZ, R76.H1_H1 ;  /* 0x3000004cff4e7230 */ /* 0x000fc40000004100 */
[-C--:B------:R-:W-:Y:S01]  /*3850*/  FMUL.FTZ R91, R37, R79.reuse ;  /* 0x0000004f255b7220 */ /* 0x080fe20000410000 */
[----:B------:R-:W-:Y:S02]  /*3860*/  HADD2.F32 R36, -RZ, R36.H0_H0 ;  /* 0x20000024ff247230 */ /* 0x000fe40000004100 */
[----:B------:R-:W-:Y:S01]  /*3870*/  FMUL.FTZ R90, R40, R79 ;  /* 0x0000004f285a7220 */ /* 0x000fe20000410000 */
[----:B------:R-:W-:Y:S02]  /*3880*/  HADD2.F32 R28, -RZ, R41.H1_H1 ;  /* 0x30000029ff1c7230 */ /* 0x000fe40000004100 */
[-C--:B------:R-:W-:Y:S01]  /*3890*/  FMUL.FTZ R79, R29, R78.reuse ;  /* 0x0000004e1d4f7220 */ /* 0x080fe20000410000 */
[----:B------:R-:W-:Y:S01]  /*38a0*/  F2FP.F16.E4M3.UNPACK_B R11, R11 ;  /* 0x0000000bff0b723e */ /* 0x000fe200020006ff */
[C---:B------:R-:W-:Y:S01]  /*38b0*/  FMUL.FTZ R78, R36.reuse, R78 ;  /* 0x0000004e244e7220 */ /* 0x040fe20000410000 */
[----:B------:R-:W-:Y:S01]  /*38c0*/  F2FP.F16.E4M3.UNPACK_B R10, R10 ;  /* 0x0000000aff0a723e */ /* 0x000fe200020006ff */
[----:B------:R-:W-:Y:S01]  /*38d0*/  FFMA.FTZ R79, R36, R28, -R79 ;  /* 0x0000001c244f7223 */ /* 0x000fe2000001084f */
[----:B------:R-:W-:-:S02]  /*38e0*/  HADD2.F32 R43, -RZ, R42.H1_H1 ;  /* 0x3000002aff2b7230 */ /* 0x000fc40000004100 */
[----:B------:R-:W-:Y:S01]  /*38f0*/  FFMA.FTZ R78, R29, R28, R78 ;  /* 0x0000001c1d4e7223 */ /* 0x000fe2000001004e */
[--C-:B------:R-:W-:Y:S01]  /*3900*/  HADD2.F32 R28, -RZ, R11.reuse.H0_H0 ;  /* 0x2000000bff1c7230 */ /* 0x100fe20000004100 */
[----:B------:R-:W-:Y:S01]  /*3910*/  F2FP.SATFINITE.E4M3.F32.PACK_AB_MERGE_C R9, R9, R8, R34 ;  /* 0x000000080909723e */ /* 0x000fe20004807022 */
[----:B------:R-:W-:Y:S02]  /*3920*/  HADD2.F32 R29, -RZ, R11.H1_H1 ;  /* 0x3000000bff1d7230 */ /* 0x000fe40000004100 */
[-C--:B------:R-:W-:Y:S01]  /*3930*/  FFMA.FTZ R91, R40, R43.reuse, -R91 ;  /* 0x0000002b285b7223 */ /* 0x080fe2000001085b */
[--C-:B------:R-:W-:Y:S02]  /*3940*/  HADD2.F32 R11, -RZ, R10.reuse.H0_H0 ;  /* 0x2000000aff0b7230 */ /* 0x100fe40000004100 */
[----:B------:R-:W-:Y:S01]  /*3950*/  FFMA.FTZ R90, R37, R43, R90 ;  /* 0x0000002b255a7223 */ /* 0x000fe2000001005a */
[----:B------:R-:W-:Y:S01]  /*3960*/  HADD2.F32 R77, -RZ, R77.H0_H0 ;  /* 0x2000004dff4d7230 */ /* 0x000fe20000004100 */
[----:B------:R-:W-:Y:S01]  /*3970*/  F2FP.SATFINITE.E4M3.F32.PACK_AB_MERGE_C R78, R78, R79, RZ ;  /* 0x0000004f4e4e723e */ /* 0x000fe200048070ff */
[----:B------:R-:W-:Y:S01]  /*3980*/  HADD2.F32 R10, -RZ, R10.H1_H1 ;  /* 0x3000000aff0a7230 */ /* 0x000fe20000004100 */
[----:B------:R-:W-:Y:S01]  /*3990*/  F2FP.SATFINITE.E4M3.F32.PACK_AB_MERGE_C R8, R31, R30, R35 ;  /* 0x0000001e1f08723e */ /* 0x000fe20004807023 */
[----:B------:R-:W-:-:S02]  /*39a0*/  HADD2.F32 R76, -RZ, R76.H0_H0 ;  /* 0x2000004cff4c7230 */ /* 0x000fc40000004100 */
[-C--:B------:R-:W-:Y:S01]  /*39b0*/  FMUL.FTZ R43, R29, R77.reuse ;  /* 0x0000004d1d2b7220 */ /* 0x080fe20000410000 */
[----:B------:R-:W-:Y:S02]  /*39c0*/  HADD2.F32 R42, -RZ, R42.H0_H0 ;  /* 0x2000002aff2a7230 */ /* 0x000fe40000004100 */
        /* <DEDUP_REMOVED lines=11> */
.L_x_1168:
[----:B------:R-:W-:Y:S05]  /*3a80*/  BSYNC B2 ;  /* 0x0000000000027941 */ /* 0x000fea0003800000 */
.L_x_1167:
[----:B------:R2:W-:Y:S02]  /*3a90*/  STG.E.128 desc[UR42][R32.64+0x20], R8 ;  /* 0x0000200820007986 */ /* 0x0005e4000c101d2a */
.L_x_1166:
[----:B------:R-:W-:Y:S05]  /*3aa0*/  BSYNC B1 ;  /* 0x0000000000017941 */ /* 0x000fea0003800000 */
.L_x_1165:
        /* <DEDUP_REMOVED lines=39> */
[-C--:B------:R-:W-:Y:S01]  /*3d20*/  FMUL.FTZ R37, R29, R35.reuse ;  /* 0x000000231d257220 */ /* 0x080fe20000410000 */
[----:B------:R-:W-:Y:S01]  /*3d30*/  FMUL.FTZ R36, R28, R35 ;  /* 0x000000231c247220 */ /* 0x000fe20000410000 */
[----:B------:R-:W-:Y:S01]  /*3d40*/  F2FP.F16.E4M3.UNPACK_B R15, R14.H1 ;  /* 0x0000000eff0f723e */ /* 0x000fe200030006ff */
[----:B------:R-:W-:-:S02]  /*3d50*/  HADD2.F32 R31, -RZ, R39.H1_H1 ;  /* 0x30000027ff1f7230 */ /* 0x000fc40000004100 */
[-C--:B------:R-:W-:Y:S01]  /*3d60*/  FFMA.FTZ R37, R28, R30.reuse, -R37 ;  /* 0x0000001e1c257223 */ /* 0x080fe20000010825 */
[----:B------:R-:W-:Y:S01]  /*3d70*/  FFMA.FTZ R40, R29, R30, R36 ;  /* 0x0000001e1d287223 */ /* 0x000fe20000010024 */
[----:B------:R-:W-:Y:S01]  /*3d80*/  F2FP.F16.E4M3.UNPACK_B R14, R14 ;  /* 0x0000000eff0e723e */ /* 0x000fe200020006ff */
[--C-:B------:R-:W-:Y:S01]  /*3d90*/  HADD2.F32 R30, -RZ, R15.reuse.H1_H1 ;  /* 0x3000000fff1e7230 */ /* 0x100fe20000004100 */
[----:B------:R-:W-:Y:S01]  /*3da0*/  F2FP.F16.E4M3.UNPACK_B R35, R12 ;  /* 0x0000000cff23723e */ /* 0x000fe200020006ff */
[----:B------:R-:W-:Y:S02]  /*3db0*/  HADD2.F32 R29, -RZ, R15.H0_H0 ;  /* 0x2000000fff1d7230 */ /* 0x000fe40000004100 */
[----:B------:R-:W-:Y:S02]  /*3dc0*/  HADD2.F32 R39, -RZ, R39.H0_H0 ;  /* 0x20000027ff277230 */ /* 0x000fe40000004100 */
[----:B------:R-:W-:Y:S01]  /*3dd0*/  FMUL.FTZ R36, R30, R31 ;  /* 0x0000001f1e247220 */ /* 0x000fe20000410000 */
[----:B------:R-:W-:-:S02]  /*3de0*/  HADD2.F32 R15, -RZ, R14.H0_H0 ;  /* 0x2000000eff0f7230 */ /* 0x000fc40000004100 */
[----:B------:R-:W-:Y:S01]  /*3df0*/  FMUL.FTZ R31, R29, R31 ;  /* 0x0000001f1d1f7220 */ /* 0x000fe20000410000 */
[----:B------:R-:W-:Y:S02]  /*3e00*/  HADD2.F32 R28, -RZ, R14.H1_H1 ;  /* 0x3000000eff1c7230 */ /* 0x000fe40000004100 */
[--C-:B------:R-:W-:Y:S02]  /*3e10*/  HADD2.F32 R14, -RZ, R38.reuse.H1_H1 ;  /* 0x30000026ff0e7230 */ /* 0x100fe40000004100 */
[----:B------:R-:W-:Y:S02]  /*3e20*/  HADD2.F32 R38, -RZ, R38.H0_H0 ;  /* 0x20000026ff267230 */ /* 0x000fe40000004100 */
[-C--:B------:R-:W-:Y:S01]  /*3e30*/  FMUL.FTZ R34, R28, R39.reuse ;  /* 0x000000271c227220 */ /* 0x080fe20000410000 */
[----:B------:R-:W-:Y:S01]  /*3e40*/  FMUL.FTZ R39, R15, R39 ;  /* 0x000000270f277220 */ /* 0x000fe20000410000 */
[-C--:B------:R-:W-:Y:S01]  /*3e50*/  FFMA.FTZ R29, R29, R14.reuse, -R36 ;  /* 0x0000000e1d1d7223 */ /* 0x080fe20000010824 */
[----:B------:R-:W-:Y:S01]  /*3e60*/  FFMA.FTZ R30, R30, R14, R31 ;  /* 0x0000000e1e1e7223 */ /* 0x000fe2000001001f */
[-C--:B------:R-:W-:Y:S01]  /*3e70*/  FFMA.FTZ R14, R15, R38.reuse, -R34 ;  /* 0x000000260f0e7223 */ /* 0x080fe20000010822 */
[----:B------:R-:W-:Y:S01]  /*3e80*/  FFMA.FTZ R15, R28, R38, R39 ;  /* 0x000000261c0f7223 */ /* 0x000fe20000010027 */
[----:B------:R-:W-:-:S02]  /*3e90*/  F2FP.F16.E4M3.UNPACK_B R31, R11.H1 ;  /* 0x0000000bff1f723e */ /* 0x000fc400030006ff */
[----:B------:R-:W-:Y:S02]  /*3ea0*/  F2FP.SATFINITE.E4M3.F32.PACK_AB_MERGE_C R29, R30, R29, RZ ;  /* 0x0000001d1e1d723e */ /* 0x000fe400048070ff */
[-C--:B------:R-:W-:Y:S01]  /*3eb0*/  F2FP.F16.E4M3.UNPACK_B R39, R13.reuse.H1 ;  /* 0x0000000dff27723e */ /* 0x080fe200030006ff */
[--C-:B------:R-:W-:Y:S01]  /*3ec0*/  HADD2.F32 R34, -RZ, R31.reuse.H0_H0 ;  /* 0x2000001fff227230 */ /* 0x100fe20000004100 */
[----:B------:R-:W-:Y:S01]  /*3ed0*/  F2FP.F16.E4M3.UNPACK_B R30, R10.H1 ;  /* 0x0000000aff1e723e */ /* 0x000fe200030006ff */
[----:B------:R-:W-:Y:S01]  /*3ee0*/  HADD2.F32 R31, -RZ, R31.H1_H1 ;  /* 0x3000001fff1f7230 */ /* 0x000fe20000004100 */
[----:B------:R-:W-:Y:S01]  /*3ef0*/  F2FP.F16.E4M3.UNPACK_B R38, R13 ;  /* 0x0000000dff26723e */ /* 0x000fe200020006ff */
[----:B------:R-:W-:Y:S01]  /*3f00*/  HADD2.F32 R41, -RZ, R39.H1_H1 ;  /* 0x30000027ff297230 */ /* 0x000fe20000004100 */
[----:B------:R-:W-:Y:S01]  /*3f10*/  F2FP.SATFINITE.E4M3.F32.PACK_AB_MERGE_C R28, R40, R37, RZ ;  /* 0x00000025281c723e */ /* 0x000fe200048070ff */
        /* <DEDUP_REMOVED lines=38> */
.L_x_1170:
[----:B------:R-:W-:Y:S05]  /*4180*/  BSYNC B1 ;  /* 0x0000000000017941 */ /* 0x000fea0003800000 */
.L_x_1169:
[----:B------:R3:W-:Y:S01]  /*4190*/  STG.E.128 desc[UR42][R32.64+0x40], R8 ;  /* 0x0000400820007986 */ /* 0x0007e2000c101d2a */
[----:B------:R-:W-:Y:S05]  /*41a0*/  BRA `(.L_x_1160) ;  /* 0x0000002400047947 */ /* 0x000fea0003800000 */
.L_x_1154:
        /* <DEDUP_REMOVED lines=27> */
.L_x_1172:
[----:B------:R-:W-:Y:S05]  /*4360*/  BSYNC B1 ;  /* 0x0000000000017941 */ /* 0x000fea0003800000 */
.L_x_1171:
        /* <DEDUP_REMOVED lines=12> */
.L_x_1173:
[----:B0-----:R-:W2:Y:S01]  /*4430*/  LDL R38, [R1+0x8] ;  /* 0x0000080001267983 */ /* 0x001ea20000100800 */
[----:B------:R-:W-:Y:S01]  /*4440*/  IMAD R83, R18, 0x8, R16 ;  /* 0x0000000812537824 */ /* 0x000fe200078e0210 */
[----:B------:R-:W-:Y:S01]  /*4450*/  BSSY B1, `(.L_x_1174) ;  /* 0x0000004000017945 */ /* 0x000fe20003800000 */
[----:B--2---:R-:W-:-:S04]  /*4460*/  SHF.L.U32 R86, R38, 0x1f, RZ ;  /* 0x0000001f26567819 */ /* 0x004fc800000006ff */
[----:B------:R-:W0:Y:S02]  /*4470*/  SYNCS.PHASECHK.TRANS64.TRYWAIT P5, [R83+URZ+0x19c90], R86 ;  /* 0x019c9056530075a7 */ /* 0x000e2400080a017f */
[----:B0-----:R-:W-:Y:S05]  /*4480*/  @!P5 BRA `(.L_x_1175) ;  /* 0x000001c8005cd947 */ /* 0x001fea0003800000 */
.L_x_1485:
[----:B------:R-:W-:Y:S05]  /*4490*/  BSYNC B1 ;  /* 0x0000000000017941 */ /* 0x000fea0003800000 */
.L_x_1174:
[----:B------:R-:W-:Y:S05]  /*44a0*/  @P4 BRA `(.L_x_1160) ;  /* 0x0000002000444947 */ /* 0x000fea0003800000 */
[----:B------:R-:W1:Y:S01]  /*44b0*/  LDC R94, c[0x0][0x2f4] ;  /* 0x0000bd00ff5e7b82 */ /* 0x000e620000000800 */
[----:B------:R-:W-:Y:S01]  /*44c0*/  ISETP.NE.AND P4, PT, R60, RZ, PT ;  /* 0x000000ff3c00720c */ /* 0x000fe20003f85270 */
[----:B------:R-:W-:Y:S01]  /*44d0*/  ULDC.64 UR4, c[0x0][0x300] ;  /* 0x0000c00000047ab9 */ /* 0x000fe20000000a00 */
[----:B------:R-:W-:Y:S01]  /*44e0*/  SHF.R.S32.HI R38, RZ, 0x1f, R23 ;  /* 0x0000001fff267819 */ /* 0x000fe20000011417 */
[----:B------:R-:W-:Y:S01]  /*44f0*/  IMAD.MOV.U32 R78, RZ, RZ, R36 ;  /* 0x000000ffff4e7224 */ /* 0x000fe200078e0024 */
[----:B------:R-:W-:Y:S03]  /*4500*/  BSSY B1, `(.L_x_1176) ;  /* 0x00000fd000017945 */ /* 0x000fe60003800000 */
[----:B------:R-:W-:Y:S02]  /*4510*/  IMAD R38, R38, UR4, RZ ;  /* 0x0000000426267c24 */ /* 0x000fe4000f8e02ff */
[----:B------:R-:W-:-:S04]  /*4520*/  IMAD.WIDE.U32 R78, R23, UR4, R78 ;  /* 0x00000004174e7c25 */ /* 0x000fc8000f8e004e */
[----:B------:R-:W-:-:S04]  /*4530*/  IMAD R95, R23, UR5, R38 ;  /* 0x00000005175f7c24 */ /* 0x000fc8000f8e0226 */
[----:B------:R-:W-:Y:S02]  /*4540*/  IMAD.IADD R95, R95, 0x1, R79 ;  /* 0x000000015f5f7824 */ /* 0x000fe400078e024f */
[----:B-1----:R-:W-:Y:S01]  /*4550*/  IMAD.IADD R96, R94, 0x1, -R61 ;  /* 0x000000015e607824 */ /* 0x002fe200078e0a3d */
[----:B------:R-:W-:Y:S06]  /*4560*/  @!P4 BRA `(.L_x_1177) ;  /* 0x0000000c00d8c947 */ /* 0x000fec0003800000 */
[----:B------:R-:W2:Y:S04]  /*4570*/  LDL R41, [R1+0x30] ;  /* 0x0000300001297983 */ /* 0x000ea80000100800 */
[----:B------:R-:W3:Y:S04]  /*4580*/  LDL R40, [R1+0x74] ;  /* 0x0000740001287983 */ /* 0x000ee80000100800 */
[----:B------:R-:W4:Y:S01]  /*4590*/  LDL R39, [R1+0x3c] ;  /* 0x00003c0001277983 */ /* 0x000f220000100800 */
[----:B------:R-:W-:Y:S01]  /*45a0*/  SEL R36, R61, R96, !P0 ;  /* 0x000000603d247207 */ /* 0x000fe20004000000 */
[----:B------:R-:W-:Y:S01]  /*45b0*/  BSSY B2, `(.L_x_1178) ;  /* 0x00000e8000027945 */ /* 0x000fe20003800000 */
[----:B------:R-:W-:-:S02]  /*45c0*/  IADD3 R103, P4, P5, R58, R78, R20 ;  /* 0x0000004e3a677210 */ /* 0x000fc40007d9e014 */
[----:B------:R-:W-:Y:S02]  /*45d0*/  SHF.R.S32.HI R37, RZ, 0x1f, R36 ;  /* 0x0000001fff257819 */ /* 0x000fe40000011424 */
[----:B------:R-:W-:Y:S02]  /*45e0*/  IADD3.X R101, R80, R95, R4, P4, P5 ;  /* 0x0000005f50657210 */ /* 0x000fe400027ea404 */
[----:B------:R-:W-:Y:S02]  /*45f0*/  LEA.HI R37, R37, R36, RZ, 0x5 ;  /* 0x0000002425257211 */ /* 0x000fe400078f28ff */
[----:B------:R-:W-:Y:S02]  /*4600*/  ISETP.GE.AND P5, PT, R152, R87, PT ;  /* 0x000000579800720c */ /* 0x000fe40003fa6270 */
[----:B------:R-:W-:-:S04]  /*4610*/  SHF.R.S32.HI R36, RZ, 0x5, R37 ;  /* 0x00000005ff247819 */ /* 0x000fc80000011425 */
[----:B------:R-:W-:-:S04]  /*4620*/  LEA.HI.SX32 R36, R73, R36, 0x1c ;  /* 0x0000002449247211 */ /* 0x000fc800078fe2ff */
[C---:B------:R-:W-:Y:S01]  /*4630*/  LEA.HI R37, R36.reuse, R36, RZ, 0x1 ;  /* 0x0000002424257211 */ /* 0x040fe200078f08ff */
[----:B------:R-:W-:-:S04]  /*4640*/  IMAD.SHL.U32 R102, R36, 0x10, RZ ;  /* 0x0000001024667824 */ /* 0x000fc800078e00ff */
[----:B------:R-:W-:Y:S01]  /*4650*/  IMAD.SHL.U32 R37, R37, 0x800, RZ ;  /* 0x0000080025257824 */ /* 0x000fe200078e00ff */
[----:B------:R-:W-:-:S04]  /*4660*/  ISETP.GE.AND P4, PT, R102, R94, PT ;  /* 0x0000005e6600720c */ /* 0x000fc80003f86270 */
[----:B------:R-:W-:Y:S02]  /*4670*/  LOP3.LUT R37, R37, 0xfffff000, RZ, 0xc0, !PT ;  /* 0xfffff00025257812 */ /* 0x000fe400078ec0ff */
[----:B--2---:R-:W-:-:S04]  /*4680*/  LOP3.LUT R36, R41, 0x10, R102, 0xf8, !PT ;  /* 0x0000001029247812 */ /* 0x004fc800078ef866 */
[----:B---3--:R-:W-:-:S04]  /*4690*/  LOP3.LUT R36, R36, R40, RZ, 0x3c, !PT ;  /* 0x0000002824247212 */ /* 0x008fc800078e3cff */
[----:B----4-:R-:W-:Y:S01]  /*46a0*/  IADD3 R39, R36, R37, R39 ;  /* 0x0000002524277210 */ /* 0x010fe20007ffe027 */
[----:B------:R-:W-:-:S04]  /*46b0*/  IMAD R37, R18, 0x3000, R71 ;  /* 0x0000300012257824 */ /* 0x000fc800078e0247 */
[----:B------:R-:W-:Y:S02]  /*46c0*/  IMAD R39, R18, 0x3000, R39 ;  /* 0x0000300012277824 */ /* 0x000fe400078e0227 */
[C---:B------:R-:W-:Y:S02]  /*46d0*/  IMAD.IADD R37, R16.reuse, 0x1, R37 ;  /* 0x0000000110257824 */ /* 0x040fe400078e0225 */
[----:B------:R-:W-:-:S04]  /*46e0*/  IMAD.IADD R40, R16, 0x1, R39 ;  /* 0x0000000110287824 */ /* 0x000fc800078e0227 */
[----:B------:R-:W1:Y:S04]  /*46f0*/  LDS.128 R36, [R37+0x13800] ;  /* 0x0138000025247984 */ /* 0x000e680000000c00 */
[----:B------:R-:W2:Y:S01]  /*4700*/  LDS.128 R40, [R40+0x13800] ;  /* 0x0138000028287984 */ /* 0x000ea20000000c00 */
[----:B------:R-:W-:Y:S05]  /*4710*/  @P5 BRA `(.L_x_1179) ;  /* 0x0000000c00445947 */ /* 0x000fea0003800000 */
[----:B------:R-:W-:Y:S02]  /*4720*/  SHF.R.U32.HI R32, RZ, 0x8, R33 ;  /* 0x00000008ff207819 */ /* 0x000fe40000011621 */
[----:B------:R-:W-:Y:S02]  /*4730*/  SHF.R.U32.HI R104, RZ, 0x8, R13 ;  /* 0x00000008ff687819 */ /* 0x000fe4000001160d */
[----:B------:R-:W-:Y:S01]  /*4740*/  SHF.R.U32.HI R34, RZ, 0x10, R33 ;  /* 0x00000010ff227819 */ /* 0x000fe20000011621 */
[----:B------:R-:W-:Y:S01]  /*4750*/  IMAD.SHL.U32 R32, R32, 0x100, RZ ;  /* 0x0000010020207824 */ /* 0x000fe200078e00ff */
[----:B------:R-:W-:Y:S02]  /*4760*/  LOP3.LUT R33, R33, 0xff0000ff, RZ, 0xc0, !PT ;  /* 0xff0000ff21217812 */ /* 0x000fe400078ec0ff */
[----:B------:R-:W-:Y:S01]  /*4770*/  SHF.R.U32.HI R12, RZ, 0x10, R13 ;  /* 0x00000010ff0c7819 */ /* 0x000fe2000001160d */
[----:B------:R-:W-:Y:S01]  /*4780*/  IMAD.U32 R34, R34, 0x10000, RZ ;  /* 0x0001000022227824 */ /* 0x000fe200078e00ff */
[----:B------:R-:W-:Y:S01]  /*4790*/  LOP3.LUT R14, R13, 0xff0000ff, RZ, 0xc0, !PT ;  /* 0xff0000ff0d0e7812 */ /* 0x000fe200078ec0ff */
[----:B------:R-:W-:Y:S01]  /*47a0*/  IMAD.SHL.U32 R13, R104, 0x100, RZ ;  /* 0x00000100680d7824 */ /* 0x000fe200078e00ff */
[----:B------:R-:W-:Y:S01]  /*47b0*/  LOP3.LUT R33, R33, 0xff00, R32, 0xf8, !PT ;  /* 0x0000ff0021217812 */ /* 0x000fe200078ef820 */
[----:B------:R-:W-:Y:S01]  /*47c0*/  IMAD.U32 R12, R12, 0x10000, RZ ;  /* 0x000100000c0c7824 */ /* 0x000fe200078e00ff */
[----:B--2---:R-:W-:-:S02]  /*47d0*/  F2FP.F16.E4M3.UNPACK_B R105, R41 ;  /* 0x00000029ff69723e */ /* 0x004fc400020006ff */
[----:B------:R-:W-:Y:S02]  /*47e0*/  LOP3.LUT R13, R14, 0xff00, R13, 0xf8, !PT ;  /* 0x0000ff000e0d7812 */ /* 0x000fe400078ef80d */
[----:B------:R-:W-:Y:S01]  /*47f0*/  LOP3.LUT R34, R33, 0xff0000, R34, 0xf8, !PT ;  /* 0x00ff000021227812 */ /* 0x000fe200078ef822 */
[--C-:B------:R-:W-:Y:S01]  /*4800*/  HADD2.F32 R14, -RZ, R105.reuse.H0_H0 ;  /* 0x20000069ff0e7230 */ /* 0x100fe20000004100 */
[----:B------:R-:W-:Y:S01]  /*4810*/  LOP3.LUT R12, R13, 0xff0000, R12, 0xf8, !PT ;  /* 0x00ff00000d0c7812 */ /* 0x000fe200078ef80c */
[----:B------:R-:W-:Y:S01]  /*4820*/  HADD2.F32 R105, -RZ, R105.H1_H1 ;  /* 0x30000069ff697230 */ /* 0x000fe20000004100 */
[----:B------:R-:W-:Y:S02]  /*4830*/  F2FP.F16.E4M3.UNPACK_B R32, R34 ;  /* 0x00000022ff20723e */ /* 0x000fe400020006ff */
[----:B-1----:R-:W-:Y:S02]  /*4840*/  F2FP.F16.E4M3.UNPACK_B R104, R37 ;  /* 0x00000025ff68723e */ /* 0x002fe400020006ff */
[----:B------:R-:W-:Y:S01]  /*4850*/  F2FP.F16.E4M3.UNPACK_B R13, R12 ;  /* 0x0000000cff0d723e */ /* 0x000fe200020006ff */
[----:B------:R-:W-:Y:S01]  /*4860*/  HADD2.F32 R33, -RZ, R32.H0_H0 ;  /* 0x20000020ff217230 */ /* 0x000fe20000004100 */
[----:B------:R-:W-:Y:S01]  /*4870*/  F2FP.F16.E4M3.UNPACK_B R41, R41.H1 ;  /* 0x00000029ff29723e */ /* 0x000fe200030006ff */
[----:B------:R-:W-:Y:S01]  /*4880*/  HADD2.F32 R106, -RZ, R104.H0_H0 ;  /* 0x20000068ff6a7230 */ /* 0x000fe20000004100 */
[----:B------:R-:W-:Y:S01]  /*4890*/  F2FP.F16.E4M3.UNPACK_B R34, R34.H1 ;  /* 0x00000022ff22723e */ /* 0x000fe200030006ff */
        /* <DEDUP_REMOVED lines=10> */
[----:B------:R-:W-:-:S02]  /*4940*/  LOP3.LUT R108, R35, 0xff0000ff, RZ, 0xc0, !PT ;  /* 0xff0000ff236c7812 */ /* 0x000fc400078ec0ff */
[-C--:B------:R-:W-:Y:S01]  /*4950*/  FFMA.FTZ R32, R104, R13.reuse, -R107 ;  /* 0x0000000d68207223 */ /* 0x080fe2000001086b */
[----:B------:R-:W-:Y:S01]  /*4960*/  FFMA.FTZ R13, R105, R13, R106 ;  /* 0x0000000d690d7223 */ /* 0x000fe2000001006a */
[----:B------:R-:W-:Y:S01]  /*4970*/  F2FP.F16.E4M3.UNPACK_B R104, R37.H1 ;  /* 0x00000025ff68723e */ /* 0x000fe200030006ff */
[----:B------:R-:W-:Y:S01]  /*4980*/  HADD2.F32 R37, -RZ, R34.H0_H0 ;  /* 0x20000022ff257230 */ /* 0x000fe20000004100 */
        /* <DEDUP_REMOVED lines=9> */
[----:B------:R-:W-:Y:S02]  /*4a20*/  HADD2.F32 R106, -RZ, R41.H1_H1 ;  /* 0x30000029ff6a7230 */ /* 0x000fe40000004100 */
[----:B------:R-:W-:Y:S01]  /*4a30*/  FFMA.FTZ R12, R12, R107, R111 ;  /* 0x0000006b0c0c7223 */ /* 0x000fe2000001006f */
[----:B------:R-:W-:-:S05]  /*4a40*/  HADD2.F32 R41, -RZ, R34.H1_H1 ;  /* 0x30000022ff297230 */ /* 0x000fca0000004100 */
[-C--:B------:R-:W-:Y:S01]  /*4a50*/  FMUL.FTZ R107, R106, R41.reuse ;  /* 0x000000296a6b7220 */ /* 0x080fe20000410000 */
[----:B------:R-:W-:-:S03]  /*4a60*/  FMUL.FTZ R109, R104, R41 ;  /* 0x00000029686d7220 */ /* 0x000fc60000410000 */
[-C--:B------:R-:W-:Y:S01]  /*4a70*/  FFMA.FTZ R41, R104, R105.reuse, -R107 ;  /* 0x0000006968297223 */ /* 0x080fe2000001086b */
[----:B------:R-:W-:Y:S01]  /*4a80*/  FFMA.FTZ R34, R106, R105, R109 ;  /* 0x000000696a227223 */ /* 0x000fe2000001006d */
[----:B------:R-:W-:Y:S02]  /*4a90*/  SHF.R.U32.HI R105, RZ, 0x8, R35 ;  /* 0x00000008ff697819 */ /* 0x000fe40000011623 */
[--C-:B------:R-:W-:Y:S02]  /*4aa0*/  SHF.R.U32.HI R107, RZ, 0x8, R15.reuse ;  /* 0x00000008ff6b7819 */ /* 0x100fe4000001160f */
[----:B------:R-:W-:Y:S01]  /*4ab0*/  SHF.R.U32.HI R104, RZ, 0x10, R15 ;  /* 0x00000010ff687819 */ /* 0x000fe2000001160f */
[----:B------:R-:W-:Y:S01]  /*4ac0*/  IMAD.SHL.U32 R105, R105, 0x100, RZ ;  /* 0x0000010069697824 */ /* 0x000fe200078e00ff */
[----:B------:R-:W-:Y:S02]  /*4ad0*/  LOP3.LUT R106, R15, 0xff0000ff, RZ, 0xc0, !PT ;  /* 0xff0000ff0f6a7812 */ /* 0x000fe400078ec0ff */
[----:B------:R-:W-:Y:S01]  /*4ae0*/  SHF.R.U32.HI R15, RZ, 0x10, R35 ;  /* 0x00000010ff0f7819 */ /* 0x000fe20000011623 */
[----:B------:R-:W-:Y:S01]  /*4af0*/  IMAD.SHL.U32 R35, R107, 0x100, RZ ;  /* 0x000001006b237824 */ /* 0x000fe200078e00ff */
[----:B------:R-:W-:Y:S01]  /*4b00*/  LOP3.LUT R108, R108, 0xff00, R105, 0xf8, !PT ;  /* 0x0000ff006c6c7812 */ /* 0x000fe200078ef869 */
[----:B------:R-:W-:Y:S01]  /*4b10*/  IMAD.U32 R104, R104, 0x10000, RZ ;  /* 0x0001000068687824 */ /* 0x000fe200078e00ff */
[----:B------:R-:W-:Y:S01]  /*4b20*/  F2FP.SATFINITE.E4M3.F32.PACK_AB_MERGE_C R37, R41, R37, RZ ;  /* 0x000000252925723e */ /* 0x000fe200048070ff */
[----:B------:R-:W-:Y:S01]  /*4b30*/  IMAD.U32 R105, R15, 0x10000, RZ ;  /* 0x000100000f697824 */ /* 0x000fe200078e00ff */
[----:B------:R-:W-:-:S02]  /*4b40*/  LOP3.LUT R35, R106, 0xff00, R35, 0xf8, !PT ;  /* 0x0000ff006a237812 */ /* 0x000fc400078ef823 */
[----:B------:R-:W-:Y:S02]  /*4b50*/  F2FP.F16.E4M3.UNPACK_B R41, R36.H1 ;  /* 0x00000024ff29723e */ /* 0x000fe400030006ff */
[----:B------:R-:W-:Y:S02]  /*4b60*/  LOP3.LUT R15, R35, 0xff0000, R104, 0xf8, !PT ;  /* 0x00ff0000230f7812 */ /* 0x000fe400078ef868 */
[----:B------:R-:W-:Y:S01]  /*4b70*/  LOP3.LUT R35, R108, 0xff0000, R105, 0xf8, !PT ;  /* 0x00ff00006c237812 */ /* 0x000fe200078ef869 */
[----:B------:R-:W-:Y:S01]  /*4b80*/  IMAD.MOV.U32 R105, RZ, RZ, R39 ;  /* 0x000000ffff697224 */ /* 0x000fe200078e0027 */
[----:B------:R-:W-:Y:S02]  /*4b90*/  F2FP.F16.E4M3.UNPACK_B R39, R43 ;  /* 0x0000002bff27723e */ /* 0x000fe400020006ff */
[----:B------:R-:W-:Y:S02]  /*4ba0*/  F2FP.F16.E4M3.UNPACK_B R106, R35 ;  /* 0x00000023ff6a723e */ /* 0x000fe400020006ff */
[----:B------:R-:W-:Y:S01]  /*4bb0*/  F2FP.F16.E4M3.UNPACK_B R104, R105 ;  /* 0x00000069ff68723e */ /* 0x000fe200020006ff */
[----:B------:R-:W-:Y:S01]  /*4bc0*/  HADD2.F32 R108, -RZ, R39.H0_H0 ;  /* 0x20000027ff6c7230 */ /* 0x000fe20000004100 */
        /* <DEDUP_REMOVED lines=8> */
[----:B------:R-:W-:Y:S01]  /*4c50*/  FMUL.FTZ R110, R111, R110 ;  /* 0x0000006e6f6e7220 */ /* 0x000fe20000410000 */
        /* <DEDUP_REMOVED lines=25> */
[----:B------:R-:W-:Y:S01]  /*4df0*/  FMUL.FTZ R106, R43, R35 ;  /* 0x000000232b6a7220 */ /* 0x000fe20000410000 */
[----:B------:R-:W-:Y:S01]  /*4e00*/  F2FP.SATFINITE.E4M3.F32.PACK_AB_MERGE_C R37, R32, R33, R37 ;  /* 0x000000212025723e */ /* 0x000fe20004807025 */
[C---:B------:R-:W-:Y:S02]  /*4e10*/  FMUL.FTZ R107, R105.reuse, R35 ;  /* 0x00000023696b7220 */ /* 0x040fe40000410000 */
[----:B------:R-:W-:Y:S01]  /*4e20*/  FFMA.FTZ R35, R105, R15, -R106 ;  /* 0x0000000f69237223 */ /* 0x000fe2000001086a */
        /* <DEDUP_REMOVED lines=28> */
[----:B------:R-:W-:Y:S02]  /*4ff0*/  HADD2.F32 R106, -RZ, R36.H0_H0 ;  /* 0x20000024ff6a7230 */ /* 0x000fe40000004100 */
        /* <DEDUP_REMOVED lines=9> */
[-C--:B------:R-:W-:Y:S01]  /*5090*/  FMUL.FTZ R43, R40, R98.reuse ;  /* 0x00000062282b7220 */ /* 0x080fe20000410000 */
[----:B------:R-:W-:Y:S01]  /*50a0*/  F2FP.SATFINITE.E4M3.F32.PACK_AB_MERGE_C R106, R41, R113, RZ ;  /* 0x00000071296a723e */ /* 0x000fe200048070ff */
[C---:B------:R-:W-:Y:S01]  /*50b0*/  FMUL.FTZ R98, R36.reuse, R98 ;  /* 0x0000006224627220 */ /* 0x040fe20000410000 */
[----:B------:R-:W-:Y:S01]  /*50c0*/  F2FP.SATFINITE.E4M3.F32.PACK_AB_MERGE_C R35, R35, R114, RZ ;  /* 0x000000722323723e */ /* 0x000fe200048070ff */
        /* <DEDUP_REMOVED lines=17> */
[----:B------:R-:W-:Y:S01]  /*51e0*/  FMUL.FTZ R115, R105, R115 ;  /* 0x0000007369737220 */ /* 0x000fe20000410000 */
[----:B------:R-:W-:Y:S01]  /*51f0*/  HADD2.F32 R41, -RZ, R41.H1_H1 ;  /* 0x30000029ff297230 */ /* 0x000fe20000004100 */
[----:B------:R-:W-:Y:S01]  /*5200*/  F2FP.F16.E4M3.UNPACK_B R40, R40 ;  /* 0x00000028ff28723e */ /* 0x000fe200020006ff */
[----:B------:R-:W-:Y:S02]  /*5210*/  HADD2.F32 R98, -RZ, R98.H1_H1 ;  /* 0x30000062ff627230 */ /* 0x000fe40000004100 */
[----:B------:R-:W-:Y:S01]  /*5220*/  FFMA.FTZ R115, R97, R106, R115 ;  /* 0x0000006a61737223 */ /* 0x000fe20000010073 */
[-C--:B------:R-:W-:Y:S01]  /*5230*/  FMUL.FTZ R97, R43, R38.reuse ;  /* 0x000000262b617220 */ /* 0x080fe20000410000 */
[----:B------:R-:W-:Y:S01]  /*5240*/  FMUL.FTZ R38, R41, R38 ;  /* 0x0000002629267220 */ /* 0x000fe20000410000 */
[----:B------:R-:W-:Y:S01]  /*5250*/  FFMA.FTZ R113, R105, R106, -R113 ;  /* 0x0000006a69717223 */ /* 0x000fe20000010871 */
[----:B------:R-:W-:Y:S01]  /*5260*/  F2FP.F16.E4M3.UNPACK_B R100, R100 ;  /* 0x00000064ff64723e */ /* 0x000fe200020006ff */
[-C--:B------:R-:W-:Y:S01]  /*5270*/  FFMA.FTZ R41, R41, R98.reuse, -R97 ;  /* 0x0000006229297223 */ /* 0x080fe20000010861 */
[----:B------:R-:W-:Y:S01]  /*5280*/  FFMA.FTZ R38, R43, R98, R38 ;  /* 0x000000622b267223 */ /* 0x000fe20000010026 */
[----:B------:R-:W-:Y:S01]  /*5290*/  HADD2.F32 R106, -RZ, R99.H0_H0 ;  /* 0x20000063ff6a7230 */ /* 0x000fe20000004100 */
[----:B------:R-:W-:Y:S01]  /*52a0*/  F2FP.SATFINITE.E4M3.F32.PACK_AB_MERGE_C R109, R36, R109, R35 ;  /* 0x0000006d246d723e */ /* 0x000fe20004807023 */
[----:B------:R-:W-:Y:S01]  /*52b0*/  HADD2.F32 R43, -RZ, R42.H0_H0 ;  /* 0x2000002aff2b7230 */ /* 0x000fe20000004100 */
[----:B------:R-:W-:Y:S01]  /*52c0*/  F2FP.SATFINITE.E4M3.F32.PACK_AB_MERGE_C R41, R41, R113, RZ ;  /* 0x000000712929723e */ /* 0x000fe200048070ff */
[----:B------:R-:W-:Y:S01]  /*52d0*/  HADD2.F32 R98, -RZ, R40.H0_H0 ;  /* 0x20000028ff627230 */ /* 0x000fe20000004100 */
[----:B------:R-:W-:Y:S01]  /*52e0*/  F2FP.SATFINITE.E4M3.F32.PACK_AB_MERGE_C R115, R38, R115, RZ ;  /* 0x000000732673723e */ /* 0x000fe200048070ff */
        /* <DEDUP_REMOVED lines=8> */
[----:B------:R-:W-:-:S02]  /*5370*/  HADD2.F32 R43, -RZ, R100.H1_H1 ;  /* 0x30000064ff2b7230 */ /* 0x000fc40000004100 */
[-C--:B------:R-:W-:Y:S01]  /*5380*/  FMUL.FTZ R97, R42, R99.reuse ;  /* 0x000000632a617220 */ /* 0x080fe20000410000 */
[----:B------:R-:W-:Y:S02]  /*5390*/  IMAD.MOV.U32 R36, RZ, RZ, R107 ;  /* 0x000000ffff247224 */ /* 0x000fe400078e006b */
[C---:B------:R-:W-:Y:S01]  /*53a0*/  FMUL.FTZ R99, R40.reuse, R99 ;  /* 0x0000006328637220 */ /* 0x040fe20000410000 */
[----:B------:R-:W-:-:S03]  /*53b0*/  FFMA.FTZ R40, R40, R43, -R97 ;  /* 0x0000002b28287223 */ /* 0x000fc60000010861 */
[----:B------:R-:W-:Y:S01]  /*53c0*/  FFMA.FTZ R99, R42, R43, R99 ;  /* 0x0000002b2a637223 */ /* 0x000fe20000010063 */
[----:B------:R-:W-:Y:S01]  /*53d0*/  F2FP.SATFINITE.E4M3.F32.PACK_AB_MERGE_C R43, R39, R110, R15 ;  /* 0x0000006e272b723e */ /* 0x000fe2000480700f */
[----:B------:R-:W-:Y:S01]  /*53e0*/  IMAD.MOV.U32 R39, RZ, RZ, R111 ;  /* 0x000000ffff277224 */ /* 0x000fe200078e006f */
[----:B------:R-:W-:Y:S01]  /*53f0*/  F2FP.SATFINITE.E4M3.F32.PACK_AB_MERGE_C R38, R40, R105, R41 ;  /* 0x000000692826723e */ /* 0x000fe20004807029 */
[----:B------:R-:W-:Y:S01]  /*5400*/  IMAD.MOV.U32 R40, RZ, RZ, R109 ;  /* 0x000000ffff287224 */ /* 0x000fe200078e006d */
[----:B------:R-:W-:Y:S02]  /*5410*/  F2FP.SATFINITE.E4M3.F32.PACK_AB_MERGE_C R42, R99, R106, R115 ;  /* 0x0000006a632a723e */ /* 0x000fe40004807073 */
[----:B------:R-:W-:-:S07]  /*5420*/  F2FP.SATFINITE.E4M3.F32.PACK_AB_MERGE_C R41, R13, R14, R12 ;  /* 0x0000000e0d29723e */ /* 0x000fce000480700c */
.L_x_1179:
[----:B------:R-:W-:Y:S05]  /*5430*/  BSYNC B2 ;  /* 0x0000000000027941 */ /* 0x000fea0003800000 */
.L_x_1178:
[--C-:B------:R-:W-:Y:S02]  /*5440*/  @!P4 SHF.R.S32.HI R12, RZ, 0x1f, R102.reuse ;  /* 0x0000001fff0cc819 */ /* 0x100fe40000011466 */
[----:B------:R-:W-:-:S04]  /*5450*/  @!P4 IADD3 R15, P5, P6, R58, R78, R102 ;  /* 0x0000004e3a0fc210 */ /* 0x000fc80007ebe066 */
[----:B------:R-:W-:Y:S02]  /*5460*/  @!P4 IADD3.X R32, R80, R95, R12, P5, P6 ;  /* 0x0000005f5020c210 */ /* 0x000fe40002fec40c */
[----:B------:R-:W-:-:S05]  /*5470*/  IADD3 R12, P5, R103, R76, RZ ;  /* 0x0000004c670c7210 */ /* 0x000fca0007fbe0ff */
[----:B------:R-:W-:Y:S01]  /*5480*/  IMAD.X R13, R101, 0x1, R77, P5 ;  /* 0x00000001650d7824 */ /* 0x000fe200028e064d */
[----:B------:R-:W-:-:S04]  /*5490*/  @!P4 IADD3 R14, P5, R15, R76, RZ ;  /* 0x0000004c0f0ec210 */ /* 0x000fc80007fbe0ff */
[----:B-1----:R1:W-:Y:S01]  /*54a0*/  STG.E.128 desc[UR42][R12.64], R36 ;  /* 0x000000240c007986 */ /* 0x0023e2000c101d2a */
[----:B------:R-:W-:-:S05]  /*54b0*/  @!P4 IMAD.X R15, R32, 0x1, R77, P5 ;  /* 0x00000001200fc824 */ /* 0x000fca00028e064d */
[----:B--2---:R1:W-:Y:S03]  /*54c0*/  @!P4 STG.E.128 desc[UR42][R14.64], R40 ;  /* 0x000000280e00c986 */ /* 0x0043e6000c101d2a */
.L_x_1177:
[----:B------:R-:W-:Y:S05]  /*54d0*/  BSYNC B1 ;  /* 0x0000000000017941 */ /* 0x000fea0003800000 */
.L_x_1176:
[----:B------:R-:W-:-:S13]  /*54e0*/  ISETP.NE.AND P4, PT, R45, RZ, PT ;  /* 0x000000ff2d00720c */ /* 0x000fda0003f85270 */
[----:B------:R-:W-:Y:S05]  /*54f0*/  @!P4 BRA `(.L_x_1160) ;  /* 0x000000100030c947 */ /* 0x000fea0003800000 */
[----:B------:R-:W2:Y:S04]  /*5500*/  LDL R32, [R1+0x30] ;  /* 0x0000300001207983 */ /* 0x000ea80000100800 */
[----:B-1----:R-:W3:Y:S04]  /*5510*/  LDL R15, [R1+0x74] ;  /* 0x00007400010f7983 */ /* 0x002ee80000100800 */
[----:B------:R-:W4:Y:S01]  /*5520*/  LDL R14, [R1+0x3c] ;  /* 0x00003c00010e7983 */ /* 0x000f220000100800 */
[----:B------:R-:W-:Y:S01]  /*5530*/  ISETP.NE.AND P5, PT, R82, RZ, PT ;  /* 0x000000ff5200720c */ /* 0x000fe20003fa5270 */
[----:B------:R-:W-:Y:S03]  /*5540*/  BSSY B1, `(.L_x_1180) ;  /* 0x00000e6000017945 */ /* 0x000fe60003800000 */
[----:B------:R-:W-:-:S02]  /*5550*/  SEL R96, R61, R96, !P5 ;  /* 0x000000603d607207 */ /* 0x000fc40006800000 */
[----:B------:R-:W-:Y:S02]  /*5560*/  IADD3 R37, P4, P5, R58, R78, R7 ;  /* 0x0000004e3a257210 */ /* 0x000fe40007d9e007 */
[----:B------:R-:W-:Y:S02]  /*5570*/  SHF.R.S32.HI R13, RZ, 0x1f, R96 ;  /* 0x0000001fff0d7819 */ /* 0x000fe40000011460 */
[----:B------:R-:W-:Y:S02]  /*5580*/  IADD3.X R38, R80, R95, R3, P4, P5 ;  /* 0x0000005f50267210 */ /* 0x000fe400027ea403 */
[----:B------:R-:W-:Y:S02]  /*5590*/  LEA.HI R13, R13, R96, RZ, 0x5 ;  /* 0x000000600d0d7211 */ /* 0x000fe400078f28ff */
[----:B------:R-:W-:Y:S02]  /*55a0*/  ISETP.GE.AND P5, PT, R81, R87, PT ;  /* 0x000000575100720c */ /* 0x000fe40003fa6270 */
[----:B------:R-:W-:-:S02]  /*55b0*/  SHF.R.S32.HI R13, RZ, 0x5, R13 ;  /* 0x00000005ff0d7819 */ /* 0x000fc4000001140d */
[----:B------:R-:W-:Y:S02]  /*55c0*/  IADD3 R36, P4, R37, R76, RZ ;  /* 0x0000004c25247210 */ /* 0x000fe40007f9e0ff */
[----:B------:R-:W-:-:S03]  /*55d0*/  LEA.HI.SX32 R13, R72, R13, 0x1c ;  /* 0x0000000d480d7211 */ /* 0x000fc600078fe2ff */
[----:B------:R-:W-:Y:S01]  /*55e0*/  IMAD.X R37, R38, 0x1, R77, P4 ;  /* 0x0000000126257824 */ /* 0x000fe200020e064d */
[C---:B------:R-:W-:Y:S01]  /*55f0*/  LEA.HI R12, R13.reuse, R13, RZ, 0x1 ;  /* 0x0000000d0d0c7211 */ /* 0x040fe200078f08ff */
[----:B------:R-:W-:-:S04]  /*5600*/  IMAD.SHL.U32 R39, R13, 0x10, RZ ;  /* 0x000000100d277824 */ /* 0x000fc800078e00ff */
[----:B------:R-:W-:-:S05]  /*5610*/  IMAD.SHL.U32 R13, R12, 0x800, RZ ;  /* 0x000008000c0d7824 */ /* 0x000fca00078e00ff */
        /* <DEDUP_REMOVED lines=30> */
[----:B-1----:R-:W-:Y:S01]  /*5800*/  IMAD.MOV.U32 R29, RZ, RZ, R12 ;  /* 0x000000ffff1d7224 */ /* 0x002fe200078e000c */
        /* <DEDUP_REMOVED lines=26> */
[-C--:B------:R-:W-:Y:S01]  /*59b0*/  FMUL.FTZ R98, R31, R40.reuse ;  /* 0x000000281f627220 */ /* 0x080fe20000410000 */
[----:B------:R-:W-:Y:S01]  /*59c0*/  F2FP.F16.E4M3.UNPACK_B R38, R29 ;  /* 0x0000001dff26723e */ /* 0x000fe200020006ff */
[----:B------:R-:W-:Y:S01]  /*59d0*/  HADD2.F32 R43, -RZ, R90.H0_H0 ;  /* 0x2000005aff2b7230 */ /* 0x000fe20000004100 */
[----:B------:R-:W-:Y:S01]  /*59e0*/  LOP3.LUT R9, R87, 0xff0000, R96, 0xf8, !PT ;  /* 0x00ff000057097812 */ /* 0x000fe200078ef860 */
[----:B------:R-:W-:Y:S01]  /*59f0*/  FMUL.FTZ R96, R41, R40 ;  /* 0x0000002829607220 */ /* 0x000fe20000410000 */
[----:B------:R-:W-:Y:S01]  /*5a00*/  F2FP.F16.E4M3.UNPACK_B R92, R92 ;  /* 0x0000005cff5c723e */ /* 0x000fe200020006ff */
[----:B------:R-:W-:-:S02]  /*5a10*/  HADD2.F32 R40, -RZ, R32.H0_H0 ;  /* 0x20000020ff287230 */ /* 0x000fc40000004100 */
[----:B------:R-:W-:Y:S02]  /*5a20*/  HADD2.F32 R30, -RZ, R38.H0_H0 ;  /* 0x20000026ff1e7230 */ /* 0x000fe40000004100 */
[-C--:B------:R-:W-:Y:S01]  /*5a30*/  FFMA.FTZ R29, R31, R42.reuse, -R96 ;  /* 0x0000002a1f1d7223 */ /* 0x080fe20000010860 */
[----:B------:R-:W-:Y:S01]  /*5a40*/  FFMA.FTZ R31, R41, R42, R98 ;  /* 0x0000002a291f7223 */ /* 0x000fe20000010062 */
[----:B------:R-:W-:Y:S02]  /*5a50*/  HADD2.F32 R41, -RZ, R92.H0_H0 ;  /* 0x2000005cff297230 */ /* 0x000fe40000004100 */
[-C--:B------:R-:W-:Y:S01]  /*5a60*/  FMUL.FTZ R87, R40, R43.reuse ;  /* 0x0000002b28577220 */ /* 0x080fe20000410000 */
[----:B------:R-:W-:Y:S01]  /*5a70*/  FMUL.FTZ R97, R30, R43 ;  /* 0x0000002b1e617220 */ /* 0x000fe20000410000 */
[----:B------:R-:W-:Y:S01]  /*5a80*/  HADD2.F32 R90, -RZ, R90.H1_H1 ;  /* 0x3000005aff5a7230 */ /* 0x000fe20000004100 */
[----:B------:R-:W-:Y:S01]  /*5a90*/  F2FP.F16.E4M3.UNPACK_B R42, R34.H1 ;  /* 0x00000022ff2a723e */ /* 0x000fe200030006ff */
[----:B------:R-:W-:-:S02]  /*5aa0*/  HADD2.F32 R43, -RZ, R32.H1_H1 ;  /* 0x30000020ff2b7230 */ /* 0x000fc40000004100 */
[-C--:B------:R-:W-:Y:S01]  /*5ab0*/  FFMA.FTZ R30, R30, R41.reuse, -R87 ;  /* 0x000000291e1e7223 */ /* 0x080fe20000010857 */
[----:B------:R-:W-:Y:S01]  /*5ac0*/  FFMA.FTZ R32, R40, R41, R97 ;  /* 0x0000002928207223 */ /* 0x000fe20000010061 */
[----:B------:R-:W-:Y:S01]  /*5ad0*/  HADD2.F32 R38, -RZ, R38.H1_H1 ;  /* 0x30000026ff267230 */ /* 0x000fe20000004100 */
[----:B------:R-:W-:Y:S01]  /*5ae0*/  F2FP.F16.E4M3.UNPACK_B R40, R91.H1 ;  /* 0x0000005bff28723e */ /* 0x000fe200030006ff */
[----:B------:R-:W-:Y:S02]  /*5af0*/  HADD2.F32 R92, -RZ, R92.H1_H1 ;  /* 0x3000005cff5c7230 */ /* 0x000fe40000004100 */
[-C--:B------:R-:W-:Y:S01]  /*5b00*/  FMUL.FTZ R41, R43, R90.reuse ;  /* 0x0000005a2b297220 */ /* 0x080fe20000410000 */
[----:B------:R-:W-:Y:S01]  /*5b10*/  F2FP.F16.E4M3.UNPACK_B R96, R93.H1 ;  /* 0x0000005dff60723e */ /* 0x000fe200030006ff */
[C---:B------:R-:W-:Y:S01]  /*5b20*/  FMUL.FTZ R98, R38.reuse, R90 ;  /* 0x0000005a26627220 */ /* 0x040fe20000410000 */
[----:B------:R-:W-:Y:S02]  /*5b30*/  HADD2.F32 R99, -RZ, R40.H0_H0 ;  /* 0x20000028ff637230 */ /* 0x000fe40000004100 */
[----:B------:R-:W-:Y:S01]  /*5b40*/  FFMA.FTZ R41, R38, R92, -R41 ;  /* 0x0000005c26297223 */ /* 0x000fe20000010829 */
[----:B------:R-:W-:Y:S01]  /*5b50*/  F2FP.F16.E4M3.UNPACK_B R38, R14.H1 ;  /* 0x0000000eff26723e */ /* 0x000fe200030006ff */
[----:B------:R-:W-:-:S02]  /*5b60*/  HADD2.F32 R90, -RZ, R42.H0_H0 ;  /* 0x2000002aff5a7230 */ /* 0x000fc40000004100 */
[----:B------:R-:W-:Y:S01]  /*5b70*/  FFMA.FTZ R43, R43, R92, R98 ;  /* 0x0000005c2b2b7223 */ /* 0x000fe20000010062 */
[----:B------:R-:W-:Y:S01]  /*5b80*/  HADD2.F32 R92, -RZ, R40.H1_H1 ;  /* 0x30000028ff5c7230 */ /* 0x000fe20000004100 */
[----:B------:R-:W-:Y:S01]  /*5b90*/  F2FP.F16.E4M3.UNPACK_B R14, R14 ;  /* 0x0000000eff0e723e */ /* 0x000fe200020006ff */
[----:B------:R-:W-:Y:S02]  /*5ba0*/  HADD2.F32 R40, -RZ, R38.H0_H0 ;  /* 0x20000026ff287230 */ /* 0x000fe40000004100 */
[----:B------:R-:W-:Y:S01]  /*5bb0*/  FMUL.FTZ R101, R90, R99 ;  /* 0x000000635a657220 */ /* 0x000fe20000410000 */
[----:B------:R-:W-:Y:S01]  /*5bc0*/  HADD2.F32 R97, -RZ, R96.H0_H0 ;  /* 0x20000060ff617230 */ /* 0x000fe20000004100 */
[----:B------:R-:W-:Y:S01]  /*5bd0*/  F2FP.F16.E4M3.UNPACK_B R93, R93 ;  /* 0x0000005dff5d723e */ /* 0x000fe200020006ff */
[----:B------:R-:W-:Y:S02]  /*5be0*/  HADD2.F32 R87, -RZ, R38.H1_H1 ;  /* 0x30000026ff577230 */ /* 0x000fe40000004100 */
[----:B------:R-:W-:Y:S01]  /*5bf0*/  FMUL.FTZ R99, R40, R99 ;  /* 0x0000006328637220 */ /* 0x000fe20000410000 */
[----:B------:R-:W-:-:S02]  /*5c00*/  HADD2.F32 R42, -RZ, R42.H1_H1 ;  /* 0x3000002aff2a7230 */ /* 0x000fc40000004100 */
[-C--:B------:R-:W-:Y:S01]  /*5c10*/  FFMA.FTZ R38, R40, R97.reuse, -R101 ;  /* 0x0000006128267223 */ /* 0x080fe20000010865 */
[----:B------:R-:W-:Y:S02]  /*5c20*/  HADD2.F32 R96, -RZ, R96.H1_H1 ;  /* 0x30000060ff607230 */ /* 0x000fe40000004100 */
[-C--:B------:R-:W-:Y:S01]  /*5c30*/  FMUL.FTZ R101, R87, R92.reuse ;  /* 0x0000005c57657220 */ /* 0x080fe20000410000 */
[----:B------:R-:W-:Y:S01]  /*5c40*/  FFMA.FTZ R40, R90, R97, R99 ;  /* 0x000000615a287223 */ /* 0x000fe20000010063 */
[----:B------:R-:W-:Y:S01]  /*5c50*/  F2FP.F16.E4M3.UNPACK_B R90, R91 ;  /* 0x0000005bff5a723e */ /* 0x000fe200020006ff */
[C---:B------:R-:W-:Y:S01]  /*5c60*/  FMUL.FTZ R98, R42.reuse, R92 ;  /* 0x0000005c2a627220 */ /* 0x040fe20000410000 */
[----:B------:R-:W-:Y:S01]  /*5c70*/  FFMA.FTZ R91, R42, R96, R101 ;  /* 0x000000602a5b7223 */ /* 0x000fe20000010065 */
[----:B------:R-:W-:Y:S01]  /*5c80*/  F2FP.F16.E4M3.UNPACK_B R42, R34 ;  /* 0x00000022ff2a723e */ /* 0x000fe200020006ff */
[----:B------:R-:W-:Y:S01]  /*5c90*/  HADD2.F32 R34, -RZ, R14.H0_H0 ;  /* 0x2000000eff227230 */ /* 0x000fe20000004100 */
[----:B------:R-:W-:Y:S01]  /*5ca0*/  F2FP.SATFINITE.E4M3.F32.PACK_AB_MERGE_C R12, R29, R12, RZ ;  /* 0x0000000c1d0c723e */ /* 0x000fe200048070ff */
[----:B------:R-:W-:-:S02]  /*5cb0*/  HADD2.F32 R99, -RZ, R90.H0_H0 ;  /* 0x2000005aff637230 */ /* 0x000fc40000004100 */
[----:B------:R-:W-:Y:S01]  /*5cc0*/  FFMA.FTZ R87, R87, R96, -R98 ;  /* 0x0000006057577223 */ /* 0x000fe20000010862 */
[----:B------:R-:W-:Y:S01]  /*5cd0*/  HADD2.F32 R101, -RZ, R90.H1_H1 ;  /* 0x3000005aff657230 */ /* 0x000fe20000004100 */
[----:B------:R-:W-:Y:S01]  /*5ce0*/  F2FP.SATFINITE.E4M3.F32.PACK_AB_MERGE_C R29, R31, R28, RZ ;  /* 0x0000001c1f1d723e */ /* 0x000fe200048070ff */
[--C-:B------:R-:W-:Y:S01]  /*5cf0*/  HADD2.F32 R90, -RZ, R42.reuse.H0_H0 ;  /* 0x2000002aff5a7230 */ /* 0x100fe20000004100 */
[----:B------:R-:W-:Y:S01]  /*5d00*/  F2FP.SATFINITE.E4M3.F32.PACK_AB_MERGE_C R12, R41, R30, R12 ;  /* 0x0000001e290c723e */ /* 0x000fe2000480700c */
[----:B------:R-:W-:Y:S01]  /*5d10*/  HADD2.F32 R42, -RZ, R42.H1_H1 ;  /* 0x3000002aff2a7230 */ /* 0x000fe20000004100 */
[----:B------:R-:W-:Y:S01]  /*5d20*/  F2FP.SATFINITE.E4M3.F32.PACK_AB_MERGE_C R32, R43, R32, R29 ;  /* 0x000000202b20723e */ /* 0x000fe2000480701d */
[----:B------:R-:W-:Y:S02]  /*5d30*/  HADD2.F32 R14, -RZ, R14.H1_H1 ;  /* 0x3000000eff0e7230 */ /* 0x000fe40000004100 */
[----:B------:R-:W-:Y:S01]  /*5d40*/  FMUL.FTZ R103, R90, R99 ;  /* 0x000000635a677220 */ /* 0x000fe20000410000 */
[----:B------:R-:W-:-:S02]  /*5d50*/  HADD2.F32 R97, -RZ, R93.H0_H0 ;  /* 0x2000005dff617230 */ /* 0x000fc40000004100 */
[-C--:B------:R-:W-:Y:S01]  /*5d60*/  FMUL.FTZ R105, R42, R101.reuse ;  /* 0x000000652a697220 */ /* 0x080fe20000410000 */
[----:B------:R-:W-:Y:S02]  /*5d70*/  HADD2.F32 R93, -RZ, R93.H1_H1 ;  /* 0x3000005dff5d7230 */ /* 0x000fe40000004100 */
[----:B------:R-:W-:Y:S01]  /*5d80*/  FMUL.FTZ R101, R14, R101 ;  /* 0x000000650e657220 */ /* 0x000fe20000410000 */
[C---:B------:R-:W-:Y:S01]  /*5d90*/  FMUL.FTZ R99, R34.reuse, R99 ;  /* 0x0000006322637220 */ /* 0x040fe20000410000 */
        /* <DEDUP_REMOVED lines=42> */
[----:B------:R-:W-:Y:S01]  /*6040*/  F2FP.F16.E4M3.UNPACK_B R91, R8.H1 ;  /* 0x00000008ff5b723e */ /* 0x000fe200030006ff */
        /* <DEDUP_REMOVED lines=12> */
[----:B------:R-:W-:Y:S01]  /*6110*/  HADD2.F32 R97, -RZ, R97.H1_H1 ;  /* 0x30000061ff617230 */ /* 0x000fe20000004100 */
[----:B------:R-:W-:Y:S01]  /*6120*/  F2FP.F16.E4M3.UNPACK_B R42, R35.H1 ;  /* 0x00000023ff2a723e */ /* 0x000fe200030006ff */
[----:B------:R-:W-:Y:S01]  /*6130*/  HADD2.F32 R35, -RZ, R33.H0_H0 ;  /* 0x20000021ff237230 */ /* 0x000fe20000004100 */
[----:B------:R-:W-:Y:S01]  /*6140*/  F2FP.F16.E4M3.UNPACK_B R90, R8 ;  /* 0x00000008ff5a723e */ /* 0x000fe200020006ff */
        /* <DEDUP_REMOVED lines=8> */
[----:B------:R-:W-:Y:S02]  /*61d0*/  HADD2.F32 R92, -RZ, R90.H0_H0 ;  /* 0x2000005aff5c7230 */ /* 0x000fe40000004100 */
[----:B------:R-:W-:Y:S01]  /*61e0*/  FMUL.FTZ R100, R35, R8 ;  /* 0x0000000823647220 */ /* 0x000fe20000410000 */
[----:B------:R-:W-:Y:S02]  /*61f0*/  HADD2.F32 R42, -RZ, R42.H1_H1 ;  /* 0x3000002aff2a7230 */ /* 0x000fe40000004100 */
[-C--:B------:R-:W-:Y:S01]  /*6200*/  FMUL.FTZ R99, R87, R9.reuse ;  /* 0x0000000957637220 */ /* 0x080fe20000410000 */
[----:B------:R-:W-:Y:S02]  /*6210*/  HADD2.F32 R15, -RZ, R15.H1_H1 ;  /* 0x3000000fff0f7230 */ /* 0x000fe40000004100 */
[----:B------:R-:W-:Y:S01]  /*6220*/  FMUL.FTZ R102, R40, R9 ;  /* 0x0000000928667220 */ /* 0x000fe20000410000 */
[----:B------:R-:W-:-:S02]  /*6230*/  HADD2.F32 R93, -RZ, R91.H0_H0 ;  /* 0x2000005bff5d7230 */ /* 0x000fc40000004100 */
[-C--:B------:R-:W-:Y:S01]  /*6240*/  FFMA.FTZ R8, R35, R92.reuse, -R98 ;  /* 0x0000005c23087223 */ /* 0x080fe20000010862 */
        /* <DEDUP_REMOVED lines=8> */
[-C--:B------:R-:W-:Y:S01]  /*62d0*/  FMUL.FTZ R40, R41, R96.reuse ;  /* 0x0000006029287220 */ /* 0x080fe20000410000 */
        /* <DEDUP_REMOVED lines=12> */
.L_x_1181:
[----:B------:R-:W-:Y:S05]  /*63a0*/  BSYNC B1 ;  /* 0x0000000000017941 */ /* 0x000fea0003800000 */
.L_x_1180:
[----:B-1----:R4:W-:Y:S01]  /*63b0*/  STG.E.128 desc[UR42][R36.64], R12 ;  /* 0x0000000c24007986 */ /* 0x0029e2000c101d2a */
        /* <DEDUP_REMOVED lines=9> */
.L_x_1153:
[----:B------:R-:W-:-:S06]  /*6450*/  UISETP.NE.AND UP0, UPT, UR36, 0x3, UPT ;  /* 0x000000032400788c */ /* 0x000fcc000bf05270 */
[----:B------:R-:W-:-:S13]  /*6460*/  PLOP3.LUT P3, PT, PT, PT, UP0, 0x80, 0x0 ;  /* 0x000000000000781c */ /* 0x000fda0003f6f008 */
[----:B------:R-:W-:Y:S05]  /*6470*/  @!P3 BRA `(.L_x_1182) ;  /* 0x000000000004b947 */ /* 0x000fea0003800000 */
[----:B------:R-:W-:Y:S01]  /*6480*/  BPT.TRAP 0x1 ;  /* 0x000000040000795c */ /* 0x000fe20000300000 */
.L_x_1182:
[----:B------:R-:W2:Y:S01]  /*6490*/  LDL R8, [R1+0x8] ;  /* 0x0000080001087983 */ /* 0x000ea20000100800 */
[----:B------:R-:W-:Y:S01]  /*64a0*/  IMAD R83, R18, 0x8, R16 ;  /* 0x0000000812537824 */ /* 0x000fe200078e0210 */
[----:B------:R-:W-:Y:S01]  /*64b0*/  BSSY B1, `(.L_x_1183) ;  /* 0x0000007000017945 */ /* 0x000fe20003800000 */
[----:B------:R-:W-:-:S05]  /*64c0*/  IMAD R85, R2, -0x80, R27 ;  /* 0xffffff8002557824 */ /* 0x000fca00078e021b */
[----:B------:R-:W-:-:S04]  /*64d0*/  VIMNMX R85, R85, 0x80, PT ;  /* 0x0000008055557848 */ /* 0x000fc80003fe0100 */
[----:B------:R-:W-:Y:S02]  /*64e0*/  ISETP.GE.AND P4, PT, R23, R85, PT ;  /* 0x000000551700720c */ /* 0x000fe40003f86270 */
[----:B--2---:R-:W-:-:S04]  /*64f0*/  SHF.L.U32 R86, R8, 0x1f, RZ ;  /* 0x0000001f08567819 */ /* 0x004fc800000006ff */
[----:B------:R-:W0:Y:S02]  /*6500*/  SYNCS.PHASECHK.TRANS64.TRYWAIT P5, [R83+URZ+0x19c90], R86 ;  /* 0x019c9056530075a7 */ /* 0x000e2400080a017f */
[----:B0-----:R-:W-:Y:S05]  /*6510*/  @!P5 BRA `(.L_x_1184) ;  /* 0x000001a8004cd947 */ /* 0x001fea0003800000 */
.L_x_1486:
[----:B------:R-:W-:Y:S05]  /*6520*/  BSYNC B1 ;  /* 0x0000000000017941 */ /* 0x000fea0003800000 */
.L_x_1183:
        /* <DEDUP_REMOVED lines=9> */
.L_x_1160:
[----:B------:R-:W-:Y:S05]  /*65c0*/  BSYNC B0 ;  /* 0x0000000000007941 */ /* 0x000fea0003800000 */
.L_x_1152:
        /* <DEDUP_REMOVED lines=17> */
.L_x_1186:
[----:B------:R-:W-:Y:S05]  /*66e0*/  BSYNC B0 ;  /* 0x0000000000007941 */ /* 0x000fea0003800000 */
.L_x_1185:
[----:B------:R-:W2:Y:S01]  /*66f0*/  SYNCS.PHASECHK.TRANS64.TRYWAIT P5, [R83+URZ+0x19cb0], R86 ;  /* 0x019cb056530075a7 */ /* 0x000ea200080a017f */
[----:B------:R-:W-:Y:S01]  /*6700*/  BSSY B0, `(.L_x_1187) ;  /* 0x0000003000007945 */ /* 0x000fe20003800000 */
[----:B------:R-:W-:-:S03]  /*6710*/  ISETP.GE.AND P3, PT, R23, R85, PT ;  /* 0x000000551700720c */ /* 0x000fc60003f66270 */
[----:B--2---:R-:W-:Y:S10]  /*6720*/  @!P5 BRA `(.L_x_1188) ;  /* 0x000001a400dcd947 */ /* 0x004ff40003800000 */
.L_x_1487:
[----:B------:R-:W-:Y:S05]  /*6730*/  BSYNC B0 ;  /* 0x0000000000007941 */ /* 0x000fea0003800000 */
.L_x_1187:
[----:B------:R-:W-:Y:S04]  /*6740*/  BSSY B0, `(.L_x_1189) ;  /* 0x0000016000007945 */ /* 0x000fe80003800000 */
[----:B------:R-:W-:Y:S05]  /*6750*/  @P3 BRA `(.L_x_1190) ;  /* 0x0000000000503947 */ /* 0x000fea0003800000 */
[----:B------:R-:W-:Y:S01]  /*6760*/  ULDC UR8, c[0x0][0x2f4] ;  /* 0x0000bd0000087ab9 */ /* 0x000fe20000000800 */
[----:B----4-:R-:W-:Y:S01]  /*6770*/  IMAD.WIDE R12, R2, 0x80, R46 ;  /* 0x00000080020c7825 */ /* 0x010fe200078e022e */
[----:B------:R-:W-:Y:S01]  /*6780*/  ISETP.GE.AND P5, PT, R152, UR8, PT ;  /* 0x0000000898007c0c */ /* 0x000fe2000bfa6270 */
[----:B------:R-:W-:Y:S01]  /*6790*/  ULDC.64 UR4, c[0x0][0x328] ;  /* 0x0000ca0000047ab9 */ /* 0x000fe20000000a00 */
[----:B------:R-:W-:Y:S01]  /*67a0*/  ULDC.64 UR6, c[0x0][0x318] ;  /* 0x0000c60000067ab9 */ /* 0x000fe20000000a00 */
[----:B------:R-:W-:Y:S02]  /*67b0*/  IMAD.MOV.U32 R14, RZ, RZ, R56 ;  /* 0x000000ffff0e7224 */ /* 0x000fe400078e0038 */
[----:B------:R-:W-:Y:S02]  /*67c0*/  IMAD.MOV.U32 R15, RZ, RZ, R0 ;  /* 0x000000ffff0f7224 */ /* 0x000fe400078e0000 */
[----:B------:R-:W-:Y:S02]  /*67d0*/  IMAD R13, R13, UR4, RZ ;  /* 0x000000040d0d7c24 */ /* 0x000fe4000f8e02ff */
[----:B------:R-:W-:-:S04]  /*67e0*/  IMAD.WIDE.U32 R14, R12, UR4, R14 ;  /* 0x000000040c0e7c25 */ /* 0x000fc8000f8e000e */
[----:B-1----:R-:W1:Y:S01]  /*67f0*/  @!P5 LDS.128 R8, [R84+0x9000] ;  /* 0x009000005408d984 */ /* 0x002e620000000c00 */
[----:B------:R-:W-:Y:S01]  /*6800*/  IMAD R13, R12, UR5, R13 ;  /* 0x000000050c0d7c24 */ /* 0x000fe2000f8e020d */
[----:B------:R-:W-:-:S04]  /*6810*/  IADD3 R28, P3, R14, UR6, RZ ;  /* 0x000000060e1c7c10 */ /* 0x000fc8000ff7e0ff */
[----:B------:R-:W-:Y:S02]  /*6820*/  IADD3.X R29, R15, UR7, R13, P3, !PT ;  /* 0x000000070f1d7c10 */ /* 0x000fe40009ffe40d */
[----:B------:R-:W-:-:S03]  /*6830*/  ISETP.GE.AND P3, PT, R81, UR8, PT ;  /* 0x0000000851007c0c */ /* 0x000fc6000bf66270 */
[----:B-1----:R-:W-:Y:S01]  /*6840*/  @!P5 STG.E.128 desc[UR42][R28.64], R8 ;  /* 0x000000081c00d986 */ /* 0x002fe2000c101d2a */
[----:B------:R-:W-:-:S09]  /*6850*/  ISETP.GE.AND P5, PT, R65, UR8, PT ;  /* 0x0000000841007c0c */ /* 0x000fd2000bfa6270 */
[----:B------:R-:W1:Y:S04]  /*6860*/  @!P3 LDS.128 R8, [R84+0xa000] ;  /* 0x00a000005408b984 */ /* 0x000e680000000c00 */
[----:B------:R-:W3:Y:S04]  /*6870*/  @!P5 LDS.128 R12, [R84+0xb000] ;  /* 0x00b00000540cd984 */ /* 0x000ee80000000c00 */
[----:B-1----:R1:W-:Y:S04]  /*6880*/  @!P3 STG.E.128 desc[UR42][R28.64+0x20], R8 ;  /* 0x000020081c00b986 */ /* 0x0023e8000c101d2a */
[----:B---3--:R1:W-:Y:S02]  /*6890*/  @!P5 STG.E.128 desc[UR42][R28.64+0x40], R12 ;  /* 0x0000400c1c00d986 */ /* 0x0083e4000c101d2a */
.L_x_1190:
[----:B------:R-:W-:Y:S05]  /*68a0*/  BSYNC B0 ;  /* 0x0000000000007941 */ /* 0x000fea0003800000 */
.L_x_1189:
[----:B-1----:R-:W3:Y:S01]  /*68b0*/  LDL.LU R9, [R1+0x8] ;  /* 0x0000080001097983 */ /* 0x002ee20000300800 */
[----:B0-2---:R-:W-:Y:S01]  /*68c0*/  @!P4 VIADD R83, R83, 0x19cc0 ;  /* 0x00019cc05353c836 */ /* 0x005fe20000000000 */
[----:B------:R-:W-:Y:S01]  /*68d0*/  PLOP3.LUT P3, PT, PT, PT, PT, 0x8, 0x0 ;  /* 0x000000000000781c */ /* 0x000fe20003f6e170 */
[----:B------:R-:W-:Y:S01]  /*68e0*/  VIADD R18, R18, 0x1 ;  /* 0x0000000112127836 */ /* 0x000fe20000000000 */
[----:B------:R-:W-:Y:S01]  /*68f0*/  @!PT LDS RZ, [RZ] ;  /* 0x00000000fffff984 */ /* 0x000fe20000000800 */
[----:B------:R-:W-:Y:S01]  /*6900*/  @!PT LDS RZ, [RZ] ;  /* 0x00000000fffff984 */ /* 0x000fe20000000800 */
[----:B------:R-:W-:Y:S01]  /*6910*/  @!PT LDS RZ, [RZ] ;  /* 0x00000000fffff984 */ /* 0x000fe20000000800 */
[----:B------:R-:W-:Y:S01]  /*6920*/  @!PT LDS RZ, [RZ] ;  /* 0x00000000fffff984 */ /* 0x000fe20000000800 */
[----:B------:R0:W-:Y:S06]  /*6930*/  MEMBAR.ALL.CTA ;  /* 0x0000000000007992 */ /* 0x0001ec0000008000 */
[----:B0-----:R-:W0:Y:S01]  /*6940*/  FENCE.VIEW.ASYNC.S ;  /* 0x00000000000073c6 */ /* 0x001e220000000000 */
[----:B------:R-:W-:Y:S01]  /*6950*/  @!P4 PRMT R83, RZ, 0x654, R83 ;  /* 0x00000654ff53c816 */ /* 0x000fe20000000053 */
[----:B0-----:R0:W-:Y:S06]  /*6960*/  BAR.SYNC.DEFER_BLOCKING R62, 0x80 ;  /* 0x0002003e0000751d */ /* 0x0011ec0000010000 */
[----:B------:R0:W-:Y:S01]  /*6970*/  @!P4 SYNCS.ARRIVE.TRANS64.RED.A1T0 RZ, [R83+URZ], RZ ;  /* 0x000000ff53ffc9a7 */ /* 0x0001e2000810043f */
[----:B------:R-:W-:-:S04]  /*6980*/  ISETP.NE.AND P4, PT, R18, 0x2, PT ;  /* 0x000000021200780c */ /* 0x000fc80003f85270 */
[----:B------:R-:W-:Y:S02]  /*6990*/  SEL R8, RZ, 0x1, P4 ;  /* 0x00000001ff087807 */ /* 0x000fe40002000000 */
[----:B------:R-:W-:Y:S02]  /*69a0*/  SEL R18, R18, RZ, P4 ;  /* 0x000000ff12127207 */ /* 0x000fe40002000000 */
[----:B---3--:R-:W-:-:S05]  /*69b0*/  LOP3.LUT R9, R9, R8, RZ, 0x3c, !PT ;  /* 0x0000000809097212 */ /* 0x008fca00078e3cff */
[----:B------:R0:W-:Y:S01]  /*69c0*/  STL [R1+0x8], R9 ;  /* 0x0000080901007387 */ /* 0x0001e20000100800 */
[----:B------:R-:W-:Y:S05]  /*69d0*/  @P2 BRA `(.L_x_1191) ;  /* 0xffffffbc00582947 */ /* 0x000fea000383ffff */
.L_x_1147:
[----:B------:R-:W-:Y:S04]  /*69e0*/  BSSY B0, `(.L_x_1192) ;  /* 0x0000004000007945 */ /* 0x000fe80003800000 */
[----:B------:R-:W-:Y:S05]  /*69f0*/  @P3 BRA `(.L_x_1193) ;  /* 0x0000000000083947 */ /* 0x000fea0003800000 */
[----:B------:R-:W1:Y:S02]  /*6a00*/  FENCE.VIEW.ASYNC.G ;  /* 0x00000000000073c6 */ /* 0x000e640000000100 */
[----:B-1----:R-:W-:Y:S06]  /*6a10*/  BAR.ARV 0xc, 0x200 ;  /* 0x0308000000007b1d */ /* 0x002fec0000002000 */
.L_x_1193:
[----:B------:R-:W-:Y:S05]  /*6a20*/  BSYNC B0 ;  /* 0x0000000000007941 */ /* 0x000fea0003800000 */
.L_x_1192:
[----:B------:R-:W2:Y:S01]  /*6a30*/  LDL R21, [R1+0x2c] ;  /* 0x00002c0001157983 */ /* 0x000ea20000100800 */
[----:B------:R-:W-:Y:S01]  /*6a40*/  ULDC.64 UR4, c[0x0][0x990] ;  /* 0x0002640000047ab9 */ /* 0x000fe20000000a00 */
[----:B------:R-:W-:Y:S02]  /*6a50*/  ULDC.64 UR6, c[0x0][0x998] ;  /* 0x0002660000067ab9 */ /* 0x000fe40000000a00 */
[----:B------:R-:W3:Y:S01]  /*6a60*/  LDL R20, [R1+0x28] ;  /* 0x0000280001147983 */ /* 0x000ee20000100800 */
[----:B------:R-:W-:Y:S02]  /*6a70*/  ISETP.NE.U32.AND P0, PT, RZ, UR4, PT ;  /* 0x00000004ff007c0c */ /* 0x000fe4000bf05070 */
[----:B------:R-:W-:Y:S01]  /*6a80*/  ISETP.NE.U32.AND P1, PT, RZ, UR6, PT ;  /* 0x00000006ff007c0c */ /* 0x000fe2000bf25070 */
[----:B----4-:R-:W4:Y:S01]  /*6a90*/  LDL R14, [R1+0xc] ;  /* 0x00000c00010e7983 */ /* 0x010f220000100800 */
[----:B------:R-:W-:Y:S02]  /*6aa0*/  ISETP.NE.AND.EX P0, PT, RZ, UR5, PT, P0 ;  /* 0x00000005ff007c0c */ /* 0x000fe4000bf05300 */
[----:B------:R-:W-:-:S11]  /*6ab0*/  ISETP.NE.AND.EX P1, PT, RZ, UR7, PT, P1 ;  /* 0x00000007ff007c0c */ /* 0x000fd6000bf25310 */
[----:B------:R-:W1:Y:S08]  /*6ac0*/  @P0 LDC.64 R6, c[0x0][0x9a8] ;  /* 0x00026a00ff060b82 */ /* 0x000e700000000a00 */
[----:B0-----:R-:W0:Y:S08]  /*6ad0*/  @P1 LDC.64 R8, c[0x0][0x9b8] ;  /* 0x00026e00ff081b82 */ /* 0x001e300000000a00 */
[----:B------:R-:W0:Y:S08]  /*6ae0*/  @P0 LDC.64 R10, c[0x0][0x9b0] ;  /* 0x00026c00ff0a0b82 */ /* 0x000e300000000a00 */
[----:B------:R-:W0:Y:S01]  /*6af0*/  @P1 LDC.64 R12, c[0x0][0x9c0] ;  /* 0x00027000ff0c1b82 */ /* 0x000e220000000a00 */
[----:B--2---:R-:W-:-:S02]  /*6b00*/  @P0 SHF.R.S32.HI R3, RZ, 0x1f, R21 ;  /* 0x0000001fff030819 */ /* 0x004fc40000011415 */
[----:B------:R-:W-:Y:S02]  /*6b10*/  @P1 SHF.R.S32.HI R5, RZ, 0x1f, R21 ;  /* 0x0000001fff051819 */ /* 0x000fe40000011415 */
[----:B---3--:R-:W-:Y:S01]  /*6b20*/  @P0 SHF.R.S32.HI R15, RZ, 0x1f, R20 ;  /* 0x0000001fff0f0819 */ /* 0x008fe20000011414 */
[-C--:B-1----:R-:W-:Y:S02]  /*6b30*/  @P0 IMAD R0, R3, R6.reuse, RZ ;  /* 0x0000000603000224 */ /* 0x082fe400078e02ff */
[----:B------:R-:W-:-:S04]  /*6b40*/  @P0 IMAD.WIDE.U32 R2, R21, R6, RZ ;  /* 0x0000000615020225 */ /* 0x000fc800078e00ff */
[----:B------:R-:W-:Y:S02]  /*6b50*/  @P0 IMAD R7, R21, R7, R0 ;  /* 0x0000000715070224 */ /* 0x000fe400078e0200 */
[-C--:B0-----:R-:W-:Y:S02]  /*6b60*/  @P1 IMAD R4, R5, R8.reuse, RZ ;  /* 0x0000000805041224 */ /* 0x081fe400078e02ff */
[----:B------:R-:W-:Y:S01]  /*6b70*/  @P0 IMAD.IADD R3, R3, 0x1, R7 ;  /* 0x0000000103030824 */ /* 0x000fe200078e0207 */
[----:B------:R-:W-:Y:S01]  /*6b80*/  @P1 SHF.R.S32.HI R7, RZ, 0x1f, R20 ;  /* 0x0000001fff071819 */ /* 0x000fe20000011414 */
[C---:B------:R-:W-:Y:S02]  /*6b90*/  @P1 IMAD R9, R21.reuse, R9, R4 ;  /* 0x0000000915091224 */ /* 0x040fe400078e0204 */
[----:B------:R-:W-:-:S04]  /*6ba0*/  @P1 IMAD.WIDE.U32 R4, R21, R8, RZ ;  /* 0x0000000815041225 */ /* 0x000fc800078e00ff */
[----:B------:R-:W-:Y:S02]  /*6bb0*/  @P0 IMAD R0, R15, R10, RZ ;  /* 0x0000000a0f000224 */ /* 0x000fe400078e02ff */
        /* <DEDUP_REMOVED lines=12> */
[----:B------:R-:W-:Y:S01]  /*6c80*/  @P0 LEA.HI.X R5, R2, UR5, R5, 0x2, P2 ;  /* 0x0000000502050c11 */ /* 0x000fe200090f1405 */
[----:B------:R-:W-:Y:S01]  /*6c90*/  IMAD.MOV.U32 R0, RZ, RZ, 0x3f800000 ;  /* 0x3f800000ff007424 */ /* 0x000fe200078e00ff */
[----:B------:R-:W-:Y:S01]  /*6ca0*/  @P1 LEA.HI.X R9, R6, UR7, R3, 0x2, P3 ;  /* 0x0000000706091c11 */ /* 0x000fe200098f1403 */
[----:B------:R-:W0:Y:S02]  /*6cb0*/  LDC R2, c[0x0][0x448] ;  /* 0x00011200ff027b82 */ /* 0x000e240000000800 */
[----:B------:R1:W2:Y:S04]  /*6cc0*/  @P0 LDG.E R7, desc[UR42][R4.64] ;  /* 0x0000002a04070981 */ /* 0x0002a8000c1e1900 */
[----:B------:R-:W2:Y:S01]  /*6cd0*/  @P1 LDG.E R0, desc[UR42][R8.64] ;  /* 0x0000002a08001981 */ /* 0x000ea2000c1e1900 */
[----:B----4-:R-:W-:Y:S01]  /*6ce0*/  VIADD R11, R14, 0xbf ;  /* 0x000000bf0e0b7836 */ /* 0x010fe20000000000 */
[----:B0-----:R-:W-:-:S02]  /*6cf0*/  ISETP.NE.AND P1, PT, R2, 0x1, PT ;  /* 0x000000010200780c */ /* 0x001fc40003f25270 */
[----:B------:R-:W0:Y:S11]  /*6d00*/  LDC.64 R2, c[0x0][0x9e0] ;  /* 0x00027800ff027b82 */ /* 0x000e360000000a00 */
[----:B------:R-:W3:Y:S08]  /*6d10*/  @P1 LDC R6, c[0x0][0x44c] ;  /* 0x00011300ff061b82 */ /* 0x000ef00000000800 */
[----:B------:R-:W4:Y:S01]  /*6d20*/  @P1 LDC R13, c[0x0][0x450] ;  /* 0x00011400ff0d1b82 */ /* 0x000f220000000800 */
[----:B0-----:R-:W-:Y:S01]  /*6d30*/  ISETP.GE.AND P2, PT, R3, 0x1, PT ;  /* 0x000000010300780c */ /* 0x001fe20003f46270 */
[----:B---3--:R-:W-:-:S05]  /*6d40*/  @P1 IMAD.HI.U32 R6, R11, R6, RZ ;  /* 0x000000060b061227 */ /* 0x008fca00078e00ff */
[----:B----4-:R-:W-:-:S05]  /*6d50*/  @P1 SHF.R.U32.HI R11, RZ, R13, R6 ;  /* 0x0000000dff0b1219 */ /* 0x010fca0000011606 */
[----:B------:R-:W-:-:S04]  /*6d60*/  IMAD.IADD R11, R26, 0x1, R11 ;  /* 0x000000011a0b7824 */ /* 0x000fc800078e020b */
[----:B-1----:R-:W-:Y:S02]  /*6d70*/  IMAD.IADD R4, R11, 0x1, R2 ;  /* 0x000000010b047824 */ /* 0x002fe400078e0202 */
[----:B--2---:R-:W-:-:S04]  /*6d80*/  FMUL.FTZ R0, R7, R0 ;  /* 0x0000000007007220 */ /* 0x004fc80000410000 */
[----:B------:R-:W-:Y:S01]  /*6d90*/  FMUL.FTZ R2, R0, UR4 ;  /* 0x0000000400027c20 */ /* 0x000fe20008410000 */
[----:B------:R-:W-:Y:S06]  /*6da0*/  @!P2 BRA `(.L_x_1194) ;  /* 0x000000000048a947 */ /* 0x000fec0003800000 */
        /* <DEDUP_REMOVED lines=11> */
.L_x_1196:
[----:B------:R-:W-:-:S13]  /*6e60*/  ISETP.NE.AND P0, PT, R3, 0x1, PT ;  /* 0x000000010300780c */ /* 0x000fda0003f05270 */
[----:B------:R-:W0:Y:S02]  /*6e70*/  @P0 LDC.64 R6, c[0x0][0x9e8] ;  /* 0x00027a00ff060b82 */ /* 0x000e240000000a00 */
[----:B0-----:R-:W-:-:S05]  /*6e80*/  @P0 IMAD.HI.U32 R6, R0, R6, RZ ;  /* 0x0000000600060227 */ /* 0x001fca00078e00ff */
[----:B------:R-:W-:-:S07]  /*6e90*/  @P0 SHF.R.U32.HI R0, RZ, R7, R6 ;  /* 0x00000007ff000219 */ /* 0x000fce0000011606 */
.L_x_1197:
[----:B------:R-:W-:Y:S05]  /*6ea0*/  BSYNC B0 ;  /* 0x0000000000007941 */ /* 0x000fea0003800000 */
.L_x_1195:
[----:B------:R-:W-:-:S05]  /*6eb0*/  IMAD R5, R0, R3, R3 ;  /* 0x0000000300057224 */ /* 0x000fca00078e0203 */
[----:B------:R-:W-:-:S07]  /*6ec0*/  VIMNMX R4, R4, R5, PT ;  /* 0x0000000504047248 */ /* 0x000fce0003fe0100 */
.L_x_1194:
[----:B------:R-:W0:Y:S01]  /*6ed0*/  @P1 LDC R0, c[0x0][0x44c] ;  /* 0x00011300ff001b82 */ /* 0x000e220000000800 */
[----:B------:R-:W-:Y:S01]  /*6ee0*/  VIADD R4, R4, 0x7f ;  /* 0x0000007f04047836 */ /* 0x000fe20000000000 */
[----:B------:R-:W-:-:S04]  /*6ef0*/  ULDC UR4, c[0x0][0x9dc] ;  /* 0x0002770000047ab9 */ /* 0x000fc80000000800 */
[----:B------:R-:W-:Y:S02]  /*6f00*/  SHF.R.S32.HI R5, RZ, 0x1f, R4 ;  /* 0x0000001fff057819 */ /* 0x000fe40000011404 */
[----:B------:R-:W1:Y:S02]  /*6f10*/  @P1 LDC R7, c[0x0][0x450] ;  /* 0x00011400ff071b82 */ /* 0x000e640000000800 */
[----:B------:R-:W-:-:S04]  /*6f20*/  LEA.HI R5, R5, R4, RZ, 0x7 ;  /* 0x0000000405057211 */ /* 0x000fc800078f38ff */
[----:B------:R-:W-:-:S04]  /*6f30*/  SHF.R.S32.HI R5, RZ, 0x7, R5 ;  /* 0x00000007ff057819 */ /* 0x000fc80000011405 */
[----:B------:R-:W-:Y:S01]  /*6f40*/  VIMNMX R88, R88, R5, PT ;  /* 0x0000000558587248 */ /* 0x000fe20003fe0100 */
[----:B0-----:R-:W-:-:S04]  /*6f50*/  @P1 IMAD.HI.U32 R6, R14, R0, RZ ;  /* 0x000000000e061227 */ /* 0x001fc800078e00ff */
[----:B------:R-:W-:Y:S01]  /*6f60*/  IMAD.MOV.U32 R0, RZ, RZ, R14 ;  /* 0x000000ffff007224 */ /* 0x000fe200078e000e */
        /* <DEDUP_REMOVED lines=14> */
.L_x_1200:
[----:B------:R-:W-:-:S13]  /*7050*/  ISETP.NE.AND P0, PT, R3, 0x1, PT ;  /* 0x000000010300780c */ /* 0x000fda0003f05270 */
[----:B------:R-:W0:Y:S02]  /*7060*/  @P0 LDC.64 R6, c[0x0][0x9e8] ;  /* 0x00027a00ff060b82 */ /* 0x000e240000000a00 */
[----:B0-----:R-:W-:-:S05]  /*7070*/  @P0 IMAD.HI.U32 R6, R0, R6, RZ ;  /* 0x0000000600060227 */ /* 0x001fca00078e00ff */
[----:B------:R-:W-:-:S07]  /*7080*/  @P0 SHF.R.U32.HI R0, RZ, R7, R6 ;  /* 0x00000007ff000219 */ /* 0x000fce0000011606 */
.L_x_1201:
[----:B------:R-:W-:Y:S05]  /*7090*/  BSYNC B0 ;  /* 0x0000000000007941 */ /* 0x000fea0003800000 */
.L_x_1199:
[----:B------:R-:W-:-:S05]  /*70a0*/  IMAD R3, R0, R3, RZ ;  /* 0x0000000300037224 */ /* 0x000fca00078e02ff */
[----:B------:R-:W-:-:S07]  /*70b0*/  VIMNMX R4, R4, R3, !PT ;  /* 0x0000000304047248 */ /* 0x000fce0007fe0100 */
.L_x_1198:
[----:B------:R-:W-:Y:S02]  /*70c0*/  SHF.R.S32.HI R3, RZ, 0x1f, R4 ;  /* 0x0000001fff037819 */ /* 0x000fe40000011404 */
[----:B------:R-:W-:Y:S02]  /*70d0*/  CS2R R20, SRZ ;  /* 0x0000000000147805 */ /* 0x000fe4000001ff00 */
[----:B------:R-:W-:Y:S02]  /*70e0*/  PLOP3.LUT P0, PT, PT, PT, PT, 0x80, 0x0 ;  /* 0x000000000000781c */ /* 0x000fe40003f0f070 */
[----:B------:R-:W-:Y:S02]  /*70f0*/  CS2R R134, SRZ ;  /* 0x0000000000867805 */ /* 0x000fe4000001ff00 */
[----:B------:R-:W-:Y:S02]  /*7100*/  LEA.HI R3, R3, R4, RZ, 0x7 ;  /* 0x0000000403037211 */ /* 0x000fe400078f38ff */
[----:B------:R-:W-:-:S02]  /*7110*/  CS2R R26, SRZ ;  /* 0x00000000001a7805 */ /* 0x000fc4000001ff00 */
[----:B------:R-:W-:Y:S02]  /*7120*/  CS2R R14, SRZ ;  /* 0x00000000000e7805 */ /* 0x000fe4000001ff00 */
[----:B------:R-:W-:Y:S02]  /*7130*/  CS2R R128, SRZ ;  /* 0x0000000000807805 */ /* 0x000fe4000001ff00 */
[----:B------:R-:W-:Y:S01]  /*7140*/  SHF.R.S32.HI R3, RZ, 0x7, R3 ;  /* 0x00000007ff037819 */ /* 0x000fe20000011403 */
[----:B------:R-:W-:Y:S01]  /*7150*/  IMAD.MOV.U32 R25, RZ, RZ, RZ ;  /* 0x000000ffff197224 */ /* 0x000fe200078e00ff */
[----:B------:R-:W-:Y:S02]  /*7160*/  CS2R R12, SRZ ;  /* 0x00000000000c7805 */ /* 0x000fe4000001ff00 */
[----:B------:R-:W-:Y:S02]  /*7170*/  CS2R R126, SRZ ;  /* 0x00000000007e7805 */ /* 0x000fe4000001ff00 */
[----:B------:R-:W-:-:S02]  /*7180*/  VIMNMX R0, RZ, R3, !PT ;  /* 0x00000003ff007248 */ /* 0x000fc40007fe0100 */
[----:B------:R-:W-:Y:S02]  /*7190*/  CS2R R28, SRZ ;  /* 0x00000000001c7805 */ /* 0x000fe4000001ff00 */
[----:B------:R-:W-:Y:S02]  /*71a0*/  CS2R R120, SRZ ;  /* 0x0000000000787805 */ /* 0x000fe4000001ff00 */
[----:B------:R-:W-:Y:S02]  /*71b0*/  CS2R R10, SRZ ;  /* 0x00000000000a7805 */ /* 0x000fe4000001ff00 */
[----:B------:R-:W-:Y:S01]  /*71c0*/  ISETP.GT.AND P1, PT, R88, R0, PT ;  /* 0x000000005800720c */ /* 0x000fe20003f24270 */
[----:B------:R0:W-:Y:S01]  /*71d0*/  STL [R1+0x44], R0 ;  /* 0x0000440001007387 */ /* 0x0001e20000100800 */
        /* <DEDUP_REMOVED lines=12> */
[----:B------:R-:W-:Y:S01]  /*72a0*/  CS2R R94, SRZ ;  /* 0x00000000005e7805 */ /* 0x000fe2000001ff00 */
[----:B------:R-:W-:Y:S02]  /*72b0*/  IMAD.MOV.U32 R36, RZ, RZ, RZ ;  /* 0x000000ffff247224 */ /* 0x000fe400078e00ff */
[----:B------:R-:W-:-:S02]  /*72c0*/  IMAD.MOV.U32 R93, RZ, RZ, RZ ;  /* 0x000000ffff5d7224 */ /* 0x000fc400078e00ff */
[----:B0-----:R-:W-:Y:S01]  /*72d0*/  IMAD.MOV.U32 R0, RZ, RZ, RZ ;  /* 0x000000ffff007224 */ /* 0x001fe200078e00ff */
        /* <DEDUP_REMOVED lines=33> */
.L_x_1204:
[----:B------:R-:W-:Y:S05]  /*74f0*/  BSYNC B6 ;  /* 0x0000000000067941 */ /* 0x000fea0003800000 */
.L_x_1203:
        /* <DEDUP_REMOVED lines=13> */
.L_x_1208:
[----:B-1----:R1:W2:Y:S02]  /*75d0*/  SYNCS.PHASECHK.TRANS64.TRYWAIT P0, [R16+URZ+0x19c00], R3 ;  /* 0x019c0003100075a7 */ /* 0x0022a4000800017f */
[----:B--2---:R-:W-:Y:S05]  /*75e0*/  @!P0 NANOSLEEP.SYNCS 0x989680 ;  /* 0x009896800000895d */ /* 0x004fea0003900000 */
[----:B------:R-:W2:Y:S02]  /*75f0*/  @!P0 SYNCS.PHASECHK.TRANS64 P0, [R16+URZ+0x19c00], R3 ;  /* 0x019c0003100085a7 */ /* 0x000ea4000800007f */
[----:B--2---:R-:W-:Y:S05]  /*7600*/  @!P0 BRA `(.L_x_1208) ;  /* 0xfffffffc00f08947 */ /* 0x004fea000383ffff */
.L_x_1207:
[----:B------:R-:W-:Y:S05]  /*7610*/  BSYNC B0 ;  /* 0x0000000000007941 */ /* 0x000fea0003800000 */
.L_x_1206:
[----:B------:R-:W-:Y:S05]  /*7620*/  BRA `(.L_x_1209) ;  /* 0x0000004400647947 */ /* 0x000fea0003800000 */
.L_x_1205:
[----:B------:R-:W-:Y:S01]  /*7630*/  LOP3.LUT P0, RZ, R26, 0x9f, RZ, 0xc0, !PT ;  /* 0x0000009f1aff7812 */ /* 0x000fe2000780c0ff */
[----:B------:R-:W-:Y:S01]  /*7640*/  ULDC.64 UR4, c[0x0][0x3f8] ;  /* 0x0000fe0000047ab9 */ /* 0x000fe20000000a00 */
[----:B-----5:R-:W-:Y:S01]  /*7650*/  SHF.R.S32.HI R0, RZ, 0x1f, R24 ;  /* 0x0000001fff007819 */ /* 0x020fe20000011418 */
[----:B------:R-:W-:Y:S01]  /*7660*/  ULDC.64 UR6, c[0x0][0x408] ;  /* 0x0001020000067ab9 */ /* 0x000fe20000000a00 */
[----:B------:R-:W-:Y:S01]  /*7670*/  IMAD.WIDE.U32 R26, R24, UR4, RZ ;  /* 0x00000004181a7c25 */ /* 0x000fe2000f8e00ff */
[----:B------:R-:W-:Y:S03]  /*7680*/  BSSY B6, `(.L_x_1210) ;  /* 0x0000019000067945 */ /* 0x000fe60003800000 */
[C---:B------:R-:W-:Y:S02]  /*7690*/  IMAD R3, R0.reuse, UR4, RZ ;  /* 0x0000000400037c24 */ /* 0x040fe4000f8e02ff */
[----:B------:R-:W-:-:S02]  /*76a0*/  IMAD R5, R0, UR6, RZ ;  /* 0x0000000600057c24 */ /* 0x000fc4000f8e02ff */
[C---:B------:R-:W-:Y:S02]  /*76b0*/  IMAD R3, R24.reuse, UR5, R3 ;  /* 0x0000000518037c24 */ /* 0x040fe4000f8e0203 */
[C---:B------:R-:W-:Y:S02]  /*76c0*/  IMAD R5, R24.reuse, UR7, R5 ;  /* 0x0000000718057c24 */ /* 0x040fe4000f8e0205 */
[----:B------:R-:W-:-:S04]  /*76d0*/  IMAD.WIDE.U32 R24, R24, UR6, RZ ;  /* 0x0000000618187c25 */ /* 0x000fc8000f8e00ff */
        /* <DEDUP_REMOVED lines=19> */
.L_x_1211:
[----:B------:R-:W-:Y:S05]  /*7810*/  BSYNC B6 ;  /* 0x0000000000067941 */ /* 0x000fea0003800000 */
.L_x_1210:
[----:B------:R-:W2:Y:S01]  /*7820*/  LDL R21, [R1+0xc] ;  /* 0x00000c0001157983 */ /* 0x000ea20000100800 */
[----:B------:R-:W-:-:S03]  /*7830*/  ULDC.U8 UR4, c[0x0][0x410] ;  /* 0x0001040000047ab9 */ /* 0x000fc60000000000 */
[----:B------:R-:W3:Y:S01]  /*7840*/  LDL R20, [R1+0x48] ;  /* 0x0000480001147983 */ /* 0x000ee20000100800 */
[----:B------:R-:W-:Y:S01]  /*7850*/  ISETP.NE.AND P0, PT, RZ, UR4, PT ;  /* 0x00000004ff007c0c */ /* 0x000fe2000bf05270 */
[----:B------:R-:W-:Y:S01]  /*7860*/  BSSY B0, `(.L_x_1212) ;  /* 0x000042d000007945 */ /* 0x000fe20003800000 */
[----:B--2---:R-:W-:Y:S02]  /*7870*/  IMAD.IADD R10, R23, 0x1, R21 ;  /* 0x00000001170a7824 */ /* 0x004fe400078e0215 */
[----:B---3--:R-:W-:-:S09]  /*7880*/  IMAD.IADD R37, R16, 0x1, R20 ;  /* 0x0000000110257824 */ /* 0x008fd200078e0214 */
[----:B------:R-:W-:Y:S05]  /*7890*/  @!P0 BRA `(.L_x_1213) ;  /* 0x0000001c00408947 */ /* 0x000fea0003800000 */
[----:B------:R-:W0:Y:S01]  /*78a0*/  LDC R20, c[0x0][0x448] ;  /* 0x00011200ff147b82 */ /* 0x000e220000000800 */
[----:B------:R-:W-:Y:S01]  /*78b0*/  IMAD.MOV.U32 R5, RZ, RZ, R10 ;  /* 0x000000ffff057224 */ /* 0x000fe200078e000a */
[----:B------:R-:W-:Y:S01]  /*78c0*/  ULDC.64 UR4, c[0x0][0x3f8] ;  /* 0x0000fe0000047ab9 */ /* 0x000fe20000000a00 */
[----:B------:R-:W-:Y:S01]  /*78d0*/  IMAD.MOV.U32 R6, RZ, RZ, R26 ;  /* 0x000000ffff067224 */ /* 0x000fe200078e001a */
[----:B------:R-:W-:Y:S01]  /*78e0*/  ULDC.64 UR6, c[0x0][0x408] ;  /* 0x0001020000067ab9 */ /* 0x000fe20000000a00 */
[----:B------:R-:W-:Y:S01]  /*78f0*/  IMAD.MOV.U32 R8, RZ, RZ, R24 ;  /* 0x000000ffff087224 */ /* 0x000fe200078e0018 */
[----:B------:R-:W-:Y:S01]  /*7900*/  ULDC.64 UR8, c[0x0][0x400] ;  /* 0x0001000000087ab9 */ /* 0x000fe20000000a00 */
[----:B------:R-:W-:Y:S01]  /*7910*/  IMAD.MOV.U32 R9, RZ, RZ, R31 ;  /* 0x000000ffff097224 */ /* 0x000fe200078e001f */
[----:B0-----:R-:W-:-:S13]  /*7920*/  ISETP.NE.AND P0, PT, R20, 0x1, PT ;  /* 0x000000011400780c */ /* 0x001fda0003f05270 */
[----:B------:R-:W0:Y:S08]  /*7930*/  @P0 LDC R3, c[0x0][0x44c] ;  /* 0x00011300ff030b82 */ /* 0x000e300000000800 */
[----:B------:R-:W1:Y:S01]  /*7940*/  @P0 LDC R7, c[0x0][0x450] ;  /* 0x00011400ff070b82 */ /* 0x000e620000000800 */
[----:B0-----:R-:W-:-:S05]  /*7950*/  @P0 IMAD.HI.U32 R0, R10, R3, RZ ;  /* 0x000000030a000227 */ /* 0x001fca00078e00ff */
[----:B-1----:R-:W-:Y:S01]  /*7960*/  @P0 SHF.R.U32.HI R5, RZ, R7, R0 ;  /* 0x00000007ff050219 */ /* 0x002fe20000011600 */
[----:B------:R-:W-:-:S03]  /*7970*/  IMAD.MOV.U32 R7, RZ, RZ, R29 ;  /* 0x000000ffff077224 */ /* 0x000fc600078e001d */
[----:B------:R-:W-:Y:S01]  /*7980*/  SHF.R.S32.HI R0, RZ, 0x1f, R5 ;  /* 0x0000001fff007819 */ /* 0x000fe20000011405 */
[----:B------:R-:W-:-:S04]  /*7990*/  IMAD.WIDE.U32 R6, R5, UR4, R6 ;  /* 0x0000000405067c25 */ /* 0x000fc8000f8e0006 */
[----:B------:R-:W-:Y:S02]  /*79a0*/  IMAD R4, R0, UR4, RZ ;  /* 0x0000000400047c24 */ /* 0x000fe4000f8e02ff */
[----:B------:R-:W-:-:S04]  /*79b0*/  IMAD.WIDE.U32 R8, R5, UR6, R8 ;  /* 0x0000000605087c25 */ /* 0x000fc8000f8e0008 */
[----:B------:R-:W-:Y:S02]  /*79c0*/  IMAD R0, R0, UR6, RZ ;  /* 0x0000000600007c24 */ /* 0x000fe4000f8e02ff */
[C---:B------:R-:W-:Y:S01]  /*79d0*/  IMAD R13, R5.reuse, UR5, R4 ;  /* 0x00000005050d7c24 */ /* 0x040fe2000f8e0204 */
[----:B------:R-:W-:Y:S01]  /*79e0*/  ULDC.64 UR4, c[0x0][0x3e8] ;  /* 0x0000fa0000047ab9 */ /* 0x000fe20000000a00 */
[----:B------:R-:W-:Y:S01]  /*79f0*/  IMAD R11, R5, UR7, R0 ;  /* 0x00000007050b7c24 */ /* 0x000fe2000f8e0200 */
[----:B------:R-:W-:Y:S01]  /*7a00*/  IADD3 R3, P0, R6, UR4, RZ ;  /* 0x0000000406037c10 */ /* 0x000fe2000ff1e0ff */
[----:B------:R-:W-:Y:S01]  /*7a10*/  UMOV UR4, 0xffffffff ;  /* 0xffffffff00047882 */ /* 0x000fe20000000000 */
[----:B------:R-:W-:Y:S02]  /*7a20*/  IADD3 R5, P1, R8, UR8, RZ ;  /* 0x0000000808057c10 */ /* 0x000fe4000ff3e0ff */
[----:B------:R-:W-:Y:S02]  /*7a30*/  IADD3.X R13, R7, UR5, R13, P0, !PT ;  /* 0x00000005070d7c10 */ /* 0x000fe400087fe40d */
[----:B------:R-:W-:Y:S01]  /*7a40*/  IADD3.X R4, R9, UR9, R11, P1, !PT ;  /* 0x0000000909047c10 */ /* 0x000fe20008ffe40b */
[----:B------:R-:W-:Y:S08]  /*7a50*/  BRA.DIV UR4, `(.L_x_1214) ;  /* 0x0000019604247947 */ /* 0x000ff0000b800000 */
[----:B------:R0:W1:Y:S04]  /*7a60*/  SHFL.IDX PT, R0, R13, RZ, 0x1e1f ;  /* 0x001e1fff0d007589 */ /* 0x00006800000e0000 */
[----:B------:R-:W2:Y:S04]  /*7a70*/  SHFL.IDX PT, R3, R3, RZ, 0x1e1f ;  /* 0x001e1fff03037589 */ /* 0x000ea800000e0000 */
[----:B------:R-:W3:Y:S04]  /*7a80*/  SHFL.IDX PT, R4, R4, RZ, 0x1e1f ;  /* 0x001e1fff04047589 */ /* 0x000ee800000e0000 */
[----:B------:R0:W4:Y:S02]  /*7a90*/  SHFL.IDX PT, R14, R5, RZ, 0x1e1f ;  /* 0x001e1fff050e7589 */ /* 0x00012400000e0000 */
.L_x_1493:
[----:B------:R-:W5:Y:S01]  /*7aa0*/  LDL R6, [R1+0x58] ;  /* 0x0000580001067983 */ /* 0x000f620000100800 */
[----:B------:R-:W-:Y:S01]  /*7ab0*/  IMAD R39, R155, R20, RZ ;  /* 0x000000149b277224 */ /* 0x000fe200078e02ff */
[----:B------:R-:W-:Y:S01]  /*7ac0*/  BSSY B1, `(.L_x_1215) ;  /* 0x000002f000017945 */ /* 0x000fe20003800000 */
[----:B------:R-:W-:Y:S02]  /*7ad0*/  CS2R R26, SRZ ;  /* 0x00000000001a7805 */ /* 0x000fe4000001ff00 */
[----:B------:R-:W-:Y:S02]  /*7ae0*/  CS2R R20, SRZ ;  /* 0x0000000000147805 */ /* 0x000fe4000001ff00 */
[----:B------:R-:W-:Y:S02]  /*7af0*/  CS2R R8, SRZ ;  /* 0x0000000000087805 */ /* 0x000fe4000001ff00 */
[----:B------:R-:W-:Y:S02]  /*7b00*/  ISETP.GE.AND P0, PT, R10, R39, PT ;  /* 0x000000270a00720c */ /* 0x000fe40003f06270 */
[----:B------:R-:W-:-:S02]  /*7b10*/  CS2R R24, SRZ ;  /* 0x0000000000187805 */ /* 0x000fc4000001ff00 */
[----:B0-----:R-:W-:Y:S02]  /*7b20*/  CS2R R12, SRZ ;  /* 0x00000000000c7805 */ /* 0x001fe4000001ff00 */
[----:B------:R-:W-:Y:S02]  /*7b30*/  CS2R R10, SRZ ;  /* 0x00000000000a7805 */ /* 0x000fe4000001ff00 */
[----:B-----5:R-:W-:-:S04]  /*7b40*/  LEA.HI R5, R6, R6, RZ, 0x1 ;  /* 0x0000000606057211 */ /* 0x020fc800078f08ff */
[----:B------:R-:W-:-:S05]  /*7b50*/  LOP3.LUT R5, R5, 0xfffffffe, RZ, 0xc0, !PT ;  /* 0xfffffffe05057812 */ /* 0x000fca00078ec0ff */
[----:B------:R-:W-:-:S05]  /*7b60*/  IMAD.IADD R5, R6, 0x1, -R5 ;  /* 0x0000000106057824 */ /* 0x000fca00078e0a05 */
[----:B------:R-:W-:Y:S01]  /*7b70*/  SHF.L.U32 R5, R5, 0x1f, RZ ;  /* 0x0000001f05057819 */ /* 0x000fe200000006ff */
[----:B------:R-:W-:Y:S06]  /*7b80*/  @P0 BRA `(.L_x_1216) ;  /* 0x0000000000880947 */ /* 0x000fec0003800000 */
[----:B------:R-:W2:Y:S01]  /*7b90*/  LDL.64 R28, [R1+0x10] ;  /* 0x00001000011c7983 */ /* 0x000ea20000100a00 */
[----:B------:R-:W-:-:S03]  /*7ba0*/  ULDC UR4, c[0x0][0x3f4] ;  /* 0x0000fd0000047ab9 */ /* 0x000fc60000000800 */
[----:B------:R-:W3:Y:S04]  /*7bb0*/  LDL R32, [R1+0x34] ;  /* 0x0000340001207983 */ /* 0x000ee80000100800 */
[----:B------:R-:W4:Y:S04]  /*7bc0*/  LDL R15, [R1+0x38] ;  /* 0x00003800010f7983 */ /* 0x000f280000100800 */
[----:B------:R-:W4:Y:S04]  /*7bd0*/  LDL R40, [R1+0x6c] ;  /* 0x00006c0001287983 */ /* 0x000f280000100800 */
[----:B------:R-:W4:Y:S01]  /*7be0*/  LDL R38, [R1+0x68] ;  /* 0x0000680001267983 */ /* 0x000f220000100800 */
[----:B------:R-:W-:-:S02]  /*7bf0*/  CS2R R24, SRZ ;  /* 0x0000000000187805 */ /* 0x000fc4000001ff00 */
[----:B------:R-:W-:Y:S02]  /*7c00*/  CS2R R26, SRZ ;  /* 0x00000000001a7805 */ /* 0x000fe4000001ff00 */
[----:B------:R-:W-:Y:S02]  /*7c10*/  CS2R R12, SRZ ;  /* 0x00000000000c7805 */ /* 0x000fe4000001ff00 */
[----:B------:R-:W-:Y:S02]  /*7c20*/  CS2R R20, SRZ ;  /* 0x0000000000147805 */ /* 0x000fe4000001ff00 */
[----:B------:R-:W-:Y:S02]  /*7c30*/  CS2R R10, SRZ ;  /* 0x00000000000a7805 */ /* 0x000fe4000001ff00 */
[----:B--2---:R-:W-:Y:S02]  /*7c40*/  ISETP.GE.AND P5, PT, R28, UR4, PT ;  /* 0x000000041c007c0c */ /* 0x004fe4000bfa6270 */
[----:B---3--:R-:W-:-:S02]  /*7c50*/  ISETP.GE.AND P1, PT, R32, UR4, PT ;  /* 0x0000000420007c0c */ /* 0x008fc4000bf26270 */
[----:B----4-:R-:W-:-:S09]  /*7c60*/  ISETP.GE.AND P0, PT, R15, UR4, PT ;  /* 0x000000040f007c0c */ /* 0x010fd2000bf06270 */
[----:B------:R-:W-:Y:S02]  /*7c70*/  @!P5 SHF.R.S32.HI R9, RZ, 0x1f, R28 ;  /* 0x0000001fff09d819 */ /* 0x000fe4000001141c */
[CC--:B------:R-:W-:Y:S02]  /*7c80*/  @!P5 IADD3 R6, P2, R28.reuse, R3.reuse, RZ ;  /* 0x000000031c06d210 */ /* 0x0c0fe40007f5e0ff */
[-C--:B------:R-:W-:Y:S02]  /*7c90*/  @!P5 IADD3 R28, P3, R28, R14.reuse, RZ ;  /* 0x0000000e1c1cd210 */ /* 0x080fe40007f7e0ff */
[-C--:B------:R-:W-:Y:S01]  /*7ca0*/  @!P1 IADD3 R30, P4, R32, R3.reuse, RZ ;  /* 0x00000003201e9210 */ /* 0x080fe20007f9e0ff */
[--C-:B-1----:R-:W-:Y:S01]  /*7cb0*/  @!P5 IMAD.X R7, R0, 0x1, R9.reuse, P2 ;  /* 0x000000010007d824 */ /* 0x102fe200010e0609 */
[-C--:B------:R-:W-:Y:S01]  /*7cc0*/  @!P1 IADD3 R32, P2, R32, R14.reuse, RZ ;  /* 0x0000000e20209210 */ /* 0x080fe20007f5e0ff */
[----:B------:R-:W-:Y:S01]  /*7cd0*/  @!P5 IMAD.X R29, R4, 0x1, R9, P3 ;  /* 0x00000001041dd824 */ /* 0x000fe200018e0609 */
[C---:B------:R-:W-:Y:S01]  /*7ce0*/  @!P0 IADD3 R34, P3, R15.reuse, R3, RZ ;  /* 0x000000030f228210 */ /* 0x040fe20007f7e0ff */
[----:B------:R-:W-:Y:S01]  /*7cf0*/  @!P1 IMAD.X R31, R0, 0x1, R40, P4 ;  /* 0x00000001001f9824 */ /* 0x000fe200020e0628 */
[----:B------:R-:W-:-:S02]  /*7d00*/  @!P0 IADD3 R14, P4, R15, R14, RZ ;  /* 0x0000000e0f0e8210 */ /* 0x000fc40007f9e0ff */
[----:B------:R-:W-:Y:S01]  /*7d10*/  CS2R R8, SRZ ;  /* 0x0000000000087805 */ /* 0x000fe2000001ff00 */
[----:B------:R-:W-:Y:S01]  /*7d20*/  @!P1 IMAD.X R33, R4, 0x1, R40, P2 ;  /* 0x0000000104219824 */ /* 0x000fe200010e0628 */
[----:B------:R0:W5:Y:S01]  /*7d30*/  @!P5 LD.E.64 R24, desc[UR42][R6.64] ;  /* 0x0000002a0618d980 */ /* 0x000162000c101b00 */
[--C-:B------:R-:W-:Y:S02]  /*7d40*/  @!P0 IMAD.X R35, R0, 0x1, R38.reuse, P3 ;  /* 0x0000000100238824 */ /* 0x100fe400018e0626 */
[----:B------:R-:W-:Y:S01]  /*7d50*/  @!P0 IMAD.X R15, R4, 0x1, R38, P4 ;  /* 0x00000001040f8824 */ /* 0x000fe200020e0626 */
[----:B------:R0:W5:Y:S04]  /*7d60*/  @!P5 LD.E.64 R26, desc[UR42][R28.64] ;  /* 0x0000002a1c1ad980 */ /* 0x000168000c101b00 */
[----:B------:R0:W5:Y:S04]  /*7d70*/  @!P1 LD.E.64 R12, desc[UR42][R30.64] ;  /* 0x0000002a1e0c9980 */ /* 0x000168000c101b00 */
[----:B------:R0:W5:Y:S04]  /*7d80*/  @!P1 LD.E.64 R20, desc[UR42][R32.64] ;  /* 0x0000002a20149980 */ /* 0x000168000c101b00 */
[----:B------:R0:W5:Y:S04]  /*7d90*/  @!P0 LD.E.64 R10, desc[UR42][R34.64] ;  /* 0x0000002a220a8980 */ /* 0x000168000c101b00 */
[----:B------:R0:W5:Y:S02]  /*7da0*/  @!P0 LD.E.64 R8, desc[UR42][R14.64] ;  /* 0x0000002a0e088980 */ /* 0x000164000c101b00 */
.L_x_1216:
[----:B------:R-:W-:Y:S05]  /*7db0*/  BSYNC B1 ;  /* 0x0000000000017941 */ /* 0x000fea0003800000 */
.L_x_1215:
[----:B-1----:R-:W2:Y:S01]  /*7dc0*/  LDL.LU R0, [R1+0x24] ;  /* 0x0000240001007983 */ /* 0x002ea20000300800 */
[----:B------:R-:W1:Y:S01]  /*7dd0*/  SYNCS.PHASECHK.TRANS64.TRYWAIT P0, [R16+URZ+0x19c00], R5 ;  /* 0x019c0005100075a7 */ /* 0x000e62000800017f */
[----:B------:R-:W-:Y:S01]  /*7de0*/  BSSY B1, `(.L_x_1217) ;  /* 0x0000005000017945 */ /* 0x000fe20003800000 */
[----:B--2---:R-:W-:-:S05]  /*7df0*/  IMAD R0, R0, -0xc0, R39 ;  /* 0xffffff4000007824 */ /* 0x004fca00078e0227 */
[----:B------:R-:W-:-:S04]  /*7e00*/  VIMNMX R0, R0, 0xc0, PT ;  /* 0x000000c000007848 */ /* 0x000fc80003fe0100 */
[----:B------:R-:W-:Y:S01]  /*7e10*/  ISETP.GE.AND P1, PT, R23, R0, PT ;  /* 0x000000001700720c */ /* 0x000fe20003f26270 */
[----:B-1----:R-:W-:-:S12]  /*7e20*/  @!P0 BRA `(.L_x_1218) ;  /* 0x00000190009c8947 */ /* 0x002fd80003800000 */
.L_x_1494:
[----:B------:R-:W-:Y:S05]  /*7e30*/  BSYNC B1 ;  /* 0x0000000000017941 */ /* 0x000fea0003800000 */
.L_x_1217:
[----:B------:R-:W-:Y:S05]  /*7e40*/  @P1 BRA `(.L_x_1219) ;  /* 0x0000003c00381947 */ /* 0x000fea0003800000 */
[----:B0-----:R-:W2:Y:S01]  /*7e50*/  LDL.64 R6, [R1+0x10] ;  /* 0x0000100001067983 */ /* 0x001ea20000100a00 */
[----:B------:R-:W2:Y:S03]  /*7e60*/  LDC R0, c[0x0][0x3f4] ;  /* 0x0000fd00ff007b82 */ /* 0x000ea60000000800 */
[----:B---3--:R-:W3:Y:S04]  /*7e70*/  LDL R4, [R1+0x34] ;  /* 0x0000340001047983 */ /* 0x008ee80000100800 */
[----:B------:R-:W4:Y:S01]  /*7e80*/  LDL R3, [R1+0x38] ;  /* 0x0000380001037983 */ /* 0x000f220000100800 */
[----:B------:R-:W-:Y:S01]  /*7e90*/  BSSY B1, `(.L_x_1220) ;  /* 0x000007b000017945 */ /* 0x000fe20003800000 */
[----:B--2---:R-:W-:-:S02]  /*7ea0*/  ISETP.GE.AND P0, PT, R6, R0, PT ;  /* 0x000000000600720c */ /* 0x004fc40003f06270 */
[-C--:B---3--:R-:W-:Y:S02]  /*7eb0*/  ISETP.GE.AND P1, PT, R4, R0.reuse, PT ;  /* 0x000000000400720c */ /* 0x088fe40003f26270 */
[----:B----4-:R-:W-:-:S09]  /*7ec0*/  ISETP.GE.AND P2, PT, R3, R0, PT ;  /* 0x000000000300720c */ /* 0x010fd20003f46270 */
[----:B------:R-:W-:Y:S05]  /*7ed0*/  @P0 BRA `(.L_x_1221) ;  /* 0x0000000400d80947 */ /* 0x000fea0003800000 */
[----:B-1----:R-:W0:Y:S01]  /*7ee0*/  LDS.128 R4, [R37+0xf000] ;  /* 0x00f0000025047984 */ /* 0x002e220000000c00 */
[----:B-----5:R-:W-:Y:S02]  /*7ef0*/  SHF.R.U32.HI R15, RZ, 0x8, R25 ;  /* 0x00000008ff0f7819 */ /* 0x020fe40000011619 */
[----:B------:R-:W-:Y:S02]  /*7f00*/  LOP3.LUT R14, R25, 0xff, RZ, 0xc0, !PT ;  /* 0x000000ff190e7812 */ /* 0x000fe400078ec0ff */
[----:B------:R-:W-:Y:S02]  /*7f10*/  LOP3.LUT R15, R15, 0xff, RZ, 0xc0, !PT ;  /* 0x000000ff0f0f7812 */ /* 0x000fe400078ec0ff */
[----:B------:R-:W-:Y:S02]  /*7f20*/  SHF.R.U32.HI R31, RZ, 0x8, R27 ;  /* 0x00000008ff1f7819 */ /* 0x000fe4000001161b */
[----:B------:R-:W-:Y:S02]  /*7f30*/  SHF.R.U32.HI R3, RZ, 0x8, R24 ;  /* 0x00000008ff037819 */ /* 0x000fe40000011618 */
[----:B------:R-:W-:-:S02]  /*7f40*/  PRMT R14, R15, 0x7604, R14 ;  /* 0x000076040f0e7816 */ /* 0x000fc4000000000e */
[----:B------:R-:W-:Y:S02]  /*7f50*/  LOP3.LUT R28, R27, 0xff, RZ, 0xc0, !PT ;  /* 0x000000ff1b1c7812 */ /* 0x000fe400078ec0ff */
[----:B------:R-:W-:Y:S02]  /*7f60*/  LOP3.LUT R31, R31, 0xff, RZ, 0xc0, !PT ;  /* 0x000000ff1f1f7812 */ /* 0x000fe400078ec0ff */
[----:B------:R-:W-:Y:S02]  /*7f70*/  SHF.R.U32.HI R30, RZ, 0x10, R27 ;  /* 0x00000010ff1e7819 */ /* 0x000fe4000001161b */
[----:B------:R-:W-:Y:S02]  /*7f80*/  LOP3.LUT R0, R24, 0xff, RZ, 0xc0, !PT ;  /* 0x000000ff18007812 */ /* 0x000fe400078ec0ff */
[----:B------:R-:W-:Y:S02]  /*7f90*/  LOP3.LUT R3, R3, 0xff, RZ, 0xc0, !PT ;  /* 0x000000ff03037812 */ /* 0x000fe400078ec0ff */
[----:B------:R-:W-:-:S02]  /*7fa0*/  SHF.R.U32.HI R32, RZ, 0x10, R25 ;  /* 0x00000010ff207819 */ /* 0x000fc40000011619 */
[----:B------:R-:W-:Y:S02]  /*7fb0*/  SHF.R.U32.HI R15, RZ, 0x8, R26 ;  /* 0x00000008ff0f7819 */ /* 0x000fe4000001161a */
[----:B------:R-:W-:Y:S01]  /*7fc0*/  PRMT R28, R31, 0x7604, R28 ;  /* 0x000076041f1c7816 */ /* 0x000fe2000000001c */
[----:B------:R-:W-:Y:S01]  /*7fd0*/  IMAD.U32 R31, R30, 0x10000, RZ ;  /* 0x000100001e1f7824 */ /* 0x000fe200078e00ff */
[----:B------:R-:W-:Y:S02]  /*7fe0*/  PRMT R3, R3, 0x7604, R0 ;  /* 0x0000760403037816 */ /* 0x000fe40000000000 */
[----:B------:R-:W-:Y:S01]  /*7ff0*/  LOP3.LUT R29, R15, 0xff, RZ, 0xc0, !PT ;  /* 0x000000ff0f1d7812 */ /* 0x000fe200078ec0ff */
[----:B------:R-:W-:Y:S01]  /*8000*/  IMAD.U32 R15, R32, 0x10000, RZ ;  /* 0x00010000200f7824 */ /* 0x000fe200078e00ff */
[----:B------:R-:W-:Y:S02]  /*8010*/  LOP3.LUT R0, R26, 0xff, RZ, 0xc0, !PT ;  /* 0x000000ff1a007812 */ /* 0x000fe400078ec0ff */
[----:B------:R-:W-:-:S02]  /*8020*/  LOP3.LUT R31, R28, 0xff0000, R31, 0xf8, !PT ;  /* 0x00ff00001c1f7812 */ /* 0x000fc400078ef81f */
[----:B------:R-:W-:Y:S02]  /*8030*/  PRMT R29, R29, 0x7604, R0 ;  /* 0x000076041d1d7816 */ /* 0x000fe40000000000 */
[----:B------:R-:W-:Y:S02]  /*8040*/  LOP3.LUT R15, R14, 0xff0000, R15, 0xf8, !PT ;  /* 0x00ff00000e0f7812 */ /* 0x000fe400078ef80f */
[--C-:B------:R-:W-:Y:S02]  /*8050*/  LOP3.LUT R29, R29, 0xff0000, R26.reuse, 0xf8, !PT ;  /* 0x00ff00001d1d7812 */ /* 0x100fe400078ef81a */
[----:B------:R-:W-:Y:S02]  /*8060*/  LOP3.LUT R31, R31, 0xff000000, R27, 0xf8, !PT ;  /* 0xff0000001f1f7812 */ /* 0x000fe400078ef81b */
[----:B------:R-:W-:Y:S02]  /*8070*/  LOP3.LUT R27, R15, 0xff000000, R25, 0xf8, !PT ;  /* 0xff0000000f1b7812 */ /* 0x000fe400078ef819 */
[----:B------:R-:W-:-:S02]  /*8080*/  LOP3.LUT R30, R29, 0xff000000, R26, 0xf8, !PT ;  /* 0xff0000001d1e7812 */ /* 0x000fc400078ef81a */
[--C-:B------:R-:W-:Y:S02]  /*8090*/  LOP3.LUT R3, R3, 0xff0000, R24.reuse, 0xf8, !PT ;  /* 0x00ff000003037812 */ /* 0x100fe400078ef818 */
[-C--:B0-----:R-:W-:Y:S02]  /*80a0*/  F2FP.F16.E4M3.UNPACK_B R0, R6.reuse.H1 ;  /* 0x00000006ff00723e */ /* 0x081fe400030006ff */
[----:B------:R-:W-:Y:S02]  /*80b0*/  F2FP.F16.E4M3.UNPACK_B R32, R31 ;  /* 0x0000001fff20723e */ /* 0x000fe400020006ff */
[----:B------:R-:W-:Y:S01]  /*80c0*/  F2FP.F16.E4M3.UNPACK_B R26, R27 ;  /* 0x0000001bff1a723e */ /* 0x000fe200020006ff */
[----:B------:R-:W-:Y:S01]  /*80d0*/  HADD2.F32 R15, -RZ, R0.H1_H1 ;  /* 0x30000000ff0f7230 */ /* 0x000fe20000004100 */
        /* <DEDUP_REMOVED lines=8> */
[----:B------:R-:W-:Y:S01]  /*8160*/  F2FP.F16.E4M3.UNPACK_B R6, R5 ;  /* 0x00000005ff06723e */ /* 0x000fe200020006ff */
        /* <DEDUP_REMOVED lines=16> */
[----:B------:R-:W-:Y:S01]  /*8270*/  FFMA.FTZ R34, R3, R32, R29 ;  /* 0x0000002003227223 */ /* 0x000fe2000001001d */
[----:B------:R-:W-:Y:S01]  /*8280*/  HADD2.F32 R14, -RZ, R27.H0_H0 ;  /* 0x2000001bff0e7230 */ /* 0x000fe20000004100 */
[----:B------:R-:W-:Y:S01]  /*8290*/  F2FP.F16.E4M3.UNPACK_B R4, R4.H1 ;  /* 0x00000004ff04723e */ /* 0x000fe200030006ff */
        /* <DEDUP_REMOVED lines=11> */
[-C--:B------:R-:W-:Y:S01]  /*8350*/  FMUL.FTZ R24, R3, R14.reuse ;  /* 0x0000000e03187220 */ /* 0x080fe20000410000 */
[----:B------:R-:W-:Y:S02]  /*8360*/  HADD2.F32 R5, -RZ, R4.H1_H1 ;  /* 0x30000004ff057230 */ /* 0x000fe40000004100 */
        /* <DEDUP_REMOVED lines=8> */
[C---:B------:R-:W-:Y:S01]  /*83f0*/  FMUL.FTZ R25, R5.reuse, R26 ;  /* 0x0000001a05197220 */ /* 0x040fe20000410000 */
[----:B------:R-:W-:Y:S02]  /*8400*/  HADD2.F32 R3, -RZ, R0.H1_H1 ;  /* 0x30000000ff037230 */ /* 0x000fe40000004100 */
[----:B------:R-:W-:Y:S02]  /*8410*/  HADD2.F32 R14, -RZ, R14.H0_H0 ;  /* 0x2000000eff0e7230 */ /* 0x000fe40000004100 */
[-C--:B------:R-:W-:Y:S01]  /*8420*/  FMUL.FTZ R29, R5, R15.reuse ;  /* 0x0000000f051d7220 */ /* 0x080fe20000410000 */
[----:B------:R-:W-:Y:S02]  /*8430*/  HADD2.F32 R4, -RZ, R4.H0_H0 ;  /* 0x20000004ff047230 */ /* 0x000fe40000004100 */
[C---:B------:R-:W-:Y:S01]  /*8440*/  FMUL.FTZ R5, R3.reuse, R24 ;  /* 0x0000001803057220 */ /* 0x040fe20000410000 */
[----:B------:R-:W-:Y:S02]  /*8450*/  HADD2.F32 R0, -RZ, R0.H0_H0 ;  /* 0x20000000ff007230 */ /* 0x000fe40000004100 */
[----:B------:R-:W-:Y:S01]  /*8460*/  FMUL.FTZ R3, R3, R14 ;  /* 0x0000000e03037220 */ /* 0x000fe20000410000 */
[C---:B------:R-:W-:Y:S01]  /*8470*/  FFMA.FTZ R27, R4.reuse, R15, -R25 ;  /* 0x0000000f041b7223 */ /* 0x040fe20000010819 */
[----:B------:R-:W-:Y:S01]  /*8480*/  FFMA.FTZ R26, R4, R26, R29 ;  /* 0x0000001a041a7223 */ /* 0x000fe2000001001d */
[C---:B------:R-:W-:Y:S01]  /*8490*/  FFMA.FTZ R25, R0.reuse, R14, -R5 ;  /* 0x0000000e00197223 */ /* 0x040fe20000010805 */
[----:B------:R-:W-:Y:S01]  /*84a0*/  FFMA.FTZ R24, R0, R24, R3 ;  /* 0x0000001800187223 */ /* 0x000fe20000010003 */
[----:B------:R-:W-:-:S02]  /*84b0*/  HADD2.F32 R4, -RZ, R28.H1_H1 ;  /* 0x3000001cff047230 */ /* 0x000fc40000004100 */
[--C-:B------:R-:W-:Y:S02]  /*84c0*/  HADD2.F32 R3, -RZ, R7.reuse.H1_H1 ;  /* 0x30000007ff037230 */ /* 0x100fe40000004100 */
        /* <DEDUP_REMOVED lines=23> */
.L_x_1221:
[----:B------:R-:W-:Y:S05]  /*8640*/  BSYNC B1 ;  /* 0x0000000000017941 */ /* 0x000fea0003800000 */
.L_x_1220:
[----:B------:R-:W-:Y:S04]  /*8650*/  BSSY B1, `(.L_x_1222) ;  /* 0x000007c000017945 */ /* 0x000fe80003800000 */
[----:B------:R-:W-:Y:S05]  /*8660*/  @P1 BRA `(.L_x_1223) ;  /* 0x0000000400e81947 */ /* 0x000fea0003800000 */
[----:B01----:R-:W0:Y:S01]  /*8670*/  LDS.128 R4, [R37+0x10800] ;  /* 0x0108000025047984 */ /* 0x003e220000000c00 */
[----:B-----5:R-:W-:Y:S02]  /*8680*/  SHF.R.U32.HI R26, RZ, 0x8, R21 ;  /* 0x00000008ff1a7819 */ /* 0x020fe40000011615 */
[----:B------:R-:W-:Y:S02]  /*8690*/  SHF.R.U32.HI R14, RZ, 0x8, R13 ;  /* 0x00000008ff0e7819 */ /* 0x000fe4000001160d */
[----:B------:R-:W-:Y:S02]  /*86a0*/  SHF.R.U32.HI R24, RZ, 0x8, R20 ;  /* 0x00000008ff187819 */ /* 0x000fe40000011614 */
        /* <DEDUP_REMOVED lines=27> */
[----:B------:R-:W-:Y:S02]  /*8860*/  LOP3.LUT R26, R25, 0xff000000, R20, 0xf8, !PT ;  /* 0xff000000191a7812 */ /* 0x000fe400078ef814 */
        /* <DEDUP_REMOVED lines=90> */
.L_x_1223:
[----:B------:R-:W-:Y:S05]  /*8e10*/  BSYNC B1 ;  /* 0x0000000000017941 */ /* 0x000fea0003800000 */
.L_x_1222:
[----:B------:R-:W-:Y:S05]  /*8e20*/  @P2 BRA `(.L_x_1219) ;  /* 0x0000002c00402947 */ /* 0x000fea0003800000 */
[----:B012---:R-:W0:Y:S01]  /*8e30*/  LDS.128 R4, [R37+0x12000] ;  /* 0x0120000025047984 */ /* 0x007e220000000c00 */
[----:B-----5:R-:W-:Y:S02]  /*8e40*/  SHF.R.U32.HI R13, RZ, 0x8, R11 ;  /* 0x00000008ff0d7819 */ /* 0x020fe4000001160b */
[----:B------:R-:W-:Y:S02]  /*8e50*/  LOP3.LUT R12, R11, 0xff, RZ, 0xc0, !PT ;  /* 0x000000ff0b0c7812 */ /* 0x000fe400078ec0ff */
[----:B------:R-:W-:Y:S02]  /*8e60*/  LOP3.LUT R13, R13, 0xff, RZ, 0xc0, !PT ;  /* 0x000000ff0d0d7812 */ /* 0x000fe400078ec0ff */
[----:B------:R-:W-:Y:S02]  /*8e70*/  SHF.R.U32.HI R21, RZ, 0x8, R9 ;  /* 0x00000008ff157819 */ /* 0x000fe40000011609 */
[----:B------:R-:W-:Y:S02]  /*8e80*/  PRMT R12, R13, 0x7604, R12 ;  /* 0x000076040d0c7816 */ /* 0x000fe4000000000c */
[----:B------:R-:W-:-:S02]  /*8e90*/  SHF.R.U32.HI R24, RZ, 0x10, R11 ;  /* 0x00000010ff187819 */ /* 0x000fc4000001160b */
[----:B------:R-:W-:Y:S02]  /*8ea0*/  SHF.R.U32.HI R13, RZ, 0x8, R8 ;  /* 0x00000008ff0d7819 */ /* 0x000fe40000011608 */
[----:B------:R-:W-:Y:S02]  /*8eb0*/  LOP3.LUT R14, R9, 0xff, RZ, 0xc0, !PT ;  /* 0x000000ff090e7812 */ /* 0x000fe400078ec0ff */
[----:B------:R-:W-:Y:S02]  /*8ec0*/  LOP3.LUT R21, R21, 0xff, RZ, 0xc0, !PT ;  /* 0x000000ff15157812 */ /* 0x000fe400078ec0ff */
[----:B------:R-:W-:Y:S02]  /*8ed0*/  SHF.R.U32.HI R20, RZ, 0x10, R9 ;  /* 0x00000010ff147819 */ /* 0x000fe40000011609 */
[----:B------:R-:W-:Y:S02]  /*8ee0*/  SHF.R.U32.HI R3, RZ, 0x8, R10 ;  /* 0x00000008ff037819 */ /* 0x000fe4000001160a */
[----:B------:R-:W-:Y:S01]  /*8ef0*/  LOP3.LUT R15, R13, 0xff, RZ, 0xc0, !PT ;  /* 0x000000ff0d0f7812 */ /* 0x000fe200078ec0ff */
[----:B------:R-:W-:Y:S01]  /*8f00*/  IMAD.U32 R13, R24, 0x10000, RZ ;  /* 0x00010000180d7824 */ /* 0x000fe200078e00ff */
[----:B------:R-:W-:Y:S01]  /*8f10*/  PRMT R14, R21, 0x7604, R14 ;  /* 0x00007604150e7816 */ /* 0x000fe2000000000e */
[----:B------:R-:W-:Y:S01]  /*8f20*/  IMAD.U32 R21, R20, 0x10000, RZ ;  /* 0x0001000014157824 */ /* 0x000fe200078e00ff */
[----:B------:R-:W-:-:S02]  /*8f30*/  LOP3.LUT R0, R10, 0xff, RZ, 0xc0, !PT ;  /* 0x000000ff0a007812 */ /* 0x000fc400078ec0ff */
[----:B------:R-:W-:Y:S02]  /*8f40*/  LOP3.LUT R3, R3, 0xff, RZ, 0xc0, !PT ;  /* 0x000000ff03037812 */ /* 0x000fe400078ec0ff */
[----:B------:R-:W-:Y:S02]  /*8f50*/  LOP3.LUT R13, R12, 0xff0000, R13, 0xf8, !PT ;  /* 0x00ff00000c0d7812 */ /* 0x000fe400078ef80d */
[----:B------:R-:W-:Y:S02]  /*8f60*/  PRMT R3, R3, 0x7604, R0 ;  /* 0x0000760403037816 */ /* 0x000fe40000000000 */
[----:B------:R-:W-:Y:S02]  /*8f70*/  LOP3.LUT R0, R8, 0xff, RZ, 0xc0, !PT ;  /* 0x000000ff08007812 */ /* 0x000fe400078ec0ff */
[----:B------:R-:W-:Y:S02]  /*8f80*/  LOP3.LUT R21, R14, 0xff0000, R21, 0xf8, !PT ;  /* 0x00ff00000e157812 */ /* 0x000fe400078ef815 */
[----:B------:R-:W-:-:S02]  /*8f90*/  PRMT R15, R15, 0x7604, R0 ;  /* 0x000076040f0f7816 */ /* 0x000fc40000000000 */
[----:B------:R-:W-:Y:S02]  /*8fa0*/  LOP3.LUT R21, R21, 0xff000000, R9, 0xf8, !PT ;  /* 0xff00000015157812 */ /* 0x000fe400078ef809 */
[----:B------:R-:W-:Y:S02]  /*8fb0*/  LOP3.LUT R13, R13, 0xff000000, R11, 0xf8, !PT ;  /* 0xff0000000d0d7812 */ /* 0x000fe400078ef80b */
[----:B------:R-:W-:Y:S02]  /*8fc0*/  LOP3.LUT R3, R3, 0xff0000, R10, 0xf8, !PT ;  /* 0x00ff000003037812 */ /* 0x000fe400078ef80a */
[----:B0-----:R-:W-:Y:S02]  /*8fd0*/  F2FP.F16.E4M3.UNPACK_B R0, R6.H1 ;  /* 0x00000006ff00723e */ /* 0x001fe400030006ff */
[----:B------:R-:W-:Y:S02]  /*8fe0*/  LOP3.LUT R15, R15, 0xff0000, R8, 0xf8, !PT ;  /* 0x00ff00000f0f7812 */ /* 0x000fe400078ef808 */
[----:B------:R-:W-:Y:S01]  /*8ff0*/  F2FP.F16.E4M3.UNPACK_B R24, R21 ;  /* 0x00000015ff18723e */ /* 0x000fe200020006ff */
[----:B------:R-:W-:Y:S01]  /*9000*/  HADD2.F32 R9, -RZ, R0.H1_H1 ;  /* 0x30000000ff097230 */ /* 0x000fe20000004100 */
[----:B------:R-:W-:-:S02]  /*9010*/  F2FP.F16.E4M3.UNPACK_B R14, R13 ;  /* 0x0000000dff0e723e */ /* 0x000fc400020006ff */
[----:B------:R-:W-:Y:S01]  /*9020*/  LOP3.LUT R12, R3, 0xff000000, R10, 0xf8, !PT ;  /* 0xff000000030c7812 */ /* 0x000fe200078ef80a */
[----:B------:R-:W-:Y:S01]  /*9030*/  HADD2.F32 R25, -RZ, R24.H1_H1 ;  /* 0x30000018ff197230 */ /* 0x000fe20000004100 */
[----:B------:R-:W-:Y:S01]  /*9040*/  LOP3.LUT R20, R15, 0xff000000, R8, 0xf8, !PT ;  /* 0xff0000000f147812 */ /* 0x000fe200078ef808 */
[----:B------:R-:W-:Y:S01]  /*9050*/  HADD2.F32 R15, -RZ, R14.H1_H1 ;  /* 0x3000000eff0f7230 */ /* 0x000fe20000004100 */
[----:B------:R-:W-:Y:S01]  /*9060*/  F2FP.F16.E4M3.UNPACK_B R3, R6 ;  /* 0x00000006ff03723e */ /* 0x000fe200020006ff */
[----:B------:R-:W-:Y:S01]  /*9070*/  HADD2.F32 R8, -RZ, R0.H0_H0 ;  /* 0x20000000ff087230 */ /* 0x000fe20000004100 */
[----:B------:R-:W-:Y:S01]  /*9080*/  F2FP.F16.E4M3.UNPACK_B R10, R7 ;  /* 0x00000007ff0a723e */ /* 0x000fe200020006ff */
[C---:B------:R-:W-:Y:S01]  /*9090*/  FMUL.FTZ R27, R9.reuse, R25 ;  /* 0x00000019091b7220 */ /* 0x040fe20000410000 */
[----:B------:R-:W-:Y:S01]  /*90a0*/  F2FP.F16.E4M3.UNPACK_B R11, R7.H1 ;  /* 0x00000007ff0b723e */ /* 0x000fe200030006ff */
[----:B------:R-:W-:Y:S01]  /*90b0*/  FMUL.FTZ R26, R9, R15 ;  /* 0x0000000f091a7220 */ /* 0x000fe20000410000 */
[-C--:B------:R-:W-:Y:S01]  /*90c0*/  F2FP.F16.E4M3.UNPACK_B R6, R5.reuse ;  /* 0x00000005ff06723e */ /* 0x080fe200020006ff */
[----:B------:R-:W-:Y:S01]  /*90d0*/  HADD2.F32 R24, -RZ, R24.H0_H0 ;  /* 0x20000018ff187230 */ /* 0x000fe20000004100 */
[----:B------:R-:W-:Y:S01]  /*90e0*/  F2FP.F16.E4M3.UNPACK_B R7, R5.H1 ;  /* 0x00000005ff07723e */ /* 0x000fe200030006ff */
[----:B------:R-:W-:Y:S01]  /*90f0*/  HADD2.F32 R5, -RZ, R3.H1_H1 ;  /* 0x30000003ff057230 */ /* 0x000fe20000004100 */
[----:B------:R-:W-:Y:S01]  /*9100*/  F2FP.F16.E4M3.UNPACK_B R21, R21.H1 ;  /* 0x00000015ff15723e */ /* 0x000fe200030006ff */
[----:B------:R-:W-:-:S02]  /*9110*/  HADD2.F32 R14, -RZ, R14.H0_H0 ;  /* 0x2000000eff0e7230 */ /* 0x000fc40000004100 */
[C---:B------:R-:W-:Y:S01]  /*9120*/  FFMA.FTZ R27, R8.reuse, R15, -R27 ;  /* 0x0000000f081b7223 */ /* 0x040fe2000001081b */
[----:B------:R-:W-:Y:S01]  /*9130*/  FFMA.FTZ R26, R8, R25, R26 ;  /* 0x00000019081a7223 */ /* 0x000fe2000001001a */
[----:B------:R-:W-:Y:S01]  /*9140*/  HADD2.F32 R3, -RZ, R3.H0_H0 ;  /* 0x20000003ff037230 */ /* 0x000fe20000004100 */
[----:B------:R-:W-:Y:S01]  /*9150*/  F2FP.F16.E4M3.UNPACK_B R13, R13.H1 ;  /* 0x0000000dff0d723e */ /* 0x000fe200030006ff */
[C---:B------:R-:W-:Y:S01]  /*9160*/  FMUL.FTZ R8, R5.reuse, R24 ;  /* 0x0000001805087220 */ /* 0x040fe20000410000 */
[----:B------:R-:W-:Y:S01]  /*9170*/  FMUL.FTZ R15, R5, R14 ;  /* 0x0000000e050f7220 */ /* 0x000fe20000410000 */
[--C-:B------:R-:W-:Y:S01]  /*9180*/  HADD2.F32 R5, -RZ, R10.reuse.H1_H1 ;  /* 0x3000000aff057230 */ /* 0x100fe20000004100 */
[----:B------:R-:W-:Y:S01]  /*9190*/  F2FP.F16.E4M3.UNPACK_B R0, R4 ;  /* 0x00000004ff00723e */ /* 0x000fe200020006ff */
[----:B------:R-:W-:Y:S02]  /*91a0*/  HADD2.F32 R9, -RZ, R21.H0_H0 ;  /* 0x20000015ff097230 */ /* 0x000fe40000004100 */
[C---:B------:R-:W-:Y:S01]  /*91b0*/  FFMA.FTZ R25, R3.reuse, R14, -R8 ;  /* 0x0000000e03197223 */ /* 0x040fe20000010808 */
[----:B------:R-:W-:Y:S01]  /*91c0*/  FFMA.FTZ R24, R3, R24, R15 ;  /* 0x0000001803187223 */ /* 0x000fe2000001000f */
[----:B------:R-:W-:Y:S01]  /*91d0*/  HADD2.F32 R8, -RZ, R13.H0_H0 ;  /* 0x2000000dff087230 */ /* 0x000fe20000004100 */
[----:B------:R-:W-:Y:S01]  /*91e0*/  F2FP.F16.E4M3.UNPACK_B R4, R4.H1 ;  /* 0x00000004ff04723e */ /* 0x000fe200030006ff */
        /* <DEDUP_REMOVED lines=57> */
[----:B------:R0:W-:Y:S01]  /*9580*/  STS.128 [R37+0x12000], R4 ;  /* 0x0120000425007388 */ /* 0x0001e20000000c00 */
[----:B------:R-:W-:Y:S05]  /*9590*/  BRA `(.L_x_1219) ;  /* 0x0000002400647947 */ /* 0x000fea0003800000 */
.L_x_1213:
[----:B------:R-:W0:Y:S01]  /*95a0*/  LDC R28, c[0x0][0x448] ;  /* 0x00011200ff1c7b82 */ /* 0x000e220000000800 */
[----:B------:R-:W-:Y:S01]  /*95b0*/  IMAD.MOV.U32 R9, RZ, RZ, R10 ;  /* 0x000000ffff097224 */ /* 0x000fe200078e000a */
[----:B------:R-:W-:Y:S01]  /*95c0*/  ULDC.64 UR4, c[0x0][0x3f8] ;  /* 0x0000fe0000047ab9 */ /* 0x000fe20000000a00 */
[----:B------:R-:W-:Y:S01]  /*95d0*/  IMAD.MOV.U32 R4, RZ, RZ, R26 ;  /* 0x000000ffff047224 */ /* 0x000fe200078e001a */
[----:B------:R-:W-:Y:S01]  /*95e0*/  ULDC.64 UR6, c[0x0][0x408] ;  /* 0x0001020000067ab9 */ /* 0x000fe20000000a00 */
[----:B------:R-:W-:Y:S01]  /*95f0*/  IMAD.MOV.U32 R5, RZ, RZ, R29 ;  /* 0x000000ffff057224 */ /* 0x000fe200078e001d */
[----:B------:R-:W-:Y:S01]  /*9600*/  ULDC.64 UR8, c[0x0][0x400] ;  /* 0x0001000000087ab9 */ /* 0x000fe20000000a00 */
[----:B------:R-:W-:Y:S02]  /*9610*/  IMAD.MOV.U32 R6, RZ, RZ, R24 ;  /* 0x000000ffff067224 */ /* 0x000fe400078e0018 */
[----:B------:R-:W-:Y:S01]  /*9620*/  IMAD.MOV.U32 R7, RZ, RZ, R31 ;  /* 0x000000ffff077224 */ /* 0x000fe200078e001f */
[----:B0-----:R-:W-:-:S13]  /*9630*/  ISETP.NE.AND P0, PT, R28, 0x1, PT ;  /* 0x000000011c00780c */ /* 0x001fda0003f05270 */
[----:B------:R-:W0:Y:S08]  /*9640*/  @P0 LDC R3, c[0x0][0x44c] ;  /* 0x00011300ff030b82 */ /* 0x000e300000000800 */
[----:B------:R-:W1:Y:S01]  /*9650*/  @P0 LDC R0, c[0x0][0x450] ;  /* 0x00011400ff000b82 */ /* 0x000e620000000800 */
[----:B0-----:R-:W-:-:S05]  /*9660*/  @P0 IMAD.HI.U32 R3, R10, R3, RZ ;  /* 0x000000030a030227 */ /* 0x001fca00078e00ff */
[----:B-1----:R-:W-:-:S04]  /*9670*/  @P0 SHF.R.U32.HI R9, RZ, R0, R3 ;  /* 0x00000000ff090219 */ /* 0x002fc80000011603 */
[----:B------:R-:W-:Y:S01]  /*9680*/  SHF.R.S32.HI R0, RZ, 0x1f, R9 ;  /* 0x0000001fff007819 */ /* 0x000fe20000011409 */
[----:B------:R-:W-:-:S04]  /*9690*/  IMAD.WIDE.U32 R4, R9, UR4, R4 ;  /* 0x0000000409047c25 */ /* 0x000fc8000f8e0004 */
[----:B------:R-:W-:Y:S02]  /*96a0*/  IMAD R8, R0, UR4, RZ ;  /* 0x0000000400087c24 */ /* 0x000fe4000f8e02ff */
[----:B------:R-:W-:-:S04]  /*96b0*/  IMAD.WIDE.U32 R6, R9, UR6, R6 ;  /* 0x0000000609067c25 */ /* 0x000fc8000f8e0006 */
[----:B------:R-:W-:Y:S01]  /*96c0*/  IMAD R0, R0, UR6, RZ ;  /* 0x0000000600007c24 */ /* 0x000fe2000f8e02ff */
[----:B------:R-:W-:Y:S01]  /*96d0*/  IADD3 R21, P1, R6, UR8, RZ ;  /* 0x0000000806157c10 */ /* 0x000fe2000ff3e0ff */
[C---:B------:R-:W-:Y:S01]  /*96e0*/  IMAD R13, R9.reuse, UR5, R8 ;  /* 0x00000005090d7c24 */ /* 0x040fe2000f8e0208 */
[----:B------:R-:W-:Y:S01]  /*96f0*/  ULDC.64 UR4, c[0x0][0x3e8] ;  /* 0x0000fa0000047ab9 */ /* 0x000fe20000000a00 */
[----:B------:R-:W-:Y:S01]  /*9700*/  IMAD R9, R9, UR7, R0 ;  /* 0x0000000709097c24 */ /* 0x000fe2000f8e0200 */
[----:B------:R-:W-:Y:S01]  /*9710*/  IADD3 R3, P0, R4, UR4, RZ ;  /* 0x0000000404037c10 */ /* 0x000fe2000ff1e0ff */
[----:B------:R-:W-:-:S03]  /*9720*/  UMOV UR4, 0xffffffff ;  /* 0xffffffff00047882 */ /* 0x000fc60000000000 */
[----:B------:R-:W-:Y:S02]  /*9730*/  IADD3.X R13, R5, UR5, R13, P0, !PT ;  /* 0x00000005050d7c10 */ /* 0x000fe400087fe40d */
[----:B------:R-:W-:Y:S01]  /*9740*/  IADD3.X R20, R7, UR9, R9, P1, !PT ;  /* 0x0000000907147c10 */ /* 0x000fe20008ffe409 */
[----:B------:R-:W-:Y:S06]  /*9750*/  BRA.DIV UR4, `(.L_x_1224) ;  /* 0x0000017a04647947 */ /* 0x000fec000b800000 */
[----:B------:R0:W1:Y:S04]  /*9760*/  SHFL.IDX PT, R0, R13, RZ, 0x1e1f ;  /* 0x001e1fff0d007589 */ /* 0x00006800000e0000 */
[----:B------:R-:W2:Y:S04]  /*9770*/  SHFL.IDX PT, R3, R3, RZ, 0x1e1f ;  /* 0x001e1fff03037589 */ /* 0x000ea800000e0000 */
[----:B------:R-:W3:Y:S04]  /*9780*/  SHFL.IDX PT, R20, R20, RZ, 0x1e1f ;  /* 0x001e1fff14147589 */ /* 0x000ee800000e0000 */
[----:B0-----:R-:W4:Y:S02]  /*9790*/  SHFL.IDX PT, R21, R21, RZ, 0x1e1f ;  /* 0x001e1fff15157589 */ /* 0x001f2400000e0000 */
.L_x_1500:
        /* <DEDUP_REMOVED lines=8> */
[----:B------:R-:W-:Y:S02]  /*9820*/  CS2R R24, SRZ ;  /* 0x0000000000187805 */ /* 0x000fe4000001ff00 */
        /* <DEDUP_REMOVED lines=21> */
[----:B--2---:R-:W-:-:S02]  /*9980*/  @!P4 IADD3 R28, P0, R152, R3, RZ ;  /* 0x00000003981cc210 */ /* 0x004fc40007f1e0ff */
[----:B----4-:R-:W-:-:S05]  /*9990*/  @!P4 IADD3 R30, P1, R152, R21, RZ ;  /* 0x00000015981ec210 */ /* 0x010fca0007f3e0ff */
[--C-:B---3--:R-:W-:Y:S02]  /*99a0*/  @!P4 IMAD.X R31, R20, 0x1, R5.reuse, P1 ;  /* 0x00000001141fc824 */ /* 0x108fe400008e0605 */
[----:B------:R-:W-:Y:S02]  /*99b0*/  @!P5 IMAD.SHL.U32 R4, R29, 0x10, RZ ;  /* 0x000000101d04d824 */ /* 0x000fe400078e00ff */
[----:B-1----:R-:W-:-:S03]  /*99c0*/  @!P4 IMAD.X R29, R0, 0x1, R5, P0 ;  /* 0x00000001001dc824 */ /* 0x002fc600000e0605 */
[-C--:B------:R-:W-:Y:S02]  /*99d0*/  @!P5 IADD3 R32, P2, R3, R4.reuse, RZ ;  /* 0x000000040320d210 */ /* 0x080fe40007f5e0ff */
[----:B------:R-:W-:Y:S01]  /*99e0*/  @!P5 IADD3 R34, P3, R21, R4, RZ ;  /* 0x000000041522d210 */ /* 0x000fe20007f7e0ff */
[----:B------:R0:W5:Y:S01]  /*99f0*/  @!P4 LD.E.128 R12, desc[UR42][R28.64] ;  /* 0x0000002a1c0cc980 */ /* 0x000162000c101d00 */
[----:B------:R-:W-:Y:S02]  /*9a00*/  @!P5 SHF.R.S32.HI R3, RZ, 0x1f, R4 ;  /* 0x0000001fff03d819 */ /* 0x000fe40000011404 */
[----:B------:R-:W-:-:S03]  /*9a10*/  CS2R R4, SRZ ;  /* 0x0000000000047805 */ /* 0x000fc6000001ff00 */
[--C-:B------:R-:W-:Y:S02]  /*9a20*/  @!P5 IMAD.X R33, R0, 0x1, R3.reuse, P2 ;  /* 0x000000010021d824 */ /* 0x100fe400010e0603 */
[----:B------:R-:W-:Y:S01]  /*9a30*/  @!P5 IMAD.X R35, R20, 0x1, R3, P3 ;  /* 0x000000011423d824 */ /* 0x000fe200018e0603 */
[----:B------:R0:W5:Y:S04]  /*9a40*/  @!P4 LD.E.128 R4, desc[UR42][R30.64] ;  /* 0x0000002a1e04c980 */ /* 0x000168000c101d00 */
[----:B------:R0:W5:Y:S04]  /*9a50*/  @!P5 LD.E.128 R24, desc[UR42][R32.64] ;  /* 0x0000002a2018d980 */ /* 0x000168000c101d00 */
[----:B------:R0:W5:Y:S02]  /*9a60*/  @!P5 LD.E.128 R8, desc[UR42][R34.64] ;  /* 0x0000002a2208d980 */ /* 0x000164000c101d00 */
.L_x_1226:
[----:B------:R-:W-:Y:S05]  /*9a70*/  BSYNC B1 ;  /* 0x0000000000017941 */ /* 0x000fea0003800000 */
.L_x_1225:
[----:B-1----:R-:W2:Y:S01]  /*9a80*/  LDL.LU R0, [R1+0x24] ;  /* 0x0000240001007983 */ /* 0x002ea20000300800 */
[----:B------:R-:W1:Y:S01]  /*9a90*/  SYNCS.PHASECHK.TRANS64.TRYWAIT P0, [R16+URZ+0x19c00], R39 ;  /* 0x019c0027100075a7 */ /* 0x000e62000800017f */
[----:B------:R-:W-:Y:S01]  /*9aa0*/  BSSY B1, `(.L_x_1227) ;  /* 0x0000005000017945 */ /* 0x000fe20003800000 */
[----:B--2---:R-:W-:-:S05]  /*9ab0*/  IMAD R0, R0, -0xc0, R41 ;  /* 0xffffff4000007824 */ /* 0x004fca00078e0229 */
[----:B------:R-:W-:-:S04]  /*9ac0*/  VIMNMX R0, R0, 0xc0, PT ;  /* 0x000000c000007848 */ /* 0x000fc80003fe0100 */
[----:B------:R-:W-:Y:S01]  /*9ad0*/  ISETP.GE.AND P1, PT, R23, R0, PT ;  /* 0x000000001700720c */ /* 0x000fe20003f26270 */
[----:B-1----:R-:W-:-:S12]  /*9ae0*/  @!P0 BRA `(.L_x_1228) ;  /* 0x0000017400f08947 */ /* 0x002fd80003800000 */
.L_x_1501:
[----:B------:R-:W-:Y:S05]  /*9af0*/  BSYNC B1 ;  /* 0x0000000000017941 */ /* 0x000fea0003800000 */
.L_x_1227:
[----:B------:R-:W-:Y:S05]  /*9b00*/  @P1 BRA `(.L_x_1219) ;  /* 0x0000002000081947 */ /* 0x000fea0003800000 */
[----:B------:R2:W5:Y:S01]  /*9b10*/  LDL R62, [R1+0x30] ;  /* 0x00003000013e7983 */ /* 0x0005620000100800 */
[----:B------:R-:W0:Y:S03]  /*9b20*/  LDC R3, c[0x0][0x3f4] ;  /* 0x0000fd00ff037b82 */ /* 0x000e260000000800 */
[----:B------:R2:W5:Y:S04]  /*9b30*/  LDL R61, [R1+0x3c] ;  /* 0x00003c00013d7983 */ /* 0x0005680000100800 */
[----:B------:R2:W5:Y:S01]  /*9b40*/  LDL R60, [R1+0x74] ;  /* 0x00007400013c7983 */ /* 0x0005620000100800 */
[C---:B------:R-:W-:Y:S01]  /*9b50*/  VIADD R0, R152.reuse, 0x20 ;  /* 0x0000002098007836 */ /* 0x040fe20000000000 */
[----:B------:R-:W-:Y:S01]  /*9b60*/  BSSY B1, `(.L_x_1229) ;  /* 0x00000fd000017945 */ /* 0x000fe20003800000 */
[----:B0-----:R-:W-:-:S03]  /*9b70*/  ISETP.GE.AND P0, PT, R152, R3, PT ;  /* 0x000000039800720c */ /* 0x001fc60003f06270 */
[----:B------:R-:W-:-:S10]  /*9b80*/  ISETP.GE.AND P1, PT, R0, R3, PT ;  /* 0x000000030000720c */ /* 0x000fd40003f26270 */
[----:B--2---:R-:W-:Y:S05]  /*9b90*/  @P0 BRA `(.L_x_1230) ;  /* 0x0000000c00e40947 */ /* 0x004fea0003800000 */
[----:B----4-:R-:W0:Y:S01]  /*9ba0*/  S2R R21, SR_TID.X ;  /* 0x0000000000157919 */ /* 0x010e220000002100 */
[----:B---3-5:R-:W-:Y:S02]  /*9bb0*/  SHF.R.U32.HI R20, RZ, 0x8, R12 ;  /* 0x00000008ff147819 */ /* 0x028fe4000001160c */
[----:B------:R-:W-:Y:S02]  /*9bc0*/  LOP3.LUT R0, R12, 0xff, RZ, 0xc0, !PT ;  /* 0x000000ff0c007812 */ /* 0x000fe400078ec0ff */
[----:B------:R-:W-:Y:S02]  /*9bd0*/  SHF.R.U32.HI R30, RZ, 0x8, R14 ;  /* 0x00000008ff1e7819 */ /* 0x000fe4000001160e */
[----:B------:R-:W-:Y:S02]  /*9be0*/  SHF.R.U32.HI R29, RZ, 0x8, R13 ;  /* 0x00000008ff1d7819 */ /* 0x000fe4000001160d */
[----:B------:R-:W-:Y:S02]  /*9bf0*/  LOP3.LUT R28, R13, 0xff, RZ, 0xc0, !PT ;  /* 0x000000ff0d1c7812 */ /* 0x000fe400078ec0ff */
[----:B------:R-:W-:-:S02]  /*9c00*/  LOP3.LUT R29, R29, 0xff, RZ, 0xc0, !PT ;  /* 0x000000ff1d1d7812 */ /* 0x000fc400078ec0ff */
[----:B------:R-:W-:Y:S02]  /*9c10*/  SHF.R.U32.HI R47, RZ, 0x8, R7 ;  /* 0x00000008ff2f7819 */ /* 0x000fe40000011607 */
[----:B------:R-:W-:Y:S02]  /*9c20*/  PRMT R38, R29, 0x7604, R28 ;  /* 0x000076041d267816 */ /* 0x000fe4000000001c */
[----:B------:R-:W-:Y:S02]  /*9c30*/  SHF.R.U32.HI R29, RZ, 0x8, R15 ;  /* 0x00000008ff1d7819 */ /* 0x000fe4000001160f */
[----:B------:R-:W-:Y:S02]  /*9c40*/  LOP3.LUT R28, R15, 0xff, RZ, 0xc0, !PT ;  /* 0x000000ff0f1c7812 */ /* 0x000fe400078ec0ff */
[----:B------:R-:W-:Y:S02]  /*9c50*/  LOP3.LUT R29, R29, 0xff, RZ, 0xc0, !PT ;  /* 0x000000ff1d1d7812 */ /* 0x000fe400078ec0ff */
[----:B------:R-:W-:-:S02]  /*9c60*/  SHF.R.U32.HI R40, RZ, 0x8, R5 ;  /* 0x00000008ff287819 */ /* 0x000fc40000011605 */
[----:B------:R-:W-:Y:S02]  /*9c70*/  LOP3.LUT R44, R7, 0xff, RZ, 0xc0, !PT ;  /* 0x000000ff072c7812 */ /* 0x000fe400078ec0ff */
[----:B------:R-:W-:Y:S02]  /*9c80*/  LOP3.LUT R47, R47, 0xff, RZ, 0xc0, !PT ;  /* 0x000000ff2f2f7812 */ /* 0x000fe400078ec0ff */
[----:B------:R-:W-:Y:S02]  /*9c90*/  SHF.R.U32.HI R43, RZ, 0x8, R6 ;  /* 0x00000008ff2b7819 */ /* 0x000fe40000011606 */
[----:B------:R-:W-:Y:S01]  /*9ca0*/  LOP3.LUT R40, R40, 0xff, RZ, 0xc0, !PT ;  /* 0x000000ff28287812 */ /* 0x000fe200078ec0ff */
[----:B0-----:R-:W-:Y:S01]  /*9cb0*/  VIADD R31, R21, 0xffffff80 ;  /* 0xffffff80151f7836 */ /* 0x001fe20000000000 */
[----:B------:R-:W-:Y:S02]  /*9cc0*/  LOP3.LUT R21, R20, 0xff, RZ, 0xc0, !PT ;  /* 0x000000ff14157812 */ /* 0x000fe400078ec0ff */
[----:B------:R-:W-:-:S02]  /*9cd0*/  LOP3.LUT R20, R14, 0xff, RZ, 0xc0, !PT ;  /* 0x000000ff0e147812 */ /* 0x000fc400078ec0ff */
[----:B------:R-:W-:Y:S02]  /*9ce0*/  LEA.HI R32, R31, R31, RZ, 0x1 ;  /* 0x0000001f1f207211 */ /* 0x000fe400078f08ff */
[----:B-1----:R-:W-:Y:S02]  /*9cf0*/  PRMT R39, R21, 0x7604, R0 ;  /* 0x0000760415277816 */ /* 0x002fe40000000000 */
[----:B------:R-:W-:Y:S02]  /*9d00*/  LOP3.LUT R32, R32, 0xfffffffe, RZ, 0xc0, !PT ;  /* 0xfffffffe20207812 */ /* 0x000fe400078ec0ff */
[----:B------:R-:W-:Y:S02]  /*9d10*/  SHF.R.U32.HI R21, RZ, 0x8, R4 ;  /* 0x00000008ff157819 */ /* 0x000fe40000011604 */
[----:B------:R-:W-:Y:S01]  /*9d20*/  PRMT R44, R47, 0x7604, R44 ;  /* 0x000076042f2c7816 */ /* 0x000fe2000000002c */
[----:B------:R-:W-:Y:S01]  /*9d30*/  IMAD.IADD R32, R31, 0x1, -R32 ;  /* 0x000000011f207824 */ /* 0x000fe200078e0a20 */
[----:B------:R-:W-:-:S02]  /*9d40*/  LOP3.LUT R31, R30, 0xff, RZ, 0xc0, !PT ;  /* 0x000000ff1e1f7812 */ /* 0x000fc400078ec0ff */
[----:B------:R-:W-:Y:S02]  /*9d50*/  LOP3.LUT R33, R21, 0xff, RZ, 0xc0, !PT ;  /* 0x000000ff15217812 */ /* 0x000fe400078ec0ff */
[----:B------:R-:W-:Y:S02]  /*9d60*/  LEA.HI R0, R3, R32, RZ, 0x1c ;  /* 0x0000002003007211 */ /* 0x000fe400078fe0ff */
[----:B------:R-:W-:Y:S02]  /*9d70*/  PRMT R41, R31, 0x7604, R20 ;  /* 0x000076041f297816 */ /* 0x000fe40000000014 */
[C---:B------:R-:W-:Y:S01]  /*9d80*/  LEA.HI R20, R0.reuse, R0, RZ, 0x1 ;  /* 0x0000000000147211 */ /* 0x040fe200078f08ff */
[----:B------:R-:W-:Y:S01]  /*9d90*/  IMAD.SHL.U32 R0, R0, 0x10, RZ ;  /* 0x0000001000007824 */ /* 0x000fe200078e00ff */
[----:B------:R-:W-:Y:S02]  /*9da0*/  LOP3.LUT R32, R4, 0xff, RZ, 0xc0, !PT ;  /* 0x000000ff04207812 */ /* 0x000fe400078ec0ff */
[----:B------:R-:W-:-:S02]  /*9db0*/  SHF.R.S32.HI R20, RZ, 0x1, R20 ;  /* 0x00000001ff147819 */ /* 0x000fc40000011414 */
[----:B------:R-:W-:Y:S02]  /*9dc0*/  LOP3.LUT R0, R62, 0x10, R0, 0xf8, !PT ;  /* 0x000000103e007812 */ /* 0x000fe400078ef800 */
[----:B------:R-:W-:Y:S01]  /*9dd0*/  PRMT R45, R33, 0x7604, R32 ;  /* 0x00007604212d7816 */ /* 0x000fe20000000020 */
[----:B------:R-:W-:Y:S01]  /*9de0*/  IMAD R21, R20, 0x1800, R61 ;  /* 0x0000180014157824 */ /* 0x000fe200078e023d */
[----:B------:R-:W-:Y:S02]  /*9df0*/  LOP3.LUT R0, R0, R60, RZ, 0x3c, !PT ;  /* 0x0000003c00007212 */ /* 0x000fe400078e3cff */
[----:B------:R-:W-:Y:S02]  /*9e00*/  PRMT R20, R29, 0x7604, R28 ;  /* 0x000076041d147816 */ /* 0x000fe4000000001c */
[----:B------:R-:W-:Y:S01]  /*9e10*/  IADD3 R0, R16, R21, R0 ;  /* 0x0000001510007210 */ /* 0x000fe20007ffe000 */
[----:B------:R-:W0:Y:S01]  /*9e20*/  LDS.128 R28, [R37+0xf000] ;  /* 0x00f00000251c7984 */ /* 0x000e220000000c00 */
[----:B------:R-:W-:-:S02]  /*9e30*/  LOP3.LUT R21, R5, 0xff, RZ, 0xc0, !PT ;  /* 0x000000ff05157812 */ /* 0x000fc400078ec0ff */
[----:B------:R-:W-:Y:S01]  /*9e40*/  LOP3.LUT R42, R6, 0xff, RZ, 0xc0, !PT ;  /* 0x000000ff062a7812 */ /* 0x000fe200078ec0ff */
[----:B------:R-:W1:Y:S01]  /*9e50*/  LDS.128 R32, [R0+0xf000] ;  /* 0x00f0000000207984 */ /* 0x000e620000000c00 */
[----:B------:R-:W-:Y:S02]  /*9e60*/  LOP3.LUT R43, R43, 0xff, RZ, 0xc0, !PT ;  /* 0x000000ff2b2b7812 */ /* 0x000fe400078ec0ff */
[----:B------:R-:W-:Y:S02]  /*9e70*/  PRMT R40, R40, 0x7604, R21 ;  /* 0x0000760428287816 */ /* 0x000fe40000000015 */
[----:B------:R-:W-:Y:S02]  /*9e80*/  SHF.R.U32.HI R47, RZ, 0x10, R5 ;  /* 0x00000010ff2f7819 */ /* 0x000fe40000011605 */
[----:B------:R-:W-:Y:S02]  /*9e90*/  SHF.R.U32.HI R21, RZ, 0x10, R13 ;  /* 0x00000010ff157819 */ /* 0x000fe4000001160d */
[----:B------:R-:W-:Y:S01]  /*9ea0*/  PRMT R49, R43, 0x7604, R42 ;  /* 0x000076042b317816 */ /* 0x000fe2000000002a */
[----:B------:R-:W-:Y:S01]  /*9eb0*/  IMAD.U32 R47, R47, 0x10000, RZ ;  /* 0x000100002f2f7824 */ /* 0x000fe200078e00ff */
[----:B------:R-:W-:Y:S01]  /*9ec0*/  SHF.R.U32.HI R51, RZ, 0x10, R7 ;  /* 0x00000010ff337819 */ /* 0x000fe20000011607 */
[----:B------:R-:W-:Y:S01]  /*9ed0*/  IMAD.U32 R21, R21, 0x10000, RZ ;  /* 0x0001000015157824 */ /* 0x000fe200078e00ff */
[----:B------:R-:W-:-:S02]  /*9ee0*/  SHF.R.U32.HI R43, RZ, 0x10, R15 ;  /* 0x00000010ff2b7819 */ /* 0x000fc4000001160f */
[----:B------:R-:W-:Y:S01]  /*9ef0*/  LOP3.LUT R45, R45, 0xff0000, R4, 0xf8, !PT ;  /* 0x00ff00002d2d7812 */ /* 0x000fe200078ef804 */
[----:B------:R-:W-:Y:S01]  /*9f00*/  IMAD.U32 R51, R51, 0x10000, RZ ;  /* 0x0001000033337824 */ /* 0x000fe200078e00ff */
[----:B------:R-:W-:Y:S01]  /*9f10*/  LOP3.LUT R47, R40, 0xff0000, R47, 0xf8, !PT ;  /* 0x00ff0000282f7812 */ /* 0x000fe200078ef82f */
[----:B------:R-:W-:Y:S01]  /*9f20*/  IMAD.U32 R43, R43, 0x10000, RZ ;  /* 0x000100002b2b7824 */ /* 0x000fe200078e00ff */
[----:B------:R-:W-:Y:S02]  /*9f30*/  LOP3.LUT R21, R38, 0xff0000, R21, 0xf8, !PT ;  /* 0x00ff000026157812 */ /* 0x000fe400078ef815 */
[----:B------:R-:W-:Y:S02]  /*9f40*/  LOP3.LUT R39, R39, 0xff0000, R12, 0xf8, !PT ;  /* 0x00ff000027277812 */ /* 0x000fe400078ef80c */
[----:B------:R-:W-:Y:S02]  /*9f50*/  LOP3.LUT R41, R41, 0xff0000, R14, 0xf8, !PT ;  /* 0x00ff000029297812 */ /* 0x000fe400078ef80e */
[----:B------:R-:W-:-:S02]  /*9f60*/  LOP3.LUT R38, R45, 0xff000000, R4, 0xf8, !PT ;  /* 0xff0000002d267812 */ /* 0x000fc400078ef804 */
[----:B------:R-:W-:Y:S02]  /*9f70*/  LOP3.LUT R51, R44, 0xff0000, R51, 0xf8, !PT ;  /* 0x00ff00002c337812 */ /* 0x000fe400078ef833 */
[----:B------:R-:W-:Y:S02]  /*9f80*/  LOP3.LUT R45, R47, 0xff000000, R5, 0xf8, !PT ;  /* 0xff0000002f2d7812 */ /* 0x000fe400078ef805 */
[----:B------:R-:W-:Y:S02]  /*9f90*/  LOP3.LUT R43, R20, 0xff0000, R43, 0xf8, !PT ;  /* 0x00ff0000142b7812 */ /* 0x000fe400078ef82b */
[----:B------:R-:W-:Y:S02]  /*9fa0*/  LOP3.LUT R44, R21, 0xff000000, R13, 0xf8, !PT ;  /* 0xff000000152c7812 */ /* 0x000fe400078ef80d */
[----:B------:R-:W-:Y:S02]  /*9fb0*/  LOP3.LUT R20, R39, 0xff000000, R12, 0xf8, !PT ;  /* 0xff00000027147812 */ /* 0x000fe400078ef80c */
[----:B------:R-:W-:-:S02]  /*9fc0*/  LOP3.LUT R12, R41, 0xff000000, R14, 0xf8, !PT ;  /* 0xff000000290c7812 */ /* 0x000fc400078ef80e */
[--C-:B------:R-:W-:Y:S02]  /*9fd0*/  LOP3.LUT R13, R49, 0xff0000, R6.reuse, 0xf8, !PT ;  /* 0x00ff0000310d7812 */ /* 0x100fe400078ef806 */
[-C--:B0-----:R-:W-:Y:S02]  /*9fe0*/  F2FP.F16.E4M3.UNPACK_B R14, R29.reuse ;  /* 0x0000001dff0e723e */ /* 0x081fe400020006ff */
[----:B------:R-:W-:Y:S02]  /*9ff0*/  F2FP.F16.E4M3.UNPACK_B R40, R29.H1 ;  /* 0x0000001dff28723e */ /* 0x000fe400030006ff */
[----:B------:R-:W-:Y:S02]  /*a000*/  F2FP.F16.E4M3.UNPACK_B R48, R45 ;  /* 0x0000002dff30723e */ /* 0x000fe400020006ff */
[----:B-1----:R-:W-:Y:S02]  /*a010*/  F2FP.F16.E4M3.UNPACK_B R21, R33 ;  /* 0x00000021ff15723e */ /* 0x002fe400020006ff */
[----:B------:R-:W-:Y:S01]  /*a020*/  F2FP.F16.E4M3.UNPACK_B R29, R44 ;  /* 0x0000002cff1d723e */ /* 0x000fe200020006ff */
[----:B------:R-:W-:Y:S01]  /*a030*/  HADD2.F32 R50, -RZ, R48.H0_H0 ;  /* 0x20000030ff327230 */ /* 0x000fe20000004100 */
[----:B------:R-:W-:Y:S01]  /*a040*/  LOP3.LUT R4, R13, 0xff000000, R6, 0xf8, !PT ;  /* 0xff0000000d047812 */ /* 0x000fe200078ef806 */
[----:B------:R-:W-:Y:S01]  /*a050*/  HADD2.F32 R6, -RZ, R21.H0_H0 ;  /* 0x20000015ff067230 */ /* 0x000fe20000004100 */
[-C--:B------:R-:W-:Y:S01]  /*a060*/  F2FP.F16.E4M3.UNPACK_B R41, R31.reuse ;  /* 0x0000001fff29723e */ /* 0x080fe200020006ff */
[--C-:B------:R-:W-:Y:S01]  /*a070*/  HADD2.F32 R13, -RZ, R14.reuse.H0_H0 ;  /* 0x2000000eff0d7230 */ /* 0x100fe20000004100 */
[----:B------:R-:W-:Y:S01]  /*a080*/  F2FP.F16.E4M3.UNPACK_B R46, R31.H1 ;  /* 0x0000001fff2e723e */ /* 0x000fe200030006ff */
[----:B------:R-:W-:Y:S01]  /*a090*/  HADD2.F32 R31, -RZ, R29.H0_H0 ;  /* 0x2000001dff1f7230 */ /* 0x000fe20000004100 */
[----:B------:R-:W-:Y:S01]  /*a0a0*/  LOP3.LUT R49, R43, 0xff000000, R15, 0xf8, !PT ;  /* 0xff0000002b317812 */ /* 0x000fe200078ef80f */
[----:B------:R-:W-:Y:S01]  /*a0b0*/  HADD2.F32 R21, -RZ, R21.H1_H1 ;  /* 0x30000015ff157230 */ /* 0x000fe20000004100 */
[-C--:B------:R-:W-:Y:S01]  /*a0c0*/  F2FP.F16.E4M3.UNPACK_B R15, R28.reuse ;  /* 0x0000001cff0f723e */ /* 0x080fe200020006ff */
[----:B------:R-:W-:Y:S01]  /*a0d0*/  HADD2.F32 R14, -RZ, R14.H1_H1 ;  /* 0x3000000eff0e7230 */ /* 0x000fe20000004100 */
[----:B------:R-:W-:-:S02]  /*a0e0*/  F2FP.F16.E4M3.UNPACK_B R39, R28.H1 ;  /* 0x0000001cff27723e */ /* 0x000fc400030006ff */
[-C--:B------:R-:W-:Y:S02]  /*a0f0*/  F2FP.F16.E4M3.UNPACK_B R28, R32.reuse ;  /* 0x00000020ff1c723e */ /* 0x080fe400020006ff */
[----:B------:R-:W-:Y:S01]  /*a100*/  F2FP.F16.E4M3.UNPACK_B R43, R32.H1 ;  /* 0x00000020ff2b723e */ /* 0x000fe200030006ff */
[C---:B------:R-:W-:Y:S01]  /*a110*/  FMUL.FTZ R32, R6.reuse, R50 ;  /* 0x0000003206207220 */ /* 0x040fe20000410000 */
[-C--:B------:R-:W-:Y:S02]  /*a120*/  F2FP.F16.E4M3.UNPACK_B R42, R35.reuse ;  /* 0x00000023ff2a723e */ /* 0x080fe400020006ff */
[----:B------:R-:W-:Y:S01]  /*a130*/  F2FP.F16.E4M3.UNPACK_B R47, R35.H1 ;  /* 0x00000023ff2f723e */ /* 0x000fe200030006ff */
[-C--:B------:R-:W-:Y:S01]  /*a140*/  FMUL.FTZ R35, R6, R31.reuse ;  /* 0x0000001f06237220 */ /* 0x080fe20000410000 */
[----:B------:R-:W-:Y:S01]  /*a150*/  FFMA.FTZ R6, R13, R31, -R32 ;  /* 0x0000001f0d067223 */ /* 0x000fe20000010820 */
[----:B------:R-:W-:Y:S01]  /*a160*/  F2FP.F16.E4M3.UNPACK_B R33, R33.H1 ;  /* 0x00000021ff21723e */ /* 0x000fe200030006ff */
[----:B------:R-:W-:-:S02]  /*a170*/  HADD2.F32 R32, -RZ, R29.H1_H1 ;  /* 0x3000001dff207230 */ /* 0x000fc40000004100 */
[----:B------:R-:W-:Y:S01]  /*a180*/  FFMA.FTZ R13, R13, R50, R35 ;  /* 0x000000320d0d7223 */ /* 0x000fe20000010023 */
[----:B------:R-:W-:Y:S01]  /*a190*/  F2FP.F16.E4M3.UNPACK_B R35, R45.H1 ;  /* 0x0000002dff23723e */ /* 0x000fe200030006ff */
[----:B------:R-:W-:Y:S01]  /*a1a0*/  HADD2.F32 R45, -RZ, R48.H1_H1 ;  /* 0x30000030ff2d7230 */ /* 0x000fe20000004100 */
[----:B------:R-:W-:Y:S01]  /*a1b0*/  F2FP.F16.E4M3.UNPACK_B R44, R44.H1 ;  /* 0x0000002cff2c723e */ /* 0x000fe200030006ff */
[----:B------:R-:W-:Y:S01]  /*a1c0*/  HADD2.F32 R29, -RZ, R33.H0_H0 ;  /* 0x20000021ff1d7230 */ /* 0x000fe20000004100 */
[----:B------:R-:W-:Y:S01]  /*a1d0*/  LOP3.LUT R52, R51, 0xff000000, R7, 0xf8, !PT ;  /* 0xff00000033347812 */ /* 0x000fe200078ef807 */
[----:B------:R-:W-:Y:S02]  /*a1e0*/  HADD2.F32 R50, -RZ, R35.H0_H0 ;  /* 0x20000023ff327230 */ /* 0x000fe40000004100 */
[C---:B------:R-:W-:Y:S01]  /*a1f0*/  FMUL.FTZ R51, R21.reuse, R45 ;  /* 0x0000002d15337220 */ /* 0x040fe20000410000 */
[----:B------:R-:W-:Y:S02]  /*a200*/  HADD2.F32 R48, -RZ, R44.H0_H0 ;  /* 0x2000002cff307230 */ /* 0x000fe40000004100 */
[----:B------:R-:W-:Y:S01]  /*a210*/  FMUL.FTZ R54, R21, R32 ;  /* 0x0000002015367220 */ /* 0x000fe20000410000 */
[----:B------:R-:W-:-:S02]  /*a220*/  HADD2.F32 R31, -RZ, R40.H0_H0 ;  /* 0x20000028ff1f7230 */ /* 0x000fc40000004100 */
[C---:B------:R-:W-:Y:S01]  /*a230*/  FMUL.FTZ R56, R29.reuse, R50 ;  /* 0x000000321d387220 */ /* 0x040fe20000410000 */
[C---:B------:R-:W-:Y:S01]  /*a240*/  FFMA.FTZ R21, R14.reuse, R32, -R51 ;  /* 0x000000200e157223 */ /* 0x040fe20000010833 */
[-C--:B------:R-:W-:Y:S01]  /*a250*/  FMUL.FTZ R53, R29, R48.reuse ;  /* 0x000000301d357220 */ /* 0x080fe20000410000 */
[----:B------:R-:W-:Y:S01]  /*a260*/  FFMA.FTZ R14, R14, R45, R54 ;  /* 0x0000002d0e0e7223 */ /* 0x000fe20000010036 */
[C---:B------:R-:W-:Y:S01]  /*a270*/  FFMA.FTZ R29, R31.reuse, R48, -R56 ;  /* 0x000000301f1d7223 */ /* 0x040fe20000010838 */
[----:B------:R-:W-:Y:S02]  /*a280*/  HADD2.F32 R51, -RZ, R35.H1_H1 ;  /* 0x30000023ff337230 */ /* 0x000fe40000004100 */
[----:B------:R-:W-:Y:S01]  /*a290*/  FFMA.FTZ R31, R31, R50, R53 ;  /* 0x000000321f1f7223 */ /* 0x000fe20000010035 */
[----:B------:R-:W-:Y:S01]  /*a2a0*/  F2FP.F16.E4M3.UNPACK_B R50, R52 ;  /* 0x00000034ff32723e */ /* 0x000fe200020006ff */
[----:B------:R-:W-:Y:S01]  /*a2b0*/  HADD2.F32 R32, -RZ, R33.H1_H1 ;  /* 0x30000021ff207230 */ /* 0x000fe20000004100 */
[----:B------:R-:W-:Y:S01]  /*a2c0*/  F2FP.F16.E4M3.UNPACK_B R7, R34 ;  /* 0x00000022ff07723e */ /* 0x000fe200020006ff */
[----:B------:R-:W-:Y:S01]  /*a2d0*/  HADD2.F32 R45, -RZ, R44.H1_H1 ;  /* 0x3000002cff2d7230 */ /* 0x000fe20000004100 */
[----:B------:R-:W-:Y:S01]  /*a2e0*/  F2FP.F16.E4M3.UNPACK_B R44, R49 ;  /* 0x00000031ff2c723e */ /* 0x000fe200020006ff */
[----:B------:R-:W-:-:S02]  /*a2f0*/  HADD2.F32 R40, -RZ, R40.H1_H1 ;  /* 0x30000028ff287230 */ /* 0x000fc40000004100 */
[C---:B------:R-:W-:Y:S01]  /*a300*/  FMUL.FTZ R53, R32.reuse, R51 ;  /* 0x0000003320357220 */ /* 0x040fe20000410000 */
[----:B------:R-:W-:Y:S02]  /*a310*/  HADD2.F32 R54, -RZ, R50.H0_H0 ;  /* 0x20000032ff367230 */ /* 0x000fe40000004100 */
[-C--:B------:R-:W-:Y:S01]  /*a320*/  FMUL.FTZ R56, R32, R45.reuse ;  /* 0x0000002d20387220 */ /* 0x080fe20000410000 */
[----:B------:R-:W-:Y:S02]  /*a330*/  HADD2.F32 R35, -RZ, R42.H0_H0 ;  /* 0x2000002aff237230 */ /* 0x000fe40000004100 */
[C---:B------:R-:W-:Y:S01]  /*a340*/  FFMA.FTZ R32, R40.reuse, R45, -R53 ;  /* 0x0000002d28207223 */ /* 0x040fe20000010835 */
[----:B------:R-:W-:Y:S02]  /*a350*/  HADD2.F32 R48, -RZ, R44.H0_H0 ;  /* 0x2000002cff307230 */ /* 0x000fe40000004100 */
[----:B------:R-:W-:Y:S01]  /*a360*/  FFMA.FTZ R40, R40, R51, R56 ;  /* 0x0000003328287223 */ /* 0x000fe20000010038 */
[----:B------:R-:W-:-:S02]  /*a370*/  HADD2.F32 R33, -RZ, R41.H0_H0 ;  /* 0x20000029ff217230 */ /* 0x000fc40000004100 */
[C---:B------:R-:W-:Y:S01]  /*a380*/  FMUL.FTZ R58, R35.reuse, R54 ;  /* 0x00000036233a7220 */ /* 0x040fe20000410000 */
[----:B------:R-:W-:Y:S01]  /*a390*/  F2FP.F16.E4M3.UNPACK_B R51, R52.H1 ;  /* 0x00000034ff33723e */ /* 0x000fe200030006ff */
[-C--:B------:R-:W-:Y:S01]  /*a3a0*/  FMUL.FTZ R55, R35, R48.reuse ;  /* 0x0000003023377220 */ /* 0x080fe20000410000 */
[----:B------:R-:W-:Y:S01]  /*a3b0*/  F2FP.F16.E4M3.UNPACK_B R49, R49.H1 ;  /* 0x00000031ff31723e */ /* 0x000fe200030006ff */
[C---:B------:R-:W-:Y:S01]  /*a3c0*/  FFMA.FTZ R35, R33.reuse, R48, -R58 ;  /* 0x0000003021237223 */ /* 0x040fe2000001083a */
[----:B------:R-:W-:Y:S02]  /*a3d0*/  HADD2.F32 R48, -RZ, R44.H1_H1 ;  /* 0x3000002cff307230 */ /* 0x000fe40000004100 */
[----:B------:R-:W-:Y:S01]  /*a3e0*/  FFMA.FTZ R33, R33, R54, R55 ;  /* 0x0000003621217223 */ /* 0x000fe20000010037 */
[----:B------:R-:W-:Y:S01]  /*a3f0*/  HADD2.F32 R52, -RZ, R50.H1_H1 ;  /* 0x30000032ff347230 */ /* 0x000fe20000004100 */
[----:B------:R-:W-:Y:S01]  /*a400*/  F2FP.F16.E4M3.UNPACK_B R34, R34.H1 ;  /* 0x00000022ff22723e */ /* 0x000fe200030006ff */
[----:B------:R-:W-:Y:S01]  /*a410*/  HADD2.F32 R42, -RZ, R42.H1_H1 ;  /* 0x3000002aff2a7230 */ /* 0x000fe20000004100 */
[-C--:B------:R-:W-:Y:S01]  /*a420*/  F2FP.F16.E4M3.UNPACK_B R5, R30.reuse ;  /* 0x0000001eff05723e */ /* 0x080fe200020006ff */
[----:B------:R-:W-:Y:S01]  /*a430*/  HADD2.F32 R53, -RZ, R51.H0_H0 ;  /* 0x20000033ff357230 */ /* 0x000fe20000004100 */
[----:B------:R-:W-:Y:S01]  /*a440*/  F2FP.F16.E4M3.UNPACK_B R30, R30.H1 ;  /* 0x0000001eff1e723e */ /* 0x000fe200030006ff */
        /* <DEDUP_REMOVED lines=12> */
[----:B------:R-:W-:Y:S01]  /*a510*/  FFMA.FTZ R45, R45, R53, R58 ;  /* 0x000000352d2d7223 */ /* 0x000fe2000001003a */
[----:B------:R-:W-:Y:S01]  /*a520*/  F2FP.F16.E4M3.UNPACK_B R53, R38.H1 ;  /* 0x00000026ff35723e */ /* 0x000fe200030006ff */
[----:B------:R-:W-:Y:S01]  /*a530*/  HADD2.F32 R48, -RZ, R46.H1_H1 ;  /* 0x3000002eff307230 */ /* 0x000fe20000004100 */
[----:B------:R-:W-:Y:S01]  /*a540*/  F2FP.F16.E4M3.UNPACK_B R50, R20.H1 ;  /* 0x00000014ff32723e */ /* 0x000fe200030006ff */
[----:B------:R-:W-:Y:S01]  /*a550*/  HADD2.F32 R55, -RZ, R51.H1_H1 ;  /* 0x30000033ff377230 */ /* 0x000fe20000004100 */
[----:B------:R-:W-:Y:S01]  /*a560*/  F2FP.SATFINITE.E4M3.F32.PACK_AB_MERGE_C R31, R40, R31, RZ ;  /* 0x0000001f281f723e */ /* 0x000fe200048070ff */
[----:B------:R-:W-:Y:S02]  /*a570*/  HADD2.F32 R54, -RZ, R53.H0_H0 ;  /* 0x20000035ff367230 */ /* 0x000fe40000004100 */
[----:B------:R-:W-:-:S02]  /*a580*/  HADD2.F32 R46, -RZ, R43.H0_H0 ;  /* 0x2000002bff2e7230 */ /* 0x000fc40000004100 */
[C---:B------:R-:W-:Y:S01]  /*a590*/  FMUL.FTZ R59, R47.reuse, R55 ;  /* 0x000000372f3b7220 */ /* 0x040fe20000410000 */
[--C-:B------:R-:W-:Y:S01]  /*a5a0*/  HADD2.F32 R51, -RZ, R50.reuse.H0_H0 ;  /* 0x20000032ff337230 */ /* 0x100fe20000004100 */
[----:B------:R-:W-:Y:S01]  /*a5b0*/  F2FP.SATFINITE.E4M3.F32.PACK_AB_MERGE_C R13, R14, R13, R31 ;  /* 0x0000000d0e0d723e */ /* 0x000fe2000480701f */
[----:B------:R-:W-:Y:S02]  /*a5c0*/  HADD2.F32 R52, -RZ, R49.H1_H1 ;  /* 0x30000031ff347230 */ /* 0x000fe40000004100 */
[C---:B------:R-:W-:Y:S01]  /*a5d0*/  FMUL.FTZ R56, R46.reuse, R54 ;  /* 0x000000362e387220 */ /* 0x040fe20000410000 */
[----:B------:R-:W-:Y:S02]  /*a5e0*/  HADD2.F32 R49, -RZ, R39.H0_H0 ;  /* 0x20000027ff317230 */ /* 0x000fe40000004100 */
[-C--:B------:R-:W-:Y:S01]  /*a5f0*/  FMUL.FTZ R57, R46, R51.reuse ;  /* 0x000000332e397220 */ /* 0x080fe20000410000 */
[----:B------:R-:W-:Y:S02]  /*a600*/  HADD2.F32 R43, -RZ, R43.H1_H1 ;  /* 0x3000002bff2b7230 */ /* 0x000fe40000004100 */
[-C--:B------:R-:W-:Y:S01]  /*a610*/  FMUL.FTZ R58, R47, R52.reuse ;  /* 0x000000342f3a7220 */ /* 0x080fe20000410000 */
[----:B------:R-:W-:Y:S01]  /*a620*/  FFMA.FTZ R46, R48, R52, -R59 ;  /* 0x00000034302e7223 */ /* 0x000fe2000001083b */
[C---:B------:R-:W-:Y:S01]  /*a630*/  FFMA.FTZ R47, R49.reuse, R51, -R56 ;  /* 0x00000033312f7223 */ /* 0x040fe20000010838 */
[----:B------:R-:W-:Y:S01]  /*a640*/  FFMA.FTZ R49, R49, R54, R57 ;  /* 0x0000003631317223 */ /* 0x000fe20000010039 */
[----:B------:R-:W-:Y:S01]  /*a650*/  HADD2.F32 R54, -RZ, R53.H1_H1 ;  /* 0x30000035ff367230 */ /* 0x000fe20000004100 */
[----:B------:R-:W-:Y:S01]  /*a660*/  F2FP.F16.E4M3.UNPACK_B R51, R38 ;  /* 0x00000026ff33723e */ /* 0x000fe200020006ff */
[----:B------:R-:W-:Y:S01]  /*a670*/  HADD2.F32 R52, -RZ, R50.H1_H1 ;  /* 0x30000032ff347230 */ /* 0x000fe20000004100 */
[----:B------:R-:W-:Y:S01]  /*a680*/  F2FP.F16.E4M3.UNPACK_B R50, R20 ;  /* 0x00000014ff32723e */ /* 0x000fe200020006ff */
[----:B------:R-:W-:-:S02]  /*a690*/  HADD2.F32 R39, -RZ, R39.H1_H1 ;  /* 0x30000027ff277230 */ /* 0x000fc40000004100 */
[C---:B------:R-:W-:Y:S01]  /*a6a0*/  FMUL.FTZ R20, R43.reuse, R54 ;  /* 0x000000362b147220 */ /* 0x040fe20000410000 */
[----:B------:R-:W-:Y:S01]  /*a6b0*/  FFMA.FTZ R48, R48, R55, R58 ;  /* 0x0000003730307223 */ /* 0x000fe2000001003a */
[-C--:B------:R-:W-:Y:S01]  /*a6c0*/  FMUL.FTZ R53, R43, R52.reuse ;  /* 0x000000342b357220 */ /* 0x080fe20000410000 */
[--C-:B------:R-:W-:Y:S02]  /*a6d0*/  HADD2.F32 R43, -RZ, R51.reuse.H0_H0 ;  /* 0x20000033ff2b7230 */ /* 0x100fe40000004100 */
[C---:B------:R-:W-:Y:S01]  /*a6e0*/  FFMA.FTZ R56, R39.reuse, R52, -R20 ;  /* 0x0000003427387223 */ /* 0x040fe20000010814 */
[----:B------:R-:W-:Y:S02]  /*a6f0*/  HADD2.F32 R38, -RZ, R28.H0_H0 ;  /* 0x2000001cff267230 */ /* 0x000fe40000004100 */
[----:B------:R-:W-:Y:S01]  /*a700*/  FFMA.FTZ R58, R39, R54, R53 ;  /* 0x00000036273a7223 */ /* 0x000fe20000010035 */
[----:B------:R-:W-:Y:S01]  /*a710*/  HADD2.F32 R39, -RZ, R50.H0_H0 ;  /* 0x20000032ff277230 */ /* 0x000fe20000004100 */
[----:B------:R-:W-:Y:S01]  /*a720*/  F2FP.F16.E4M3.UNPACK_B R52, R4.H1 ;  /* 0x00000004ff34723e */ /* 0x000fe200030006ff */
[----:B------:R-:W-:-:S02]  /*a730*/  HADD2.F32 R51, -RZ, R51.H1_H1 ;  /* 0x30000033ff337230 */ /* 0x000fc40000004100 */
[C---:B------:R-:W-:Y:S01]  /*a740*/  FMUL.FTZ R53, R38.reuse, R43 ;  /* 0x0000002b26357220 */ /* 0x040fe20000410000 */
[----:B------:R-:W-:Y:S02]  /*a750*/  HADD2.F32 R28, -RZ, R28.H1_H1 ;  /* 0x3000001cff1c7230 */ /* 0x000fe40000004100 */
[----:B------:R-:W-:Y:S01]  /*a760*/  FMUL.FTZ R55, R38, R39 ;  /* 0x0000002726377220 */ /* 0x000fe20000410000 */
[----:B------:R-:W-:Y:S01]  /*a770*/  HADD2.F32 R50, -RZ, R50.H1_H1 ;  /* 0x30000032ff327230 */ /* 0x000fe20000004100 */
[----:B------:R-:W-:Y:S01]  /*a780*/  F2FP.F16.E4M3.UNPACK_B R38, R12.H1 ;  /* 0x0000000cff26723e */ /* 0x000fe200030006ff */
[--C-:B------:R-:W-:Y:S02]  /*a790*/  HADD2.F32 R20, -RZ, R15.reuse.H0_H0 ;  /* 0x2000000fff147230 */ /* 0x100fe40000004100 */
[C---:B------:R-:W-:Y:S01]  /*a7a0*/  FMUL.FTZ R54, R28.reuse, R51 ;  /* 0x000000331c367220 */ /* 0x040fe20000410000 */
[----:B------:R-:W-:Y:S02]  /*a7b0*/  HADD2.F32 R15, -RZ, R15.H1_H1 ;  /* 0x3000000fff0f7230 */ /* 0x000fe40000004100 */
[----:B------:R-:W-:Y:S01]  /*a7c0*/  FMUL.FTZ R28, R28, R50 ;  /* 0x000000321c1c7220 */ /* 0x000fe20000410000 */
[----:B------:R-:W-:Y:S01]  /*a7d0*/  F2FP.F16.E4M3.UNPACK_B R12, R12 ;  /* 0x0000000cff0c723e */ /* 0x000fe200020006ff */
[C---:B------:R-:W-:Y:S01]  /*a7e0*/  FFMA.FTZ R53, R20.reuse, R39, -R53 ;  /* 0x0000002714357223 */ /* 0x040fe20000010835 */
[----:B------:R-:W-:Y:S01]  /*a7f0*/  FFMA.FTZ R55, R20, R43, R55 ;  /* 0x0000002b14377223 */ /* 0x000fe20000010037 */
[----:B------:R-:W-:-:S02]  /*a800*/  HADD2.F32 R43, -RZ, R52.H0_H0 ;  /* 0x20000034ff2b7230 */ /* 0x000fc40000004100 */
[C---:B------:R-:W-:Y:S01]  /*a810*/  FFMA.FTZ R54, R15.reuse, R50, -R54 ;  /* 0x000000320f367223 */ /* 0x040fe20000010836 */
[----:B------:R-:W-:Y:S02]  /*a820*/  HADD2.F32 R20, -RZ, R34.H0_H0 ;  /* 0x20000022ff147230 */ /* 0x000fe40000004100 */
[----:B------:R-:W-:Y:S01]  /*a830*/  FFMA.FTZ R50, R15, R51, R28 ;  /* 0x000000330f327223 */ /* 0x000fe2000001001c */
[--C-:B------:R-:W-:Y:S01]  /*a840*/  HADD2.F32 R28, -RZ, R38.reuse.H0_H0 ;  /* 0x20000026ff1c7230 */ /* 0x100fe20000004100 */
[----:B------:R-:W-:Y:S01]  /*a850*/  F2FP.F16.E4M3.UNPACK_B R4, R4 ;  /* 0x00000004ff04723e */ /* 0x000fe200020006ff */
[----:B------:R-:W-:Y:S02]  /*a860*/  HADD2.F32 R39, -RZ, R38.H1_H1 ;  /* 0x30000026ff277230 */ /* 0x000fe40000004100 */
[C---:B------:R-:W-:Y:S01]  /*a870*/  FMUL.FTZ R38, R20.reuse, R43 ;  /* 0x0000002b14267220 */ /* 0x040fe20000410000 */
[----:B------:R-:W-:Y:S02]  /*a880*/  HADD2.F32 R15, -RZ, R30.H0_H0 ;  /* 0x2000001eff0f7230 */ /* 0x000fe40000004100 */
[----:B------:R-:W-:Y:S01]  /*a890*/  FMUL.FTZ R20, R20, R28 ;  /* 0x0000001c14147220 */ /* 0x000fe20000410000 */
[----:B------:R-:W-:-:S02]  /*a8a0*/  HADD2.F32 R34, -RZ, R34.H1_H1 ;  /* 0x30000022ff227230 */ /* 0x000fc40000004100 */
[----:B------:R-:W-:Y:S02]  /*a8b0*/  HADD2.F32 R51, -RZ, R52.H1_H1 ;  /* 0x30000034ff337230 */ /* 0x000fe40000004100 */
[C---:B------:R-:W-:Y:S01]  /*a8c0*/  FFMA.FTZ R38, R15.reuse, R28, -R38 ;  /* 0x0000001c0f267223 */ /* 0x040fe20000010826 */
[----:B------:R-:W-:Y:S02]  /*a8d0*/  HADD2.F32 R30, -RZ, R30.H1_H1 ;  /* 0x3000001eff1e7230 */ /* 0x000fe40000004100 */
[C---:B------:R-:W-:Y:S01]  /*a8e0*/  FMUL.FTZ R28, R34.reuse, R39 ;  /* 0x00000027221c7220 */ /* 0x040fe20000410000 */
[----:B------:R-:W-:Y:S01]  /*a8f0*/  FMUL.FTZ R57, R34, R51 ;  /* 0x0000003322397220 */ /* 0x000fe20000410000 */
[----:B------:R-:W-:Y:S01]  /*a900*/  FFMA.FTZ R34, R15, R43, R20 ;  /* 0x0000002b0f227223 */ /* 0x000fe20000010014 */
[--C-:B------:R-:W-:Y:S02]  /*a910*/  HADD2.F32 R15, -RZ, R12.reuse.H0_H0 ;  /* 0x2000000cff0f7230 */ /* 0x100fe40000004100 */
[----:B------:R-:W-:Y:S01]  /*a920*/  FFMA.FTZ R51, R30, R51, R28 ;  /* 0x000000331e337223 */ /* 0x000fe2000001001c */
[----:B------:R-:W-:-:S02]  /*a930*/  HADD2.F32 R20, -RZ, R12.H1_H1 ;  /* 0x3000000cff147230 */ /* 0x000fc40000004100 */
[----:B------:R-:W-:Y:S01]  /*a940*/  FFMA.FTZ R57, R30, R39, -R57 ;  /* 0x000000271e397223 */ /* 0x000fe20000010839 */
[--C-:B------:R-:W-:Y:S02]  /*a950*/  HADD2.F32 R12, -RZ, R7.reuse.H0_H0 ;  /* 0x20000007ff0c7230 */ /* 0x100fe40000004100 */
[--C-:B------:R-:W-:Y:S01]  /*a960*/  HADD2.F32 R28, -RZ, R4.reuse.H1_H1 ;  /* 0x30000004ff1c7230 */ /* 0x100fe20000004100 */
[----:B------:R-:W-:Y:S01]  /*a970*/  F2FP.SATFINITE.E4M3.F32.PACK_AB_MERGE_C R34, R51, R34, RZ ;  /* 0x000000223322723e */ /* 0x000fe200048070ff */
[----:B------:R-:W-:Y:S01]  /*a980*/  HADD2.F32 R7, -RZ, R7.H1_H1 ;  /* 0x30000007ff077230 */ /* 0x000fe20000004100 */
[----:B------:R-:W-:Y:S01]  /*a990*/  F2FP.SATFINITE.E4M3.F32.PACK_AB_MERGE_C R38, R57, R38, RZ ;  /* 0x000000263926723e */ /* 0x000fe200048070ff */
[----:B------:R-:W-:Y:S02]  /*a9a0*/  HADD2.F32 R39, -RZ, R4.H0_H0 ;  /* 0x20000004ff277230 */ /* 0x000fe40000004100 */
[--C-:B------:R-:W-:Y:S02]  /*a9b0*/  HADD2.F32 R4, -RZ, R5.reuse.H0_H0 ;  /* 0x20000005ff047230 */ /* 0x100fe40000004100 */
[----:B------:R-:W-:Y:S01]  /*a9c0*/  FMUL.FTZ R30, R7, R28 ;  /* 0x0000001c071e7220 */ /* 0x000fe20000410000 */
[----:B------:R-:W-:-:S02]  /*a9d0*/  HADD2.F32 R5, -RZ, R5.H1_H1 ;  /* 0x30000005ff057230 */ /* 0x000fc40000004100 */
[C---:B------:R-:W-:Y:S01]  /*a9e0*/  FMUL.FTZ R43, R12.reuse, R39 ;  /* 0x000000270c2b7220 */ /* 0x040fe20000410000 */
[-C--:B------:R-:W-:Y:S01]  /*a9f0*/  FMUL.FTZ R7, R7, R20.reuse ;  /* 0x0000001407077220 */ /* 0x080fe20000410000 */
[-C--:B------:R-:W-:Y:S01]  /*aa00*/  FMUL.FTZ R12, R12, R15.reuse ;  /* 0x0000000f0c0c7220 */ /* 0x080fe20000410000 */
[C---:B------:R-:W-:Y:S02]  /*aa10*/  FFMA.FTZ R30, R5.reuse, R20, -R30 ;  /* 0x00000014051e7223 */ /* 0x040fe4000001081e */
[----:B------:R-:W-:Y:S01]  /*aa20*/  FFMA.FTZ R28, R5, R28, R7 ;  /* 0x0000001c051c7223 */ /* 0x000fe20000010007 */
[C---:B------:R-:W-:Y:S01]  /*aa30*/  FFMA.FTZ R43, R4.reuse, R15, -R43 ;  /* 0x0000000f042b7223 */ /* 0x040fe2000001082b */
[----:B------:R-:W-:Y:S01]  /*aa40*/  FFMA.FTZ R39, R4, R39, R12 ;  /* 0x0000002704277223 */ /* 0x000fe2000001000c */
[----:B------:R-:W-:Y:S02]  /*aa50*/  F2FP.SATFINITE.E4M3.F32.PACK_AB_MERGE_C R5, R32, R29, RZ ;  /* 0x0000001d2005723e */ /* 0x000fe400048070ff */
[----:B------:R-:W-:-:S02]  /*aa60*/  F2FP.SATFINITE.E4M3.F32.PACK_AB_MERGE_C R7, R46, R41, RZ ;  /* 0x000000292e07723e */ /* 0x000fc400048070ff */
[----:B------:R-:W-:Y:S02]  /*aa70*/  F2FP.SATFINITE.E4M3.F32.PACK_AB_MERGE_C R4, R56, R47, RZ ;  /* 0x0000002f3804723e */ /* 0x000fe400048070ff */
[----:B------:R-:W-:Y:S02]  /*aa80*/  F2FP.SATFINITE.E4M3.F32.PACK_AB_MERGE_C R15, R48, R45, RZ ;  /* 0x0000002d300f723e */ /* 0x000fe400048070ff */
[----:B------:R-:W-:Y:S02]  /*aa90*/  F2FP.SATFINITE.E4M3.F32.PACK_AB_MERGE_C R12, R58, R49, RZ ;  /* 0x000000313a0c723e */ /* 0x000fe400048070ff */
[----:B------:R-:W-:Y:S02]  /*aaa0*/  F2FP.SATFINITE.E4M3.F32.PACK_AB_MERGE_C R5, R21, R6, R5 ;  /* 0x000000061505723e */ /* 0x000fe40004807005 */
[----:B------:R-:W-:Y:S02]  /*aab0*/  F2FP.SATFINITE.E4M3.F32.PACK_AB_MERGE_C R7, R44, R35, R7 ;  /* 0x000000232c07723e */ /* 0x000fe40004807007 */
[----:B------:R-:W-:-:S02]  /*aac0*/  F2FP.SATFINITE.E4M3.F32.PACK_AB_MERGE_C R4, R54, R53, R4 ;  /* 0x000000353604723e */ /* 0x000fc40004807004 */
[----:B------:R-:W-:Y:S02]  /*aad0*/  F2FP.SATFINITE.E4M3.F32.PACK_AB_MERGE_C R6, R30, R43, R38 ;  /* 0x0000002b1e06723e */ /* 0x000fe40004807026 */
[----:B------:R-:W-:Y:S02]  /*aae0*/  F2FP.SATFINITE.E4M3.F32.PACK_AB_MERGE_C R15, R42, R33, R15 ;  /* 0x000000212a0f723e */ /* 0x000fe4000480700f */
[----:B------:R-:W-:Y:S01]  /*aaf0*/  F2FP.SATFINITE.E4M3.F32.PACK_AB_MERGE_C R12, R50, R55, R12 ;  /* 0x00000037320c723e */ /* 0x000fe2000480700c */
[----:B------:R0:W-:Y:S01]  /*ab00*/  STS.128 [R37+0xf000], R4 ;  /* 0x00f0000425007388 */ /* 0x0001e20000000c00 */
[----:B------:R-:W-:-:S05]  /*ab10*/  F2FP.SATFINITE.E4M3.F32.PACK_AB_MERGE_C R14, R28, R39, R34 ;  /* 0x000000271c0e723e */ /* 0x000fca0004807022 */
[----:B------:R0:W-:Y:S02]  /*ab20*/  STS.128 [R0+0xf000], R12 ;  /* 0x00f0000c00007388 */ /* 0x0001e40000000c00 */
.L_x_1230:
[----:B------:R-:W-:Y:S05]  /*ab30*/  BSYNC B1 ;  /* 0x0000000000017941 */ /* 0x000fea0003800000 */
.L_x_1229:
[----:B------:R-:W-:Y:S05]  /*ab40*/  @P1 BRA `(.L_x_1219) ;  /* 0x0000000c00f81947 */ /* 0x000fea0003800000 */
[----:B----4-:R-:W2:Y:S04]  /*ab50*/  LDL R21, [R1+0x64] ;  /* 0x0000640001157983 */ /* 0x010ea80000100800 */
[----:B------:R-:W4:Y:S01]  /*ab60*/  LDL R49, [R1+0x70] ;  /* 0x0000700001317983 */ /* 0x000f220000100800 */
[----:B0----5:R-:W-:Y:S02]  /*ab70*/  SHF.R.U32.HI R0, RZ, 0x8, R24 ;  /* 0x00000008ff007819 */ /* 0x021fe40000011618 */
[----:B------:R-:W-:Y:S02]  /*ab80*/  LOP3.LUT R5, R24, 0xff, RZ, 0xc0, !PT ;  /* 0x000000ff18057812 */ /* 0x000fe400078ec0ff */
[----:B------:R-:W-:Y:S02]  /*ab90*/  LOP3.LUT R0, R0, 0xff, RZ, 0xc0, !PT ;  /* 0x000000ff00007812 */ /* 0x000fe400078ec0ff */
[----:B------:R-:W-:-:S02]  /*aba0*/  SHF.R.U32.HI R14, RZ, 0x8, R25 ;  /* 0x00000008ff0e7819 */ /* 0x000fc40000011619 */
[----:B---3--:R-:W-:Y:S02]  /*abb0*/  PRMT R20, R0, 0x7604, R5 ;  /* 0x0000760400147816 */ /* 0x008fe40000000005 */
[----:B------:R-:W-:Y:S02]  /*abc0*/  LOP3.LUT R7, R25, 0xff, RZ, 0xc0, !PT ;  /* 0x000000ff19077812 */ /* 0x000fe400078ec0ff */
[----:B------:R-:W-:Y:S02]  /*abd0*/  SHF.R.U32.HI R6, RZ, 0x8, R27 ;  /* 0x00000008ff067819 */ /* 0x000fe4000001161b */
[----:B------:R-:W-:Y:S02]  /*abe0*/  LOP3.LUT R0, R14, 0xff, RZ, 0xc0, !PT ;  /* 0x000000ff0e007812 */ /* 0x000fe400078ec0ff */
[----:B------:R-:W-:Y:S02]  /*abf0*/  LOP3.LUT R13, R27, 0xff, RZ, 0xc0, !PT ;  /* 0x000000ff1b0d7812 */ /* 0x000fe400078ec0ff */
[----:B------:R-:W-:-:S02]  /*ac00*/  LOP3.LUT R6, R6, 0xff, RZ, 0xc0, !PT ;  /* 0x000000ff06067812 */ /* 0x000fc400078ec0ff */
[----:B------:R-:W-:Y:S02]  /*ac10*/  PRMT R28, R0, 0x7604, R7 ;  /* 0x00007604001c7816 */ /* 0x000fe40000000007 */
        /* <DEDUP_REMOVED lines=26> */
[----:B------:R-:W-:Y:S01]  /*adc0*/  PRMT R37, R14, 0x7604, R21 ;  /* 0x000076040e257816 */ /* 0x000fe20000000015 */
        /* <DEDUP_REMOVED lines=8> */
[----:B-1----:R-:W-:-:S02]  /*ae50*/  PRMT R39, R3, 0x7604, R34 ;  /* 0x0000760403277816 */ /* 0x002fc40000000022 */
[----:B------:R-:W-:Y:S01]  /*ae60*/  SHF.R.U32.HI R3, RZ, 0x10, R24 ;  /* 0x00000010ff037819 */ /* 0x000fe20000011618 */
[----:B------:R-:W0:Y:S01]  /*ae70*/  LDS.128 R12, [R0+0xf000] ;  /* 0x00f00000000c7984 */ /* 0x000e220000000c00 */
[----:B------:R-:W-:Y:S02]  /*ae80*/  LOP3.LUT R21, R21, 0xff, RZ, 0xc0, !PT ;  /* 0x000000ff15157812 */ /* 0x000fe400078ec0ff */
[----:B------:R-:W-:Y:S02]  /*ae90*/  LOP3.LUT R3, R3, 0xff, RZ, 0xc0, !PT ;  /* 0x000000ff03037812 */ /* 0x000fe400078ec0ff */
[----:B------:R-:W-:Y:S02]  /*aea0*/  SHF.R.U32.HI R29, RZ, 0x10, R26 ;  /* 0x00000010ff1d7819 */ /* 0x000fe4000001161a */
[----:B------:R-:W-:Y:S02]  /*aeb0*/  PRMT R3, R3, 0x7054, R20 ;  /* 0x0000705403037816 */ /* 0x000fe40000000014 */
[----:B------:R-:W-:-:S02]  /*aec0*/  PRMT R21, R21, 0x7054, R28 ;  /* 0x0000705415157816 */ /* 0x000fc4000000001c */
[----:B------:R-:W-:Y:S02]  /*aed0*/  SHF.R.U32.HI R20, RZ, 0x10, R8 ;  /* 0x00000010ff147819 */ /* 0x000fe40000011608 */
[----:B------:R-:W-:Y:S02]  /*aee0*/  SHF.R.U32.HI R28, RZ, 0x10, R9 ;  /* 0x00000010ff1c7819 */ /* 0x000fe40000011609 */
[----:B------:R-:W-:Y:S02]  /*aef0*/  LOP3.LUT R29, R29, 0xff, RZ, 0xc0, !PT ;  /* 0x000000ff1d1d7812 */ /* 0x000fe400078ec0ff */
[----:B------:R-:W-:Y:S02]  /*af00*/  LOP3.LUT R20, R20, 0xff, RZ, 0xc0, !PT ;  /* 0x000000ff14147812 */ /* 0x000fe400078ec0ff */
[----:B------:R-:W-:Y:S02]  /*af10*/  LOP3.LUT R28, R28, 0xff, RZ, 0xc0, !PT ;  /* 0x000000ff1c1c7812 */ /* 0x000fe400078ec0ff */
[----:B------:R-:W-:-:S02]  /*af20*/  PRMT R29, R29, 0x7054, R30 ;  /* 0x000070541d1d7816 */ /* 0x000fc4000000001e */
[----:B------:R-:W-:Y:S02]  /*af30*/  SHF.R.U32.HI R30, RZ, 0x10, R10 ;  /* 0x00000010ff1e7819 */ /* 0x000fe4000001160a */
[----:B------:R-:W-:Y:S02]  /*af40*/  PRMT R33, R20, 0x7054, R33 ;  /* 0x0000705414217816 */ /* 0x000fe40000000021 */
[----:B------:R-:W-:Y:S02]  /*af50*/  PRMT R35, R28, 0x7054, R35 ;  /* 0x000070541c237816 */ /* 0x000fe40000000023 */
[----:B------:R-:W-:Y:S02]  /*af60*/  LOP3.LUT R28, R21, 0xff000000, R25, 0xf8, !PT ;  /* 0xff000000151c7812 */ /* 0x000fe400078ef819 */
[----:B------:R-:W-:Y:S02]  /*af70*/  LOP3.LUT R30, R30, 0xff, RZ, 0xc0, !PT ;  /* 0x000000ff1e1e7812 */ /* 0x000fe400078ec0ff */
[----:B------:R-:W-:-:S02]  /*af80*/  LOP3.LUT R21, R33, 0xff000000, R8, 0xf8, !PT ;  /* 0xff00000021157812 */ /* 0x000fc400078ef808 */
[----:B------:R-:W-:Y:S02]  /*af90*/  LOP3.LUT R33, R35, 0xff000000, R9, 0xf8, !PT ;  /* 0xff00000023217812 */ /* 0x000fe400078ef809 */
[----:B------:R-:W-:Y:S02]  /*afa0*/  PRMT R37, R30, 0x7054, R37 ;  /* 0x000070541e257816 */ /* 0x000fe40000000025 */
[----:B------:R-:W-:Y:S02]  /*afb0*/  F2FP.F16.E4M3.UNPACK_B R40, R33 ;  /* 0x00000021ff28723e */ /* 0x000fe400020006ff */
[----:B0-----:R-:W-:Y:S02]  /*afc0*/  F2FP.F16.E4M3.UNPACK_B R25, R13 ;  /* 0x0000000dff19723e */ /* 0x001fe400020006ff */
[----:B------:R-:W-:Y:S01]  /*afd0*/  PRMT R41, R32, 0x7054, R39 ;  /* 0x0000705420297816 */ /* 0x000fe20000000027 */
[--C-:B------:R-:W-:Y:S01]  /*afe0*/  HADD2.F32 R42, -RZ, R40.reuse.H0_H0 ;  /* 0x20000028ff2a7230 */ /* 0x100fe20000004100 */
[----:B------:R-:W-:Y:S01]  /*aff0*/  LOP3.LUT R20, R3, 0xff000000, R24, 0xf8, !PT ;  /* 0xff00000003147812 */ /* 0x000fe200078ef818 */
[----:B------:R-:W-:Y:S01]  /*b000*/  HADD2.F32 R40, -RZ, R40.H1_H1 ;  /* 0x30000028ff287230 */ /* 0x000fe20000004100 */
[----:B------:R-:W-:-:S02]  /*b010*/  LOP3.LUT R8, R37, 0xff000000, R10, 0xf8, !PT ;  /* 0xff00000025087812 */ /* 0x000fc400078ef80a */
[----:B------:R-:W-:Y:S02]  /*b020*/  F2FP.F16.E4M3.UNPACK_B R32, R28 ;  /* 0x0000001cff20723e */ /* 0x000fe400020006ff */
        /* <DEDUP_REMOVED lines=42> */
[----:B------:R-:W-:Y:S01]  /*b2d0*/  HADD2.F32 R28, -RZ, R24.H1_H1 ;  /* 0x30000018ff1c7230 */ /* 0x000fe20000004100 */
[----:B------:R-:W-:Y:S01]  /*b2e0*/  F2FP.F16.E4M3.UNPACK_B R29, R4.H1 ;  /* 0x00000004ff1d723e */ /* 0x000fe200030006ff */
[----:B------:R-:W-:-:S02]  /*b2f0*/  HADD2.F32 R42, -RZ, R40.H0_H0 ;  /* 0x20000028ff2a7230 */ /* 0x000fc40000004100 */
[C---:B------:R-:W-:Y:S01]  /*b300*/  FMUL.FTZ R45, R26.reuse, R41 ;  /* 0x000000291a2d7220 */ /* 0x040fe20000410000 */
[--C-:B------:R-:W-:Y:S02]  /*b310*/  HADD2.F32 R24, -RZ, R31.reuse.H0_H0 ;  /* 0x2000001fff187230 */ /* 0x100fe40000004100 */
[-C--:B------:R-:W-:Y:S01]  /*b320*/  FMUL.FTZ R26, R26, R33.reuse ;  /* 0x000000211a1a7220 */ /* 0x080fe20000410000 */
[----:B------:R-:W-:Y:S01]  /*b330*/  HADD2.F32 R38, -RZ, R32.H0_H0 ;  /* 0x20000020ff267230 */ /* 0x000fe20000004100 */
[----:B------:R-:W-:Y:S01]  /*b340*/  F2FP.F16.E4M3.UNPACK_B R11, R4 ;  /* 0x00000004ff0b723e */ /* 0x000fe200020006ff */
[----:B------:R-:W-:Y:S02]  /*b350*/  HADD2.F32 R25, -RZ, R30.H0_H0 ;  /* 0x2000001eff197230 */ /* 0x000fe40000004100 */
[C---:B------:R-:W-:Y:S01]  /*b360*/  FMUL.FTZ R44, R24.reuse, R42 ;  /* 0x0000002a182c7220 */ /* 0x040fe20000410000 */
[----:B------:R-:W-:Y:S02]  /*b370*/  HADD2.F32 R31, -RZ, R31.H1_H1 ;  /* 0x3000001fff1f7230 */ /* 0x000fe40000004100 */
[-C--:B------:R-:W-:Y:S01]  /*b380*/  FMUL.FTZ R47, R24, R38.reuse ;  /* 0x00000026182f7220 */ /* 0x080fe20000410000 */
[C---:B------:R-:W-:Y:S01]  /*b390*/  FFMA.FTZ R24, R28.reuse, R33, -R45 ;  /* 0x000000211c187223 */ /* 0x040fe2000001082d */
[----:B------:R-:W-:Y:S01]  /*b3a0*/  FFMA.FTZ R28, R28, R41, R26 ;  /* 0x000000291c1c7223 */ /* 0x000fe2000001001a */
[C---:B------:R-:W-:Y:S01]  /*b3b0*/  FFMA.FTZ R26, R25.reuse, R38, -R44 ;  /* 0x00000026191a7223 */ /* 0x040fe2000001082c */
[----:B------:R-:W-:Y:S01]  /*b3c0*/  FFMA.FTZ R25, R25, R42, R47 ;  /* 0x0000002a19197223 */ /* 0x000fe2000001002f */
[----:B------:R-:W-:Y:S01]  /*b3d0*/  F2FP.F16.E4M3.UNPACK_B R42, R43.H1 ;  /* 0x0000002bff2a723e */ /* 0x000fe200030006ff */
[----:B------:R-:W-:Y:S01]  /*b3e0*/  HADD2.F32 R38, -RZ, R32.H1_H1 ;  /* 0x30000020ff267230 */ /* 0x000fe20000004100 */
[-C--:B------:R-:W-:Y:S01]  /*b3f0*/  F2FP.F16.E4M3.UNPACK_B R4, R6.reuse ;  /* 0x00000006ff04723e */ /* 0x080fe200020006ff */
        /* <DEDUP_REMOVED lines=8> */
[----:B------:R-:W-:Y:S02]  /*b480*/  HADD2.F32 R33, -RZ, R35.H0_H0 ;  /* 0x20000023ff217230 */ /* 0x000fe40000004100 */
[CC--:B------:R-:W-:Y:S01]  /*b490*/  FMUL.FTZ R46, R32.reuse, R43.reuse ;  /* 0x0000002b202e7220 */ /* 0x0c0fe20000410000 */
[----:B------:R-:W-:Y:S02]  /*b4a0*/  HADD2.F32 R30, -RZ, R30.H1_H1 ;  /* 0x3000001eff1e7230 */ /* 0x000fe40000004100 */
[----:B------:R-:W-:Y:S01]  /*b4b0*/  FMUL.FTZ R48, R32, R40 ;  /* 0x0000002820307220 */ /* 0x000fe20000410000 */
[----:B------:R-:W-:Y:S01]  /*b4c0*/  F2FP.F16.E4M3.UNPACK_B R14, R14.H1 ;  /* 0x0000000eff0e723e */ /* 0x000fe200030006ff */
[C---:B------:R-:W-:Y:S01]  /*b4d0*/  FFMA.FTZ R32, R33.reuse, R40, -R46 ;  /* 0x0000002821207223 */ /* 0x040fe2000001082e */
[----:B------:R-:W-:Y:S01]  /*b4e0*/  F2FP.F16.E4M3.UNPACK_B R40, R20.H1 ;  /* 0x00000014ff28723e */ /* 0x000fe200030006ff */
[----:B------:R-:W-:Y:S01]  /*b4f0*/  FFMA.FTZ R33, R33, R43, R48 ;  /* 0x0000002b21217223 */ /* 0x000fe20000010030 */
[----:B------:R-:W-:Y:S01]  /*b500*/  F2FP.F16.E4M3.UNPACK_B R43, R21.H1 ;  /* 0x00000015ff2b723e */ /* 0x000fe200030006ff */
[C---:B------:R-:W-:Y:S01]  /*b510*/  FFMA.FTZ R31, R30.reuse, R38, -R45 ;  /* 0x000000261e1f7223 */ /* 0x040fe2000001082d */
[----:B------:R-:W-:Y:S01]  /*b520*/  FFMA.FTZ R30, R30, R41, R44 ;  /* 0x000000291e1e7223 */ /* 0x000fe2000001002c */
[----:B------:R-:W-:Y:S01]  /*b530*/  HADD2.F32 R41, -RZ, R39.H1_H1 ;  /* 0x30000027ff297230 */ /* 0x000fe20000004100 */
[----:B------:R-:W-:Y:S01]  /*b540*/  F2FP.SATFINITE.E4M3.F32.PACK_AB_MERGE_C R13, R24, R13, RZ ;  /* 0x0000000d180d723e */ /* 0x000fe200048070ff */
[----:B------:R-:W-:Y:S01]  /*b550*/  HADD2.F32 R45, -RZ, R42.H1_H1 ;  /* 0x3000002aff2d7230 */ /* 0x000fe20000004100 */
[----:B------:R-:W-:Y:S01]  /*b560*/  F2FP.SATFINITE.E4M3.F32.PACK_AB_MERGE_C R15, R28, R15, RZ ;  /* 0x0000000f1c0f723e */ /* 0x000fe200048070ff */
[----:B------:R-:W-:Y:S01]  /*b570*/  HADD2.F32 R38, -RZ, R35.H1_H1 ;  /* 0x30000023ff267230 */ /* 0x000fe20000004100 */
[----:B------:R-:W-:Y:S01]  /*b580*/  F2FP.SATFINITE.E4M3.F32.PACK_AB_MERGE_C R5, R12, R5, R13 ;  /* 0x000000050c05723e */ /* 0x000fe2000480700d */
[----:B------:R-:W-:Y:S01]  /*b590*/  HADD2.F32 R39, -RZ, R37.H1_H1 ;  /* 0x30000025ff277230 */ /* 0x000fe20000004100 */
[----:B------:R-:W-:Y:S01]  /*b5a0*/  F2FP.SATFINITE.E4M3.F32.PACK_AB_MERGE_C R9, R10, R9, R15 ;  /* 0x000000090a09723e */ /* 0x000fe2000480700f */
[----:B------:R-:W-:-:S02]  /*b5b0*/  HADD2.F32 R44, -RZ, R43.H0_H0 ;  /* 0x2000002bff2c7230 */ /* 0x000fc40000004100 */
[----:B------:R-:W-:Y:S02]  /*b5c0*/  HADD2.F32 R35, -RZ, R34.H0_H0 ;  /* 0x20000022ff237230 */ /* 0x000fe40000004100 */
[C---:B------:R-:W-:Y:S01]  /*b5d0*/  FMUL.FTZ R47, R39.reuse, R45 ;  /* 0x0000002d272f7220 */ /* 0x040fe20000410000 */
[----:B------:R-:W-:Y:S02]  /*b5e0*/  HADD2.F32 R42, -RZ, R40.H0_H0 ;  /* 0x20000028ff2a7230 */ /* 0x000fe40000004100 */
[----:B------:R-:W-:Y:S01]  /*b5f0*/  FMUL.FTZ R48, R39, R41 ;  /* 0x0000002927307220 */ /* 0x000fe20000410000 */
        /* <DEDUP_REMOVED lines=8> */
[C---:B------:R-:W-:Y:S01]  /*b680*/  FFMA.FTZ R35, R38.reuse, R41, -R47 ;  /* 0x0000002926237223 */ /* 0x040fe2000001082f */
[----:B------:R-:W-:Y:S01]  /*b690*/  FFMA.FTZ R52, R38, R45, R48 ;  /* 0x0000002d26347223 */ /* 0x000fe20000010030 */
[----:B------:R-:W-:Y:S01]  /*b6a0*/  F2FP.F16.E4M3.UNPACK_B R37, R20 ;  /* 0x00000014ff25723e */ /* 0x000fe200020006ff */
[----:B------:R-:W-:Y:S01]  /*b6b0*/  HADD2.F32 R29, -RZ, R29.H1_H1 ;  /* 0x3000001dff1d7230 */ /* 0x000fe20000004100 */
[----:B------:R-:W-:Y:S01]  /*b6c0*/  F2FP.F16.E4M3.UNPACK_B R38, R21 ;  /* 0x00000015ff26723e */ /* 0x000fe200020006ff */
[C---:B------:R-:W-:Y:S01]  /*b6d0*/  FMUL.FTZ R20, R34.reuse, R43 ;  /* 0x0000002b22147220 */ /* 0x040fe20000410000 */
[----:B------:R-:W-:Y:S01]  /*b6e0*/  FMUL.FTZ R34, R34, R40 ;  /* 0x0000002822227220 */ /* 0x000fe20000410000 */
[----:B------:R-:W-:-:S02]  /*b6f0*/  HADD2.F32 R21, -RZ, R27.H0_H0 ;  /* 0x2000001bff157230 */ /* 0x000fc40000004100 */
[--C-:B------:R-:W-:Y:S02]  /*b700*/  HADD2.F32 R39, -RZ, R38.reuse.H0_H0 ;  /* 0x20000026ff277230 */ /* 0x100fe40000004100 */
        /* <DEDUP_REMOVED lines=66> */
.L_x_1219:
[----:B------:R-:W-:Y:S05]  /*bb30*/  BSYNC B0 ;  /* 0x0000000000007941 */ /* 0x000fea0003800000 */
.L_x_1212:
        /* <DEDUP_REMOVED lines=8> */
.L_x_1209:
[----:B0-2---:R-:W-:Y:S01]  /*bbc0*/  IMAD.U32 R0, RZ, RZ, UR36 ;  /* 0x00000024ff007e24 */ /* 0x005fe2000f8e00ff */
[----:B------:R-:W-:-:S04]  /*bbd0*/  LOP3.LUT R22, R22, 0xfffffffe, RZ, 0xc0, !PT ;  /* 0xfffffffe16167812 */ /* 0x000fc800078ec0ff */
[----:B------:R-:W-:-:S13]  /*bbe0*/  ISETP.NE.AND P0, PT, R0, 0x3, PT ;  /* 0x000000030000780c */ /* 0x000fda0003f05270 */
[----:B------:R-:W-:Y:S01]  /*bbf0*/  @P0 LOP3.LUT R22, R22, 0x1, RZ, 0xfc, !PT ;  /* 0x0000000116160812 */ /* 0x000fe200078efcff */
[----:B------:R-:W-:Y:S06]  /*bc00*/  @!P0 BRA `(.L_x_1231) ;  /* 0x0000000000048947 */ /* 0x000fec0003800000 */
[----:B------:R-:W-:Y:S01]  /*bc10*/  BPT.TRAP 0x1 ;  /* 0x000000040000795c */ /* 0x000fe20000300000 */
.L_x_1231:
[----:B-----5:R-:W-:Y:S01]  /*bc20*/  IMAD R15, R17, 0x8, R16 ;  /* 0x00000008110f7824 */ /* 0x020fe200078e0210 */
[----:B------:R-:W-:-:S04]  /*bc30*/  SHF.L.U32 R0, R19, 0x1f, RZ ;  /* 0x0000001f13007819 */ /* 0x000fc800000006ff */
[----:B------:R0:W2:Y:S01]  /*bc40*/  SYNCS.PHASECHK.TRANS64.TRYWAIT P1, [R15+URZ+0x19c30], R0 ;  /* 0x019c30000f0075a7 */ /* 0x0000a2000802017f */
[----:B------:R-:W-:Y:S05]  /*bc50*/  @!P0 BRA `(.L_x_1232) ;  /* 0x0000000000048947 */ /* 0x000fea0003800000 */
[----:B------:R-:W-:Y:S01]  /*bc60*/  BPT.TRAP 0x1 ;  /* 0x000000040000795c */ /* 0x000fe20000300000 */
.L_x_1232:
[----:B-1----:R-:W1:Y:S02]  /*bc70*/  S2R R3, SR_TID.X ;  /* 0x0000000000037919 */ /* 0x002e640000002100 */
[----:B-1----:R-:W-:-:S04]  /*bc80*/  LOP3.LUT R3, R3, 0x7f, RZ, 0xc0, !PT ;  /* 0x0000007f03037812 */ /* 0x002fc800078ec0ff */
[----:B------:R-:W-:Y:S01]  /*bc90*/  ISETP.NE.AND P0, PT, R3, RZ, PT ;  /* 0x000000ff0300720c */ /* 0x000fe20003f05270 */
[----:B--2---:R-:W-:-:S12]  /*bca0*/  @P1 BRA `(.L_x_1233) ;  /* 0x0000000000081947 */ /* 0x004fd80003800000 */
[----:B------:R-:W1:Y:S02]  /*bcb0*/  SYNCS.PHASECHK.TRANS64.TRYWAIT P1, [R15+URZ+0x19c30], R0 ;  /* 0x019c30000f0075a7 */ /* 0x000e64000802017f */
[----:B-1----:R-:W-:Y:S05]  /*bcc0*/  @!P1 BRA `(.L_x_1234) ;  /* 0x00000154008c9947 */ /* 0x002fea0003800000 */
.L_x_1233:
[----:B------:R-:W-:Y:S05]  /*bcd0*/  WARPSYNC.ALL ;  /* 0x0000000000007948 */ /* 0x000fea0003800000 */
[----:B01----:R-:W-:Y:S01]  /*bce0*/  VIADD R0, R16, 0x13800 ;  /* 0x0001380010007836 */ /* 0x003fe20000000000 */
[----:B------:R-:W-:Y:S01]  /*bcf0*/  LOP3.LUT R8, R36, 0x10000, RZ, 0xfc, !PT ;  /* 0x0001000024087812 */ /* 0x000fe200078efcff */
[----:B------:R-:W-:Y:S01]  /*bd00*/  IMAD.MOV.U32 R9, RZ, RZ, -0x3ffffff0 ;  /* 0xc0000010ff097424 */ /* 0x000fe200078e00ff */
[----:B------:R-:W2:Y:S01]  /*bd10*/  LDL R12, [R1+0x40] ;  /* 0x00004000010c7983 */ /* 0x000ea20000100800 */
[----:B------:R-:W-:Y:S01]  /*bd20*/  IMAD.MOV.U32 R5, RZ, RZ, -0x3ffffff0 ;  /* 0xc0000010ff057424 */ /* 0x000fe200078e00ff */
[----:B------:R-:W-:-:S02]  /*bd30*/  SHF.R.U32.HI R0, RZ, 0x4, R0 ;  /* 0x00000004ff007819 */ /* 0x000fc40000011600 */
[----:B------:R-:W2:Y:S01]  /*bd40*/  LDL R94, [R1+0xc] ;  /* 0x00000c00015e7983 */ /* 0x000ea20000100800 */
[----:B------:R-:W-:Y:S01]  /*bd50*/  IMAD.MOV.U32 R157, RZ, RZ, -0x3ffffff0 ;  /* 0xc0000010ff9d7424 */ /* 0x000fe200078e00ff */
[----:B------:R-:W-:Y:S01]  /*bd60*/  LOP3.LUT R0, R0, 0x3fff, RZ, 0xc0, !PT ;  /* 0x00003fff00007812 */ /* 0x000fe200078ec0ff */
[----:B------:R-:W-:Y:S01]  /*bd70*/  IMAD.MOV.U32 R7, RZ, RZ, -0x3ffffff0 ;  /* 0xc0000010ff077424 */ /* 0x000fe200078e00ff */
[----:B------:R-:W0:Y:S02]  /*bd80*/  LDC R96, c[0x0][0x448] ;  /* 0x00011200ff607b82 */ /* 0x000e240000000800 */
[----:B------:R-:W-:-:S05]  /*bd90*/  LOP3.LUT R3, R0, 0x10000, RZ, 0xfc, !PT ;  /* 0x0001000000037812 */ /* 0x000fca00078efcff */
[----:B---3--:R-:W-:Y:S01]  /*bda0*/  IMAD R4, R17, 0x300, R3 ;  /* 0x0000030011047824 */ /* 0x008fe200078e0203 */
[----:B------:R-:W-:Y:S01]  /*bdb0*/  R2UR UR4, R8 ;  /* 0x00000000080472ca */ /* 0x000fe200000e0000 */
[----:B------:R-:W-:Y:S01]  /*bdc0*/  WARPGROUP.ARRIVE ;  /* 0x00000000000079c5 */ /* 0x000fe20000000000 */
[----:B------:R-:W-:Y:S01]  /*bdd0*/  R2UR UR5, R9 ;  /* 0x00000000090572ca */ /* 0x000fe200000e0000 */
[----:B------:R1:W-:Y:S01]  /*bde0*/  STL [R1+0x18], R3 ;  /* 0x0000180301007387 */ /* 0x0003e20000100800 */
[----:B------:R-:W-:Y:S02]  /*bdf0*/  R2UR UR6, R4 ;  /* 0x00000000040672ca */ /* 0x000fe400000e0000 */
[----:B------:R-:W-:Y:S01]  /*be00*/  R2UR UR7, R5 ;  /* 0x00000000050772ca */ /* 0x000fe200000e0000 */
[----:B------:R-:W3:Y:S04]  /*be10*/  LDL R98, [R1+0x4] ;  /* 0x0000040001627983 */ /* 0x000ee80000100800 */
[----:B------:R-:W4:Y:S08]  /*be20*/  LDL R100, [R1] ;  /* 0x0000000001647983 */ /* 0x000f300000100800 */
[----:B------:R-:W-:Y:S01]  /*be30*/  QGMMA.64x128x32.F32.E4M3.E4M3 R24, gdesc[UR4], RZ, !UPT, gsb0 ;  /* 0x01e00000041879f3 */ /* 0x000fe2000c0008ff */
[----:B------:R-:W-:-:S02]  /*be40*/  VIADD R156, R8, 0x180 ;  /* 0x00000180089c7836 */ /* 0x000fc40000000000 */
[----:B------:R-:W-:Y:S01]  /*be50*/  VIADD R6, R4, 0x100 ;  /* 0x0000010004067836 */ /* 0x000fe20000000000 */
[----:B------:R-:W-:Y:S02]  /*be60*/  R2UR UR5, R157 ;  /* 0x000000009d0572ca */ /* 0x000fe400000e0000 */
[----:B------:R-:W-:Y:S02]  /*be70*/  R2UR UR4, R156 ;  /* 0x000000009c0472ca */ /* 0x000fe400000e0000 */
[----:B------:R-:W-:Y:S02]  /*be80*/  R2UR UR6, R6 ;  /* 0x00000000060672ca */ /* 0x000fe400000e0000 */
[----:B------:R-:W-:Y:S01]  /*be90*/  R2UR UR7, R7 ;  /* 0x00000000070772ca */ /* 0x000fe200000e0000 */
[----:B------:R-:W-:Y:S02]  /*bea0*/  VIADD R10, R8, 0x300 ;  /* 0x00000300080a7836 */ /* 0x000fe40000000000 */
[----:B------:R-:W-:-:S02]  /*beb0*/  VIADD R4, R4, 0x200 ;  /* 0x0000020004047836 */ /* 0x000fc40000000000 */
[----:B------:R-:W-:Y:S02]  /*bec0*/  IMAD.MOV.U32 R11, RZ, RZ, -0x3ffffff0 ;  /* 0xc0000010ff0b7424 */ /* 0x000fe400078e00ff */
[----:B------:R-:W-:Y:S01]  /*bed0*/  IMAD.MOV.U32 R5, RZ, RZ, -0x3ffffff0 ;  /* 0xc0000010ff057424 */ /* 0x000fe200078e00ff */
[----:B------:R-:W-:Y:S02]  /*bee0*/  WARPGROUP.DEPBAR.LE gsb0, 0x0 ;  /* 0x00008000000079c5 */ /* 0x000fe40000010000 */
[----:B------:R-:W-:-:S06]  /*bef0*/  WARPGROUP.ARRIVE ;  /* 0x00000000000079c5 */ /* 0x000fcc0000000000 */
[----:B------:R-:W-:Y:S01]  /*bf00*/  QGMMA.64x128x32.F32.E4M3.E4M3 R24, gdesc[UR4], R24, gsb0 ;  /* 0x01e00000041879f3 */ /* 0x000fe20008000818 */
[----:B------:R-:W-:Y:S02]  /*bf10*/  R2UR UR4, R10 ;  /* 0x000000000a0472ca */ /* 0x000fe400000e0000 */
[----:B------:R-:W-:Y:S02]  /*bf20*/  R2UR UR5, R11 ;  /* 0x000000000b0572ca */ /* 0x000fe400000e0000 */
[----:B------:R-:W-:Y:S02]  /*bf30*/  R2UR UR6, R4 ;  /* 0x00000000040672ca */ /* 0x000fe400000e0000 */
[----:B------:R-:W-:Y:S02]  /*bf40*/  R2UR UR7, R5 ;  /* 0x00000000050772ca */ /* 0x000fe400000e0000 */
[----:B0-----:R-:W-:-:S13]  /*bf50*/  ISETP.NE.AND P1, PT, R96, 0x1, PT ;  /* 0x000000016000780c */ /* 0x001fda0003f25270 */
[----:B-1----:R-:W0:Y:S08]  /*bf60*/  @P1 LDC R3, c[0x0][0x44c] ;  /* 0x00011300ff031b82 */ /* 0x002e300000000800 */
[----:B------:R-:W1:Y:S01]  /*bf70*/  @P1 LDC R5, c[0x0][0x450] ;  /* 0x00011400ff051b82 */ /* 0x000e620000000800 */
[----:B------:R-:W-:Y:S02]  /*bf80*/  WARPGROUP.DEPBAR.LE gsb0, 0x0 ;  /* 0x00008000000079c5 */ /* 0x000fe40000010000 */
[----:B------:R-:W-:-:S06]  /*bf90*/  WARPGROUP.ARRIVE ;  /* 0x00000000000079c5 */ /* 0x000fcc0000000000 */
[----:B------:R-:W-:Y:S01]  /*bfa0*/  QGMMA.64x128x32.F32.E4M3.E4M3 R24, gdesc[UR4], R24, gsb0 ;  /* 0x01e00000041879f3 */ /* 0x000fe20008000818 */
[----:B--2---:R-:W-:Y:S01]  /*bfb0*/  IMAD.IADD R90, R12, 0x1, R94 ;  /* 0x000000010c5a7824 */ /* 0x004fe200078e025e */
[----:B------:R-:W-:Y:S01]  /*bfc0*/  LOP3.LUT R22, R22, 0xffffffbf, RZ, 0xc0, !PT ;  /* 0xffffffbf16167812 */ /* 0x000fe200078ec0ff */
[----:B------:R-:W2:Y:S01]  /*bfd0*/  LDC.64 R12, c[0x0][0x9e0] ;  /* 0x00027800ff0c7b82 */ /* 0x000ea20000000a00 */
[----:B------:R-:W-:Y:S01]  /*bfe0*/  ULDC UR4, c[0x0][0x9dc] ;  /* 0x0002770000047ab9 */ /* 0x000fe20000000800 */
[----:B0-----:R-:W-:-:S05]  /*bff0*/  @P1 IMAD.HI.U32 R0, R90, R3, RZ ;  /* 0x000000035a001227 */ /* 0x001fca00078e00ff */
[----:B-1----:R-:W-:Y:S01]  /*c000*/  @P1 SHF.R.U32.HI R90, RZ, R5, R0 ;  /* 0x00000005ff5a1219 */ /* 0x002fe20000011600 */
[----:B------:R-:W-:Y:S02]  /*c010*/  IMAD.MOV.U32 R3, RZ, RZ, -0x80 ;  /* 0xffffff80ff037424 */ /* 0x000fe400078e00ff */
[----:B------:R-:W-:Y:S02]  /*c020*/  @!P0 VIADD R0, R15, 0x19c40 ;  /* 0x00019c400f008836 */ /* 0x000fe40000000000 */
[----:B------:R-:W0:Y:S01]  /*c030*/  SHFL.IDX PT, R92, R90, RZ, 0x1c1f ;  /* 0x001c1fff5a5c7589 */ /* 0x000e2200000e0000 */
[----:B------:R-:W-:Y:S02]  /*c040*/  IMAD R20, R88, R3, 0x80 ;  /* 0x0000008058147424 */ /* 0x000fe400078e0203 */
[----:B------:R-:W-:Y:S02]  /*c050*/  @!P0 PRMT R0, RZ, 0x654, R0 ;  /* 0x00000654ff008816 */ /* 0x000fe40000000000 */
[----:B------:R-:W-:Y:S01]  /*c060*/  VIADD R3, R20, 0x1 ;  /* 0x0000000114037836 */ /* 0x000fe20000000000 */
[----:B------:R-:W-:Y:S01]  /*c070*/  @P1 LOP3.LUT R22, R22, 0x40, RZ, 0xfc, !PT ;  /* 0x0000004016161812 */ /* 0x000fe200078efcff */
[----:B------:R-:W-:Y:S01]  /*c080*/  IMAD.U32 R7, RZ, RZ, UR4 ;  /* 0x00000004ff077e24 */ /* 0x000fe2000f8e00ff */
[----:B--2---:R-:W-:Y:S01]  /*c090*/  ISETP.GE.AND P1, PT, R13, 0x1, PT ;  /* 0x000000010d00780c */ /* 0x004fe20003f26270 */
[----:B----4-:R-:W-:-:S03]  /*c0a0*/  IMAD.IADD R21, R100, 0x1, R20 ;  /* 0x0000000164157824 */ /* 0x010fc600078e0214 */
[----:B------:R-:W-:Y:S02]  /*c0b0*/  LOP3.LUT R4, RZ, R7, RZ, 0x33, !PT ;  /* 0x00000007ff047212 */ /* 0x000fe400078e33ff */
[----:B------:R-:W-:Y:S01]  /*c0c0*/  LOP3.LUT R22, R22, 0xffffffdf, RZ, 0xc0, !PT ;  /* 0xffffffdf16167812 */ /* 0x000fe200078ec0ff */
[----:B---3--:R-:W-:-:S06]  /*c0d0*/  IMAD R21, R98, -0x2, R21 ;  /* 0xfffffffe62157824 */ /* 0x008fcc00078e0215 */
[----:B------:R-:W-:Y:S01]  /*c0e0*/  @P1 LOP3.LUT R22, R22, 0x20, RZ, 0xfc, !PT ;  /* 0x0000002016161812 */ /* 0x000fe200078efcff */
[----:B------:R-:W-:Y:S02]  /*c0f0*/  WARPGROUP.DEPBAR.LE gsb0, 0x0 ;  /* 0x00008000000079c5 */ /* 0x000fe40000010000 */
[----:B------:R1:W-:Y:S02]  /*c100*/  @!P0 SYNCS.ARRIVE.TRANS64.RED.A1T0 RZ, [R0+URZ], RZ ;  /* 0x000000ff00ff89a7 */ /* 0x0003e4000810043f */
[----:B-1----:R-:W-:-:S05]  /*c110*/  IMAD R0, R98, -0x2, R3 ;  /* 0xfffffffe62007824 */ /* 0x002fca00078e0203 */
[----:B------:R-:W-:-:S05]  /*c120*/  IADD3 R3, -R155, R0, R100 ;  /* 0x000000009b037210 */ /* 0x000fca0007ffe164 */
[C---:B------:R-:W-:Y:S02]  /*c130*/  IMAD.IADD R14, R3.reuse, 0x1, R12 ;  /* 0x00000001030e7824 */ /* 0x040fe400078e020c */
[----:B------:R-:W-:Y:S01]  /*c140*/  IMAD.IADD R15, R3, 0x1, R4 ;  /* 0x00000001030f7824 */ /* 0x000fe200078e0204 */
[----:B------:R-:W-:Y:S02]  /*c150*/  LEA R0, R88, 0xffffff80, 0x7 ;  /* 0xffffff8058007811 */ /* 0x000fe400078e38ff */
[----:B0-----:R-:W-:Y:S01]  /*c160*/  VIADDMNMX R6, R92, R14, R21, PT ;  /* 0x0000000e5c067246 */ /* 0x001fe20003800115 */
[----:B------:R-:W-:Y:S01]  /*c170*/  IMAD.IADD R3, R15, 0x1, R92 ;  /* 0x000000010f037824 */ /* 0x000fe200078e025c */
[----:B------:R-:W-:Y:S06]  /*c180*/  @!P1 BRA `(.L_x_1235) ;  /* 0x0000000000509947 */ /* 0x000fec0003800000 */
[----:B------:R-:W-:Y:S01]  /*c190*/  IADD3 R91, -R155, R100, R92 ;  /* 0x000000649b5b7210 */ /* 0x000fe20007ffe15c */
[----:B------:R-:W-:Y:S03]  /*c1a0*/  BSSY B0, `(.L_x_1236) ;  /* 0x000000e000007945 */ /* 0x000fe60003800000 */
        /* <DEDUP_REMOVED lines=9> */
.L_x_1237:
[----:B------:R-:W-:-:S13]  /*c240*/  ISETP.NE.AND P1, PT, R13, 0x1, PT ;  /* 0x000000010d00780c */ /* 0x000fda0003f25270 */
[----:B------:R-:W0:Y:S02]  /*c250*/  @P1 LDC.64 R4, c[0x0][0x9e8] ;  /* 0x00027a00ff041b82 */ /* 0x000e240000000a00 */
[----:B0-----:R-:W-:-:S05]  /*c260*/  @P1 IMAD.HI.U32 R4, R91, R4, RZ ;  /* 0x000000045b041227 */ /* 0x001fca00078e00ff */
[----:B------:R-:W-:-:S07]  /*c270*/  @P1 SHF.R.U32.HI R91, RZ, R5, R4 ;  /* 0x00000005ff5b1219 */ /* 0x000fce0000011604 */
.L_x_1238:
[----:B------:R-:W-:Y:S05]  /*c280*/  BSYNC B0 ;  /* 0x0000000000007941 */ /* 0x000fea0003800000 */
.L_x_1236:
[----:B------:R-:W-:-:S04]  /*c290*/  IMAD R91, R91, R13, -R0 ;  /* 0x0000000d5b5b7224 */ /* 0x000fc800078e0a00 */
[----:B------:R-:W-:-:S05]  /*c2a0*/  IMAD R4, R98, -0x2, R91 ;  /* 0xfffffffe62047824 */ /* 0x000fca00078e025b */
[----:B------:R-:W-:Y:S02]  /*c2b0*/  VIMNMX R3, R3, R4, !PT ;  /* 0x0000000403037248 */ /* 0x000fe40007fe0100 */
[----:B------:R-:W-:-:S07]  /*c2c0*/  VIADDMNMX R6, R4, R13, R6, PT ;  /* 0x0000000d04067246 */ /* 0x000fce0003800106 */
.L_x_1235:
[C---:B------:R-:W-:Y:S01]  /*c2d0*/  ISETP.GE.AND P1, PT, R20.reuse, 0x2, PT ;  /* 0x000000021400780c */ /* 0x040fe20003f26270 */
[----:B------:R-:W0:Y:S01]  /*c2e0*/  SHFL.IDX PT, R90, R90, 0x1, 0x1c1f ;  /* 0x003c1f005a5a7f89 */ /* 0x000e2200000e0000 */
[C---:B------:R-:W-:Y:S02]  /*c2f0*/  ISETP.GE.AND P5, PT, R20.reuse, 0x9, PT ;  /* 0x000000091400780c */ /* 0x040fe40003fa6270 */
[----:B------:R-:W-:Y:S02]  /*c300*/  ISETP.GT.AND P2, PT, R3, 0x1, !P1 ;  /* 0x000000010300780c */ /* 0x000fe40004f44270 */
[----:B------:R-:W-:Y:S02]  /*c310*/  ISETP.GE.AND P3, PT, R20, 0xa, PT ;  /* 0x0000000a1400780c */ /* 0x000fe40003f66270 */
[----:B------:R-:W-:Y:S02]  /*c320*/  ISETP.LT.OR P2, PT, R6, 0x2, P2 ;  /* 0x000000020600780c */ /* 0x000fe40001741670 */
[----:B------:R-:W-:-:S02]  /*c330*/  LOP3.LUT R22, R22, 0xf7ffffff, RZ, 0xc0, !PT ;  /* 0xf7ffffff16167812 */ /* 0x000fc400078ec0ff */
[----:B------:R-:W-:Y:S02]  /*c340*/  FSEL R25, R25, -INF , !P2 ;  /* 0xff80000019197808 */ /* 0x000fe40005000000 */
[----:B------:R-:W-:Y:S02]  /*c350*/  ISETP.GT.AND P2, PT, R3, 0x8, !P5 ;  /* 0x000000080300780c */ /* 0x000fe40006f44270 */
[----:B------:R-:W-:Y:S02]  /*c360*/  ISETP.GE.AND P6, PT, R20, 0x71, PT ;  /* 0x000000711400780c */ /* 0x000fe40003fc6270 */
[----:B------:R-:W-:Y:S02]  /*c370*/  ISETP.LT.OR P2, PT, R6, 0x9, P2 ;  /* 0x000000090600780c */ /* 0x000fe40001741670 */
[----:B------:R-:W-:Y:S02]  /*c380*/  @P3 LOP3.LUT R22, R22, 0x8000000, RZ, 0xfc, !PT ;  /* 0x0800000016163812 */ /* 0x000fe400078efcff */
[----:B------:R-:W-:-:S02]  /*c390*/  FSEL R91, R28, -INF , !P2 ;  /* 0xff8000001c5b7808 */ /* 0x000fc40005000000 */
[----:B------:R-:W-:Y:S01]  /*c3a0*/  ISETP.GT.AND P2, PT, R3, 0x9, !P3 ;  /* 0x000000090300780c */ /* 0x000fe20005f44270 */
[----:B0-----:R-:W-:Y:S01]  /*c3b0*/  IMAD.IADD R15, R15, 0x1, R90 ;  /* 0x000000010f0f7824 */ /* 0x001fe200078e025a */
[----:B------:R-:W-:Y:S02]  /*c3c0*/  ISETP.GE.AND P3, PT, R20, 0x11, PT ;  /* 0x000000111400780c */ /* 0x000fe40003f66270 */
[----:B------:R-:W-:Y:S02]  /*c3d0*/  ISETP.LT.OR P2, PT, R6, 0xa, P2 ;  /* 0x0000000a0600780c */ /* 0x000fe40001741670 */
[----:B------:R-:W-:Y:S02]  /*c3e0*/  LOP3.LUT R22, R22, 0xfbffffff, RZ, 0xc0, !PT ;  /* 0xfbffffff16167812 */ /* 0x000fe400078ec0ff */
[----:B------:R-:W-:Y:S02]  /*c3f0*/  FSEL R29, R29, -INF , !P2 ;  /* 0xff8000001d1d7808 */ /* 0x000fe40005000000 */
[----:B------:R-:W-:-:S02]  /*c400*/  ISETP.GT.AND P2, PT, R3, 0x10, !P3 ;  /* 0x000000100300780c */ /* 0x000fc40005f44270 */
[----:B------:R-:W-:Y:S02]  /*c410*/  ISETP.GE.AND P4, PT, R20, 0x1, PT ;  /* 0x000000011400780c */ /* 0x000fe40003f86270 */
[----:B------:R-:W-:Y:S02]  /*c420*/  ISETP.LT.OR P2, PT, R6, 0x11, P2 ;  /* 0x000000110600780c */ /* 0x000fe40001741670 */
[----:B------:R-:W-:Y:S02]  /*c430*/  @P3 LOP3.LUT R22, R22, 0x4000000, RZ, 0xfc, !PT ;  /* 0x0400000016163812 */ /* 0x000fe400078efcff */
[----:B------:R-:W-:Y:S02]  /*c440*/  ISETP.GE.AND P3, PT, R20, 0x12, PT ;  /* 0x000000121400780c */ /* 0x000fe40003f66270 */
[----:B------:R-:W-:Y:S02]  /*c450*/  LOP3.LUT R22, R22, 0xfdffffff, RZ, 0xc0, !PT ;  /* 0xfdffffff16167812 */ /* 0x000fe400078ec0ff */
[----:B------:R-:W-:-:S02]  /*c460*/  FSEL R93, R32, -INF , !P2 ;  /* 0xff800000205d7808 */ /* 0x000fc40005000000 */
[----:B------:R-:W-:Y:S02]  /*c470*/  ISETP.GT.AND P2, PT, R3, 0x11, !P3 ;  /* 0x000000110300780c */ /* 0x000fe40005f44270 */
[----:B------:R-:W-:Y:S02]  /*c480*/  VIADDMNMX R14, R90, R14, R21, PT ;  /* 0x0000000e5a0e7246 */ /* 0x000fe40003800115 */
        /* <DEDUP_REMOVED lines=134> */
[----:B------:R-:W-:Y:S02]  /*ccf0*/  ISETP.GT.AND P2, PT, R3, 0x70, !P6 ;  /* 0x000000700300780c */ /* 0x000fe40007744270 */
[----:B------:R-:W-:Y:S02]  /*cd00*/  @P3 LOP3.LUT R22, R22, 0x2, RZ, 0xfc, !PT ;  /* 0x0000000216163812 */ /* 0x000fe400078efcff */
[----:B------:R-:W-:Y:S02]  /*cd10*/  ISETP.LT.OR P2, PT, R6, 0x71, P2 ;  /* 0x000000710600780c */ /* 0x000fe40001741670 */
[----:B------:R-:W-:Y:S02]  /*cd20*/  ISETP.GE.AND P3, PT, R20, 0x72, PT ;  /* 0x000000721400780c */ /* 0x000fe40003f66270 */
[----:B------:R-:W-:-:S02]  /*cd30*/  FSEL R117, R80, -INF , !P2 ;  /* 0xff80000050757808 */ /* 0x000fc40005000000 */
        /* <DEDUP_REMOVED lines=10> */
[----:B------:R-:W-:-:S04]  /*cde0*/  ISETP.GT.AND P3, PT, R3, RZ, !P4 ;  /* 0x000000ff0300720c */ /* 0x000fc80006764270 */
[----:B------:R-:W-:-:S04]  /*cdf0*/  ISETP.LT.OR P3, PT, R6, 0x1, P3 ;  /* 0x000000010600780c */ /* 0x000fc80001f61670 */
[----:B------:R-:W-:Y:S02]  /*ce00*/  FSEL R24, R24, -INF , !P3 ;  /* 0xff80000018187808 */ /* 0x000fe40005800000 */
[----:B------:R-:W-:-:S13]  /*ce10*/  ISETP.GE.AND P3, PT, R20, 0x7a, PT ;  /* 0x0000007a1400780c */ /* 0x000fda0003f66270 */
[----:B------:R-:W-:Y:S02]  /*ce20*/  @P3 LOP3.LUT R22, R22, 0x20000000, RZ, 0xfc, !PT ;  /* 0x2000000016163812 */ /* 0x000fe400078efcff */
[----:B------:R-:W-:-:S04]  /*ce30*/  ISETP.GT.AND P3, PT, R3, 0x79, !P3 ;  /* 0x000000790300780c */ /* 0x000fc80005f64270 */
[----:B------:R-:W-:-:S04]  /*ce40*/  ISETP.LT.OR P3, PT, R6, 0x7a, P3 ;  /* 0x0000007a0600780c */ /* 0x000fc80001f61670 */
[----:B------:R-:W-:Y:S02]  /*ce50*/  FSEL R85, R85, -INF , !P3 ;  /* 0xff80000055557808 */ /* 0x000fe40005800000 */
[----:B------:R-:W-:-:S13]  /*ce60*/  ISETP.GE.AND P3, PT, R13, 0x1, PT ;  /* 0x000000010d00780c */ /* 0x000fda0003f66270 */
[----:B------:R-:W-:Y:S05]  /*ce70*/  @!P3 BRA `(.L_x_1239) ;  /* 0x000000000050b947 */ /* 0x000fea0003800000 */
        /* <DEDUP_REMOVED lines=11> */
.L_x_1241:
[----:B------:R-:W-:-:S13]  /*cf30*/  ISETP.NE.AND P3, PT, R13, 0x1, PT ;  /* 0x000000010d00780c */ /* 0x000fda0003f65270 */
[----:B------:R-:W0:Y:S02]  /*cf40*/  @P3 LDC.64 R4, c[0x0][0x9e8] ;  /* 0x00027a00ff043b82 */ /* 0x000e240000000a00 */
[----:B0-----:R-:W-:-:S05]  /*cf50*/  @P3 IMAD.HI.U32 R4, R3, R4, RZ ;  /* 0x0000000403043227 */ /* 0x001fca00078e00ff */
[----:B------:R-:W-:-:S07]  /*cf60*/  @P3 SHF.R.U32.HI R3, RZ, R5, R4 ;  /* 0x00000005ff033219 */ /* 0x000fce0000011604 */
.L_x_1242:
[----:B------:R-:W-:Y:S05]  /*cf70*/  BSYNC B0 ;  /* 0x0000000000007941 */ /* 0x000fea0003800000 */
.L_x_1240:
[----:B------:R-:W-:-:S04]  /*cf80*/  IMAD R0, R3, R13, -R0 ;  /* 0x0000000d03007224 */ /* 0x000fc800078e0a00 */
[----:B------:R-:W-:-:S05]  /*cf90*/  IMAD R0, R98, -0x2, R0 ;  /* 0xfffffffe62007824 */ /* 0x000fca00078e0200 */
[----:B------:R-:W-:Y:S02]  /*cfa0*/  VIMNMX R15, R15, R0, !PT ;  /* 0x000000000f0f7248 */ /* 0x000fe40007fe0100 */
[----:B------:R-:W-:-:S07]  /*cfb0*/  VIADDMNMX R14, R0, R13, R14, PT ;  /* 0x0000000d000e7246 */ /* 0x000fce000380010e */
.L_x_1239:
[C---:B------:R-:W-:Y:S02]  /*cfc0*/  ISETP.GT.AND P1, PT, R15.reuse, 0x1, !P1 ;  /* 0x000000010f00780c */ /* 0x040fe40004f24270 */
[----:B------:R-:W-:Y:S02]  /*cfd0*/  ISETP.GT.AND P5, PT, R15, 0x8, !P5 ;  /* 0x000000080f00780c */ /* 0x000fe40006fa4270 */
[C---:B------:R-:W-:Y:S02]  /*cfe0*/  ISETP.LT.OR P1, PT, R14.reuse, 0x2, P1 ;  /* 0x000000020e00780c */ /* 0x040fe40000f21670 */
[----:B------:R-:W-:Y:S02]  /*cff0*/  ISETP.LT.OR P5, PT, R14, 0x9, P5 ;  /* 0x000000090e00780c */ /* 0x000fe40002fa1670 */
[----:B------:R-:W-:Y:S02]  /*d000*/  FSEL R27, R27, -INF , !P1 ;  /* 0xff8000001b1b7808 */ /* 0x000fe40004800000 */
[----:B------:R-:W-:-:S02]  /*d010*/  LOP3.LUT P1, RZ, R22, 0x8000000, RZ, 0xc0, !PT ;  /* 0x0800000016ff7812 */ /* 0x000fc4000782c0ff */
[----:B------:R-:W-:Y:S02]  /*d020*/  FSEL R5, R30, -INF , !P5 ;  /* 0xff8000001e057808 */ /* 0x000fe40006800000 */
[----:B------:R-:W-:Y:S02]  /*d030*/  ISETP.GT.AND P1, PT, R15, 0x9, !P1 ;  /* 0x000000090f00780c */ /* 0x000fe40004f24270 */
[----:B------:R-:W-:Y:S02]  /*d040*/  LOP3.LUT P5, RZ, R22, 0x4000000, RZ, 0xc0, !PT ;  /* 0x0400000016ff7812 */ /* 0x000fe400078ac0ff */
[----:B------:R-:W-:Y:S02]  /*d050*/  ISETP.LT.OR P1, PT, R14, 0xa, P1 ;  /* 0x0000000a0e00780c */ /* 0x000fe40000f21670 */
[----:B------:R-:W-:Y:S02]  /*d060*/  LOP3.LUT P3, RZ, R22, 0x2000000, RZ, 0xc0, !PT ;  /* 0x0200000016ff7812 */ /* 0x000fe4000786c0ff */
[----:B------:R-:W-:-:S02]  /*d070*/  FSEL R31, R31, -INF , !P1 ;  /* 0xff8000001f1f7808 */ /* 0x000fc40004800000 */
[----:B------:R-:W-:Y:S02]  /*d080*/  ISETP.GT.AND P1, PT, R15, 0x10, !P5 ;  /* 0x000000100f00780c */ /* 0x000fe40006f24270 */
[----:B------:R-:W-:Y:S02]  /*d090*/  FMNMX.FTZ R0, R24, R25, !PT ;  /* 0x0000001918007209 */ /* 0x000fe40007810000 */
[----:B------:R-:W-:Y:S02]  /*d0a0*/  ISETP.LT.OR P1, PT, R14, 0x11, P1 ;  /* 0x000000110e00780c */ /* 0x000fe40000f21670 */
[----:B------:R-:W-:Y:S02]  /*d0b0*/  FMNMX.FTZ R0, R91, R0, !PT ;  /* 0x000000005b007209 */ /* 0x000fe40007810000 */
[----:B------:R-:W-:Y:S02]  /*d0c0*/  FSEL R21, R34, -INF , !P1 ;  /* 0xff80000022157808 */ /* 0x000fe40004800000 */
        /* <DEDUP_REMOVED lines=47> */
[C---:B------:R-:W-:Y:S02]  /*d3c0*/  LOP3.LUT P1, RZ, R22.reuse, 0x40000, RZ, 0xc0, !PT ;  /* 0x0004000016ff7812 */ /* 0x040fe4000782c0ff */
[----:B------:R-:W-:-:S02]  /*d3d0*/  LOP3.LUT P5, RZ, R22, 0x8000, RZ, 0xc0, !PT ;  /* 0x0000800016ff7812 */ /* 0x000fc400078ac0ff */
        /* <DEDUP_REMOVED lines=8> */
[----:B------:R-:W-:Y:S02]  /*d460*/  LOP3.LUT P3, RZ, R22, 0x4000, RZ, 0xc0, !PT ;  /* 0x0000400016ff7812 */ /* 0x000fe4000786c0ff */
        /* <DEDUP_REMOVED lines=13> */
[----:B------:R-:W-:Y:S02]  /*d540*/  FMNMX.FTZ R0, R85, R0, !PT ;  /* 0x0000000055007209 */ /* 0x000fe40007810000 */
[----:B------:R-:W-:-:S02]  /*d550*/  FSEL R55, R55, -INF , !P1 ;  /* 0xff80000037377808 */ /* 0x000fc40004800000 */
[C---:B------:R-:W-:Y:S01]  /*d560*/  ISETP.GT.AND P1, PT, R15.reuse, 0x40, !P3 ;  /* 0x000000400f00780c */ /* 0x040fe20005f24270 */
[----:B------:R-:W0:Y:S01]  /*d570*/  SHFL.BFLY PT, R3, R0, 0x2, 0x1f ;  /* 0x0c401f0000037f89 */ /* 0x000e2200000e0000 */
[----:B------:R-:W-:Y:S02]  /*d580*/  ISETP.GT.AND P4, PT, R15, RZ, !P4 ;  /* 0x000000ff0f00720c */ /* 0x000fe40006784270 */
        /* <DEDUP_REMOVED lines=10> */
[----:B------:R-:W-:Y:S02]  /*d630*/  LOP3.LUT P1, RZ, R22, 0x1000, RZ, 0xc0, !PT ;  /* 0x0000100016ff7812 */ /* 0x000fe4000782c0ff */
[----:B0-----:R-:W-:Y:S02]  /*d640*/  FMNMX.FTZ R6, R0, R3, !PT ;  /* 0x0000000300067209 */ /* 0x001fe40007810000 */
[----:B------:R-:W-:Y:S02]  /*d650*/  ISETP.GT.AND P1, PT, R15, 0x48, !P1 ;  /* 0x000000480f00780c */ /* 0x000fe40004f24270 */
[----:B------:R-:W-:Y:S01]  /*d660*/  FMNMX.FTZ R0, R26, R27, !PT ;  /* 0x0000001b1a007209 */ /* 0x000fe20007810000 */
[----:B------:R-:W0:Y:S01]  /*d670*/  SHFL.BFLY PT, R3, R6, 0x1, 0x1f ;  /* 0x0c201f0006037f89 */ /* 0x000e2200000e0000 */
        /* <DEDUP_REMOVED lines=52> */
[----:B------:R-:W-:Y:S02]  /*d9c0*/  ISETP.GT.AND P1, PT, R15, 0x68, !P5 ;  /* 0x000000680f00780c */ /* 0x000fe40006f24270 */
[----:B0-----:R-:W-:Y:S02]  /*d9d0*/  FMNMX.FTZ R3, R6, R3, !PT ;  /* 0x0000000306037209 */ /* 0x001fe40007810000 */
[----:B------:R-:W-:Y:S02]  /*d9e0*/  ISETP.LT.OR P1, PT, R14, 0x69, P1 ;  /* 0x000000690e00780c */ /* 0x000fe40000f21670 */
[----:B------:R-:W-:Y:S01]  /*d9f0*/  FMNMX.FTZ R0, R139, R0, !PT ;  /* 0x000000008b007209 */ /* 0x000fe20007810000 */
[----:B------:R-:W-:-:S01]  /*da00*/  FFMA.FTZ R143, R2, R3, -8 ;  /* 0xc1000000028f7423 */ /* 0x000fc20000010003 */
[----:B------:R-:W-:-:S02]  /*da10*/  FSEL R141, R78, -INF , !P1 ;  /* 0xff8000004e8d7808 */ /* 0x000fc40004800000 */
[C---:B------:R-:W-:Y:S02]  /*da20*/  ISETP.GT.AND P1, PT, R15.reuse, 0x69, !P3 ;  /* 0x000000690f00780c */ /* 0x040fe40005f24270 */
[----:B------:R-:W-:Y:S02]  /*da30*/  LOP3.LUT P5, RZ, R22, 0x10000000, RZ, 0xc0, !PT ;  /* 0x1000000016ff7812 */ /* 0x000fe400078ac0ff */
[----:B------:R-:W-:Y:S02]  /*da40*/  ISETP.LT.OR P1, PT, R14, 0x6a, P1 ;  /* 0x0000006a0e00780c */ /* 0x000fe40000f21670 */
[----:B------:R-:W-:Y:S02]  /*da50*/  ISETP.GT.AND P6, PT, R15, 0x70, !P6 ;  /* 0x000000700f00780c */ /* 0x000fe400077c4270 */
[----:B------:R-:W-:Y:S02]  /*da60*/  FSEL R79, R79, -INF , !P1 ;  /* 0xff8000004f4f7808 */ /* 0x000fe40004800000 */
[----:B------:R-:W-:-:S02]  /*da70*/  FSETP.NEU.FTZ.AND P1, PT, R3, -INF , PT ;  /* 0xff8000000300780b */ /* 0x000fc40003f3d000 */
[----:B------:R-:W-:Y:S02]  /*da80*/  FMNMX.FTZ R0, R75, R0, !PT ;  /* 0x000000004b007209 */ /* 0x000fe40007810000 */
[----:B------:R-:W-:Y:S02]  /*da90*/  FSEL R143, R143, RZ, P1 ;  /* 0x000000ff8f8f7208 */ /* 0x000fe40000800000 */
[----:B------:R-:W-:Y:S02]  /*daa0*/  ISETP.LT.OR P6, PT, R14, 0x71, P6 ;  /* 0x000000710e00780c */ /* 0x000fe400037c1670 */
[----:B------:R-:W-:Y:S01]  /*dab0*/  ISETP.GT.AND P1, PT, R15, 0x71, !P5 ;  /* 0x000000710f00780c */ /* 0x000fe20006f24270 */
[----:B------:R-:W-:-:S01]  /*dac0*/  FFMA.FTZ R38, R2, R57, -R143 ;  /* 0x0000003902267223 */ /* 0x000fc2000001088f */
[----:B------:R-:W-:Y:S01]  /*dad0*/  FMNMX.FTZ R0, R141, R0, !PT ;  /* 0x000000008d007209 */ /* 0x000fe20007810000 */
[----:B------:R-:W-:-:S01]  /*dae0*/  FFMA.FTZ R6, R2, R91, -R143 ;  /* 0x0000005b02067223 */ /* 0x000fc2000001088f */
[----:B------:R-:W-:Y:S01]  /*daf0*/  LOP3.LUT P3, RZ, R22, 0x20000000, RZ, 0xc0, !PT ;  /* 0x2000000016ff7812 */ /* 0x000fe2000786c0ff */
[----:B------:R-:W-:-:S01]  /*db00*/  FFMA.FTZ R20, R2, R93, -R143 ;  /* 0x0000005d02147223 */ /* 0x000fc2000001088f */
[----:B------:R-:W-:Y:S01]  /*db10*/  FSEL R145, R82, -INF , !P6 ;  /* 0xff80000052917808 */ /* 0x000fe20007000000 */
[----:B------:R-:W-:-:S01]  /*db20*/  FFMA.FTZ R4, R2, R24, -R143 ;  /* 0x0000001802047223 */ /* 0x000fc2000001088f */
[----:B------:R-:W-:Y:S01]  /*db30*/  ISETP.GT.AND P2, PT, R15, 0x78, !P2 ;  /* 0x000000780f00780c */ /* 0x000fe20005744270 */
[----:B------:R-:W-:-:S01]  /*db40*/  FFMA.FTZ R25, R2, R25, -R143 ;  /* 0x0000001902197223 */ /* 0x000fc2000001088f */
[----:B------:R-:W-:Y:S01]  /*db50*/  ISETP.LT.OR P1, PT, R14, 0x72, P1 ;  /* 0x000000720e00780c */ /* 0x000fe20000f21670 */
[----:B------:R-:W-:-:S01]  /*db60*/  FFMA.FTZ R29, R2, R29, -R143 ;  /* 0x0000001d021d7223 */ /* 0x000fc2000001088f */
[----:B------:R-:W-:Y:S01]  /*db70*/  FMNMX.FTZ R0, R79, R0, !PT ;  /* 0x000000004f007209 */ /* 0x000fe20007810000 */
[----:B------:R-:W-:Y:S01]  /*db80*/  MUFU.EX2 R4, R4 ;  /* 0x0000000400047308 */ /* 0x000fe20000000800 */
[----:B------:R-:W-:Y:S01]  /*db90*/  ISETP.GT.AND P3, PT, R15, 0x79, !P3 ;  /* 0x000000790f00780c */ /* 0x000fe20005f64270 */
[--C-:B------:R-:W-:Y:S01]  /*dba0*/  FFMA.FTZ R33, R2, R33, -R143.reuse ;  /* 0x0000002102217223 */ /* 0x100fe2000001088f */
[----:B------:R-:W-:Y:S01]  /*dbb0*/  ISETP.LT.OR P2, PT, R14, 0x79, P2 ;  /* 0x000000790e00780c */ /* 0x000fe20001741670 */
[C-C-:B------:R-:W-:Y:S01]  /*dbc0*/  FFMA.FTZ R24, R2.reuse, R95, -R143.reuse ;  /* 0x0000005f02187223 */ /* 0x140fe2000001088f */
[----:B------:R-:W-:Y:S01]  /*dbd0*/  FSEL R83, R83, -INF , !P1 ;  /* 0xff80000053537808 */ /* 0x000fe20004800000 */
[--C-:B------:R-:W-:Y:S01]  /*dbe0*/  FFMA.FTZ R37, R2, R37, -R143.reuse ;  /* 0x0000002502257223 */ /* 0x100fe2000001088f */
[----:B------:R-:W-:Y:S01]  /*dbf0*/  FMNMX.FTZ R0, R145, R0, !PT ;  /* 0x0000000091007209 */ /* 0x000fe20007810000 */
[----:B------:R-:W-:Y:S01]  /*dc00*/  MUFU.EX2 R25, R25 ;  /* 0x0000001900197308 */ /* 0x000fe20000000800 */
[----:B------:R-:W-:Y:S01]  /*dc10*/  ISETP.LT.OR P3, PT, R14, 0x7a, P3 ;  /* 0x0000007a0e00780c */ /* 0x000fe20001f61670 */
[--C-:B------:R-:W-:Y:S01]  /*dc20*/  FFMA.FTZ R28, R2, R97, -R143.reuse ;  /* 0x00000061021c7223 */ /* 0x100fe2000001088f */
[----:B------:R-:W-:Y:S01]  /*dc30*/  FSEL R57, R86, -INF , !P2 ;  /* 0xff80000056397808 */ /* 0x000fe20005000000 */
[C-C-:B------:R-:W-:Y:S01]  /*dc40*/  FFMA.FTZ R41, R2.reuse, R41, -R143.reuse ;  /* 0x0000002902297223 */ /* 0x140fe2000001088f */
[----:B------:R-:W-:Y:S01]  /*dc50*/  FMNMX.FTZ R0, R83, R0, !PT ;  /* 0x0000000053007209 */ /* 0x000fe20007810000 */
[C-C-:B------:R-:W-:Y:S01]  /*dc60*/  FFMA.FTZ R30, R2.reuse, R99, -R143.reuse ;  /* 0x00000063021e7223 */ /* 0x140fe2000001088f */
[----:B------:R-:W-:Y:S01]  /*dc70*/  FSEL R87, R87, -INF , !P3 ;  /* 0xff80000057577808 */ /* 0x000fe20005800000 */
[----:B------:R-:W-:Y:S01]  /*dc80*/  MUFU.EX2 R6, R6 ;  /* 0x0000000600067308 */ /* 0x000fe20000000800 */
[----:B------:R-:W-:Y:S01]  /*dc90*/  FMNMX.FTZ R0, R57, R0, !PT ;  /* 0x0000000039007209 */ /* 0x000fe20007810000 */
[C-C-:B------:R-:W-:Y:S01]  /*dca0*/  FFMA.FTZ R45, R2.reuse, R45, -R143.reuse ;  /* 0x0000002d022d7223 */ /* 0x140fe2000001088f */
[----:B------:R-:W-:-:S01]  /*dcb0*/  FFMA.FTZ R32, R2, R101, -R143 ;  /* 0x0000006502207223 */ /* 0x000fc2000001088f */
[C-C-:B------:R-:W-:Y:S01]  /*dcc0*/  FFMA.FTZ R49, R2.reuse, R49, -R143.reuse ;  /* 0x0000003102317223 */ /* 0x140fe2000001088f */
[----:B------:R-:W-:Y:S01]  /*dcd0*/  FMNMX.FTZ R0, R87, R0, !PT ;  /* 0x0000000057007209 */ /* 0x000fe20007810000 */
[C-C-:B------:R-:W-:Y:S01]  /*dce0*/  FFMA.FTZ R34, R2.reuse, R103, -R143.reuse ;  /* 0x0000006702227223 */ /* 0x140fe2000001088f */
[----:B------:R-:W-:-:S01]  /*dcf0*/  FFMA.FTZ R53, R2, R53, -R143 ;  /* 0x0000003502357223 */ /* 0x000fc2000001088f */
[----:B------:R-:W0:Y:S01]  /*dd00*/  MUFU.EX2 R29, R29 ;  /* 0x0000001d001d7308 */ /* 0x000e220000000800 */
[----:B------:R-:W-:-:S01]  /*dd10*/  FFMA.FTZ R36, R2, R107, -R143 ;  /* 0x0000006b02247223 */ /* 0x000fc2000001088f */
[----:B------:R-:W1:Y:S01]  /*dd20*/  SHFL.BFLY PT, R91, R0, 0x2, 0x1f ;  /* 0x0c401f00005b7f89 */ /* 0x000e6200000e0000 */
[----:B------:R-:W-:-:S01]  /*dd30*/  FFMA.FTZ R61, R2, R61, -R143 ;  /* 0x0000003d023d7223 */ /* 0x000fc2000001088f */
[C-C-:B------:R-:W-:Y:S01]  /*dd40*/  FFMA.FTZ R105, R2.reuse, R105, -R143.reuse ;  /* 0x0000006902697223 */ /* 0x140fe2000001088f */
[----:B------:R-:W-:-:S01]  /*dd50*/  FFMA.FTZ R40, R2, R111, -R143 ;  /* 0x0000006f02287223 */ /* 0x000fc2000001088f */
[C-C-:B------:R-:W-:Y:S01]  /*dd60*/  FFMA.FTZ R69, R2.reuse, R69, -R143.reuse ;  /* 0x0000004502457223 */ /* 0x140fe2000001088f */
[----:B------:R-:W-:-:S01]  /*dd70*/  FFMA.FTZ R65, R2, R65, -R143 ;  /* 0x0000004102417223 */ /* 0x000fc2000001088f */
[----:B------:R-:W-:Y:S01]  /*dd80*/  MUFU.EX2 R20, R20 ;  /* 0x0000001400147308 */ /* 0x000fe20000000800 */
[----:B------:R-:W-:-:S01]  /*dd90*/  FFMA.FTZ R109, R2, R109, -R143 ;  /* 0x0000006d026d7223 */ /* 0x000fc2000001088f */
[----:B------:R-:W-:Y:S01]  /*dda0*/  ISETP.NE.AND P5, PT, R96, 0x1, PT ;  /* 0x000000016000780c */ /* 0x000fe20003fa5270 */
[----:B------:R-:W-:-:S01]  /*ddb0*/  FFMA.FTZ R44, R2, R115, -R143 ;  /* 0x00000073022c7223 */ /* 0x000fc2000001088f */
[C-C-:B------:R-:W-:Y:S01]  /*ddc0*/  FFMA.FTZ R77, R2.reuse, R77, -R143.reuse ;  /* 0x0000004d024d7223 */ /* 0x140fe2000001088f */
[----:B------:R-:W-:-:S01]  /*ddd0*/  FFMA.FTZ R42, R2, R113, -R143 ;  /* 0x00000071022a7223 */ /* 0x000fc2000001088f */
[C-C-:B------:R-:W-:Y:S01]  /*dde0*/  FFMA.FTZ R73, R2.reuse, R73, -R143.reuse ;  /* 0x0000004902497223 */ /* 0x140fe2000001088f */
[----:B------:R-:W-:-:S01]  /*ddf0*/  FFMA.FTZ R46, R2, R117, -R143 ;  /* 0x00000075022e7223 */ /* 0x000fc2000001088f */
[----:B------:R-:W-:Y:S01]  /*de00*/  MUFU.EX2 R33, R33 ;  /* 0x0000002100217308 */ /* 0x000fe20000000800 */
[----:B0-----:R-:W-:-:S04]  /*de10*/  F2FP.SATFINITE.E4M3.F32.PACK_AB_MERGE_C R148, R29, R6, RZ ;  /* 0x000000061d94723e */ /* 0x001fc800048070ff */
[----:B------:R-:W-:-:S03]  /*de20*/  F2FP.SATFINITE.E4M3.F32.PACK_AB_MERGE_C R148, R25, R4, R148 ;  /* 0x000000041994723e */ /* 0x000fc60004807094 */
[----:B------:R-:W-:Y:S01]  /*de30*/  MUFU.EX2 R24, R24 ;  /* 0x0000001800187308 */ /* 0x000fe20000000800 */
[----:B-1----:R-:W-:Y:S01]  /*de40*/  FMNMX.FTZ R48, R0, R91, !PT ;  /* 0x0000005b00307209 */ /* 0x002fe20007810000 */
[----:B------:R-:W-:-:S04]  /*de50*/  FFMA.FTZ R91, R2, R119, -R143 ;  /* 0x00000077025b7223 */ /* 0x000fc8000001088f */
[----:B------:R-:W0:Y:S02]  /*de60*/  SHFL.BFLY PT, R93, R48, 0x1, 0x1f ;  /* 0x0c201f00305d7f89 */ /* 0x000e2400000e0000 */
[----:B------:R-:W1:Y:S08]  /*de70*/  MUFU.EX2 R37, R37 ;  /* 0x0000002500257308 */ /* 0x000e700000000800 */
[----:B------:R-:W-:Y:S08]  /*de80*/  MUFU.EX2 R28, R28 ;  /* 0x0000001c001c7308 */ /* 0x000ff00000000800 */
[----:B------:R-:W-:Y:S01]  /*de90*/  MUFU.EX2 R41, R41 ;  /* 0x0000002900297308 */ /* 0x000fe20000000800 */
[----:B-1----:R-:W-:-:S04]  /*dea0*/  F2FP.SATFINITE.E4M3.F32.PACK_AB_MERGE_C R150, R37, R24, RZ ;  /* 0x000000182596723e */ /* 0x002fc800048070ff */
[----:B------:R-:W-:Y:S02]  /*deb0*/  F2FP.SATFINITE.E4M3.F32.PACK_AB_MERGE_C R150, R33, R20, R150 ;  /* 0x000000142196723e */ /* 0x000fe40004807096 */
[----:B0-----:R-:W-:Y:S01]  /*dec0*/  FMNMX.FTZ R0, R48, R93, !PT ;  /* 0x0000005d30007209 */ /* 0x001fe20007810000 */
[C-C-:B------:R-:W-:Y:S01]  /*ded0*/  FFMA.FTZ R48, R2.reuse, R81, -R143.reuse ;  /* 0x0000005102307223 */ /* 0x140fe2000001088f */
[----:B------:R-:W-:-:S01]  /*dee0*/  FFMA.FTZ R81, R2, R85, -R143 ;  /* 0x0000005502517223 */ /* 0x000fc2000001088f */
[----:B------:R-:W-:Y:S01]  /*def0*/  MUFU.EX2 R30, R30 ;  /* 0x0000001e001e7308 */ /* 0x000fe20000000800 */
[----:B------:R-:W-:Y:S01]  /*df00*/  FSETP.NEU.FTZ.AND P1, PT, R0, -INF , PT ;  /* 0xff8000000000780b */ /* 0x000fe20003f3d000 */
[----:B------:R-:W-:-:S05]  /*df10*/  FFMA.FTZ R50, R2, R0, -8 ;  /* 0xc100000002327423 */ /* 0x000fca0000010000 */
[----:B------:R-:W-:Y:S01]  /*df20*/  FSEL R50, R50, RZ, P1 ;  /* 0x000000ff32327208 */ /* 0x000fe20000800000 */
[----:B------:R-:W0:Y:S04]  /*df30*/  MUFU.EX2 R45, R45 ;  /* 0x0000002d002d7308 */ /* 0x000e280000000800 */
[----:B------:R-:W-:-:S01]  /*df40*/  FFMA.FTZ R26, R2, R26, -R50 ;  /* 0x0000001a021a7223 */ /* 0x000fc20000010832 */
[C-C-:B------:R-:W-:Y:S01]  /*df50*/  FFMA.FTZ R27, R2.reuse, R27, -R50.reuse ;  /* 0x0000001b021b7223 */ /* 0x140fe20000010832 */
[----:B------:R-:W-:-:S01]  /*df60*/  FFMA.FTZ R5, R2, R5, -R50 ;  /* 0x0000000502057223 */ /* 0x000fc20000010832 */
[C-C-:B------:R-:W-:Y:S01]  /*df70*/  FFMA.FTZ R52, R2.reuse, R31, -R50.reuse ;  /* 0x0000001f02347223 */ /* 0x140fe20000010832 */
[----:B------:R-:W-:-:S01]  /*df80*/  FFMA.FTZ R21, R2, R21, -R50 ;  /* 0x0000001502157223 */ /* 0x000fc20000010832 */
[----:B------:R-:W-:Y:S01]  /*df90*/  FFMA.FTZ R66, R2, R59, -R50 ;  /* 0x0000003b02427223 */ /* 0x000fe20000010832 */
[----:B------:R-:W-:Y:S01]  /*dfa0*/  MUFU.EX2 R26, R26 ;  /* 0x0000001a001a7308 */ /* 0x000fe20000000800 */
[----:B------:R-:W-:-:S01]  /*dfb0*/  FADD.FTZ R59, R4, R25 ;  /* 0x00000019043b7221 */ /* 0x000fc20000010000 */
[C-C-:B------:R-:W-:Y:S01]  /*dfc0*/  FFMA.FTZ R54, R2.reuse, R35, -R50.reuse ;  /* 0x0000002302367223 */ /* 0x140fe20000010832 */
[----:B------:R-:W-:-:S01]  /*dfd0*/  FFMA.FTZ R35, R2, R121, -R50 ;  /* 0x0000007902237223 */ /* 0x000fc20000010832 */
[----:B------:R-:W-:Y:S01]  /*dfe0*/  FFMA.FTZ R58, R2, R39, -R50 ;  /* 0x00000027023a7223 */ /* 0x000fe20000010832 */
[----:B------:R-:W-:-:S01]  /*dff0*/  FADD.FTZ R68, R6, R59 ;  /* 0x0000003b06447221 */ /* 0x000fc20000010000 */
[C-C-:B------:R-:W-:Y:S01]  /*e000*/  FFMA.FTZ R31, R2.reuse, R123, -R50.reuse ;  /* 0x0000007b021f7223 */ /* 0x140fe20000010832 */
[----:B------:R-:W-:-:S01]  /*e010*/  FFMA.FTZ R56, R2, R43, -R50 ;  /* 0x0000002b02387223 */ /* 0x000fc20000010832 */
[----:B------:R-:W1:Y:S01]  /*e020*/  MUFU.EX2 R27, R27 ;  /* 0x0000001b001b7308 */ /* 0x000e620000000800 */
[----:B------:R-:W-:-:S01]  /*e030*/  FADD.FTZ R59, R29, R68 ;  /* 0x000000441d3b7221 */ /* 0x000fc20000010000 */
[C-C-:B------:R-:W-:Y:S01]  /*e040*/  FFMA.FTZ R68, R2.reuse, R63, -R50.reuse ;  /* 0x0000003f02447223 */ /* 0x140fe20000010832 */
[----:B------:R-:W-:-:S01]  /*e050*/  FFMA.FTZ R39, R2, R125, -R50 ;  /* 0x0000007d02277223 */ /* 0x000fc20000010832 */
[----:B------:R-:W-:Y:S01]  /*e060*/  FFMA.FTZ R60, R2, R47, -R50 ;  /* 0x0000002f023c7223 */ /* 0x000fe20000010832 */
[----:B------:R-:W-:-:S01]  /*e070*/  FADD.FTZ R72, R20, R59 ;  /* 0x0000003b14487221 */ /* 0x000fc20000010000 */
[C-C-:B------:R-:W-:Y:S01]  /*e080*/  FFMA.FTZ R43, R2.reuse, R127, -R50.reuse ;  /* 0x0000007f022b7223 */ /* 0x140fe20000010832 */
[----:B------:R-:W-:-:S01]  /*e090*/  FFMA.FTZ R62, R2, R51, -R50 ;  /* 0x00000033023e7223 */ /* 0x000fc20000010832 */
[----:B------:R-:W2:Y:S01]  /*e0a0*/  MUFU.EX2 R5, R5 ;  /* 0x0000000500057308 */ /* 0x000ea20000000800 */
[----:B------:R-:W-:-:S01]  /*e0b0*/  FADD.FTZ R85, R33, R72 ;  /* 0x0000004821557221 */ /* 0x000fc20000010000 */
[C-C-:B------:R-:W-:Y:S01]  /*e0c0*/  FFMA.FTZ R47, R2.reuse, R129, -R50.reuse ;  /* 0x00000081022f7223 */ /* 0x140fe20000010832 */
[----:B0-----:R-:W-:Y:S01]  /*e0d0*/  F2FP.SATFINITE.E4M3.F32.PACK_AB_MERGE_C R144, R45, R30, RZ ;  /* 0x0000001e2d90723e */ /* 0x001fe200048070ff */
[----:B------:R-:W-:Y:S01]  /*e0e0*/  FFMA.FTZ R64, R2, R55, -R50 ;  /* 0x0000003702407223 */ /* 0x000fe20000010832 */
[----:B------:R-:W-:-:S01]  /*e0f0*/  FADD.FTZ R72, R24, R85 ;  /* 0x0000005518487221 */ /* 0x000fc20000010000 */
[C-C-:B------:R-:W-:Y:S01]  /*e100*/  FFMA.FTZ R51, R2.reuse, R131, -R50.reuse ;  /* 0x0000008302337223 */ /* 0x140fe20000010832 */
[----:B------:R-:W-:-:S01]  /*e110*/  FFMA.FTZ R55, R2, R133, -R50 ;  /* 0x0000008502377223 */ /* 0x000fc20000010832 */
[----:B------:R-:W0:Y:S01]  /*e120*/  MUFU.EX2 R52, R52 ;  /* 0x0000003400347308 */ /* 0x000e220000000800 */
[----:B-1----:R-:W-:-:S01]  /*e130*/  FADD.FTZ R70, R26, R27 ;  /* 0x0000001b1a467221 */ /* 0x002fc20000010000 */
[----:B------:R-:W-:Y:S01]  /*e140*/  F2FP.SATFINITE.E4M3.F32.PACK_AB_MERGE_C R144, R41, R28, R144 ;  /* 0x0000001c2990723e */ /* 0x000fe20004807090 */
[----:B------:R-:W-:-:S01]  /*e150*/  FFMA.FTZ R59, R2, R135, -R50 ;  /* 0x00000087023b7223 */ /* 0x000fc20000010832 */
[C-C-:B------:R-:W-:Y:S01]  /*e160*/  FFMA.FTZ R6, R2.reuse, R67, -R50.reuse ;  /* 0x0000004302067223 */ /* 0x140fe20000010832 */
[----:B------:R-:W-:-:S01]  /*e170*/  FFMA.FTZ R4, R2, R137, -R50 ;  /* 0x0000008902047223 */ /* 0x000fc20000010832 */
[C-C-:B------:R-:W-:Y:S01]  /*e180*/  FFMA.FTZ R75, R2.reuse, R75, -R50.reuse ;  /* 0x0000004b024b7223 */ /* 0x140fe20000010832 */
[----:B------:R-:W-:-:S01]  /*e190*/  FFMA.FTZ R79, R2, R79, -R50 ;  /* 0x0000004f024f7223 */ /* 0x000fc20000010832 */
[----:B------:R-:W1:Y:S01]  /*e1a0*/  MUFU.EX2 R21, R21 ;  /* 0x0000001500157308 */ /* 0x000e620000000800 */
[----:B--2---:R-:W-:-:S01]  /*e1b0*/  FADD.FTZ R63, R5, R70 ;  /* 0x00000046053f7221 */ /* 0x004fc20000010000 */
[C-C-:B------:R-:W-:Y:S01]  /*e1c0*/  FFMA.FTZ R145, R2.reuse, R145, -R50.reuse ;  /* 0x0000009102917223 */ /* 0x140fe20000010832 */
[----:B------:R-:W-:-:S01]  /*e1d0*/  FFMA.FTZ R83, R2, R83, -R50 ;  /* 0x0000005302537223 */ /* 0x000fc20000010832 */
[----:B------:R-:W-:-:S04]  /*e1e0*/  FFMA.FTZ R57, R2, R57, -R50 ;  /* 0x0000003902397223 */ /* 0x000fc80000010832 */
[----:B------:R-:W2:Y:S01]  /*e1f0*/  MUFU.EX2 R54, R54 ;  /* 0x0000003600367308 */ /* 0x000ea20000000800 */
[----:B0-----:R-:W-:-:S01]  /*e200*/  FADD.FTZ R70, R52, R63 ;  /* 0x0000003f34467221 */ /* 0x001fc20000010000 */
[----:B------:R-:W-:Y:S01]  /*e210*/  FADD.FTZ R63, R37, R72 ;  /* 0x00000048253f7221 */ /* 0x000fe20000010000 */
[----:B------:R-:W-:-:S04]  /*e220*/  F2FP.SATFINITE.E4M3.F32.PACK_AB_MERGE_C R149, R52, R5, RZ ;  /* 0x000000053495723e */ /* 0x000fc800048070ff */
[----:B------:R-:W-:Y:S01]  /*e230*/  F2FP.SATFINITE.E4M3.F32.PACK_AB_MERGE_C R149, R27, R26, R149 ;  /* 0x0000001a1b95723e */ /* 0x000fe20004807095 */
[----:B------:R-:W0:Y:S01]  /*e240*/  MUFU.EX2 R35, R35 ;  /* 0x0000002300237308 */ /* 0x000e220000000800 */
[----:B-1----:R-:W-:-:S01]  /*e250*/  FADD.FTZ R29, R21, R70 ;  /* 0x00000046151d7221 */ /* 0x002fc20000010000 */
[----:B------:R-:W-:-:S06]  /*e260*/  FADD.FTZ R70, R28, R63 ;  /* 0x0000003f1c467221 */ /* 0x000fcc0000010000 */
[----:B------:R-:W1:Y:S01]  /*e270*/  MUFU.EX2 R58, R58 ;  /* 0x0000003a003a7308 */ /* 0x000e620000000800 */
[----:B--2---:R-:W-:-:S01]  /*e280*/  FADD.FTZ R24, R54, R29 ;  /* 0x0000001d36187221 */ /* 0x004fc20000010000 */
[----:B------:R-:W-:-:S06]  /*e290*/  FADD.FTZ R29, R41, R70 ;  /* 0x00000046291d7221 */ /* 0x000fcc0000010000 */
[----:B------:R-:W2:Y:S01]  /*e2a0*/  MUFU.EX2 R31, R31 ;  /* 0x0000001f001f7308 */ /* 0x000ea20000000800 */
[----:B0-----:R-:W-:-:S01]  /*e2b0*/  FADD.FTZ R25, R35, R24 ;  /* 0x0000001823197221 */ /* 0x001fc20000010000 */
[----:B------:R-:W-:-:S04]  /*e2c0*/  FADD.FTZ R24, R30, R29 ;  /* 0x0000001d1e187221 */ /* 0x000fc80000010000 */
[----:B------:R-:W-:Y:S02]  /*e2d0*/  FADD.FTZ R45, R45, R24 ;  /* 0x000000182d2d7221 */ /* 0x000fe40000010000 */
[----:B------:R-:W0:Y:S01]  /*e2e0*/  MUFU.EX2 R56, R56 ;  /* 0x0000003800387308 */ /* 0x000e220000000800 */
[----:B-1----:R-:W-:-:S01]  /*e2f0*/  FADD.FTZ R20, R58, R25 ;  /* 0x000000193a147221 */ /* 0x002fc20000010000 */
[----:B------:R-:W-:Y:S01]  /*e300*/  FFMA.FTZ R25, R2, R71, -R50 ;  /* 0x0000004702197223 */ /* 0x000fe20000010832 */
[----:B------:R-:W-:-:S04]  /*e310*/  F2FP.SATFINITE.E4M3.F32.PACK_AB_MERGE_C R35, R58, R35, RZ ;  /* 0x000000233a23723e */ /* 0x000fc800048070ff */
[----:B------:R-:W-:Y:S01]  /*e320*/  F2FP.SATFINITE.E4M3.F32.PACK_AB_MERGE_C R151, R54, R21, R35 ;  /* 0x000000153697723e */ /* 0x000fe20004807023 */
        /* <DEDUP_REMOVED lines=8> */
[----:B------:R-:W-:-:S06]  /*e3b0*/  FFMA.FTZ R20, R2, R139, -R50 ;  /* 0x0000008b02147223 */ /* 0x000fcc0000010832 */
[----:B------:R-:W2:Y:S01]  /*e3c0*/  MUFU.EX2 R43, R43 ;  /* 0x0000002b002b7308 */ /* 0x000ea20000000800 */
[----:B0-----:R-:W-:-:S07]  /*e3d0*/  FADD.FTZ R33, R49, R24 ;  /* 0x0000001831217221 */ /* 0x001fce0000010000 */
[----:B------:R-:W0:Y:S01]  /*e3e0*/  MUFU.EX2 R62, R62 ;  /* 0x0000003e003e7308 */ /* 0x000e220000000800 */
[----:B-1----:R-:W-:-:S01]  /*e3f0*/  FADD.FTZ R24, R60, R29 ;  /* 0x0000001d3c187221 */ /* 0x002fc20000010000 */
[----:B------:R-:W-:-:S06]  /*e400*/  F2FP.SATFINITE.E4M3.F32.PACK_AB_MERGE_C R39, R60, R39, RZ ;  /* 0x000000273c27723e */ /* 0x000fcc00048070ff */
[----:B------:R-:W-:Y:S01]  /*e410*/  MUFU.EX2 R34, R34 ;  /* 0x0000002200227308 */ /* 0x000fe20000000800 */
[----:B--2---:R-:W-:-:S01]  /*e420*/  FADD.FTZ R29, R43, R24 ;  /* 0x000000182b1d7221 */ /* 0x004fc20000010000 */
[C-C-:B------:R-:W-:Y:S01]  /*e430*/  FFMA.FTZ R24, R2.reuse, R141, -R50.reuse ;  /* 0x0000008d02187223 */ /* 0x140fe20000010832 */
[----:B------:R-:W-:-:S05]  /*e440*/  FFMA.FTZ R50, R2, R87, -R50 ;  /* 0x0000005702327223 */ /* 0x000fca0000010832 */
        /* <DEDUP_REMOVED lines=8> */
[----:B------:R-:W1:Y:S01]  /*e4d0*/  MUFU.EX2 R15, R105 ;  /* 0x00000069000f7308 */ /* 0x000e620000000800 */
[----:B0-----:R-:W-:-:S07]  /*e4e0*/  FADD.FTZ R29, R47, R28 ;  /* 0x0000001c2f1d7221 */ /* 0x001fce0000010000 */
[----:B------:R-:W-:Y:S01]  /*e4f0*/  MUFU.EX2 R36, R36 ;  /* 0x0000002400247308 */ /* 0x000fe20000000800 */
[----:B--2---:R-:W-:-:S01]  /*e500*/  FADD.FTZ R28, R64, R29 ;  /* 0x0000001d401c7221 */ /* 0x004fc20000010000 */
[----:B------:R-:W-:-:S04]  /*e510*/  F2FP.SATFINITE.E4M3.F32.PACK_AB_MERGE_C R47, R64, R47, RZ ;  /* 0x0000002f402f723e */ /* 0x000fc800048070ff */
[----:B------:R-:W-:Y:S02]  /*e520*/  F2FP.SATFINITE.E4M3.F32.PACK_AB_MERGE_C R147, R62, R43, R47 ;  /* 0x0000002b3e93723e */ /* 0x000fe4000480702f */
[----:B------:R-:W0:Y:S01]  /*e530*/  MUFU.EX2 R61, R61 ;  /* 0x0000003d003d7308 */ /* 0x000e220000000800 */
[----:B-1----:R-:W-:-:S07]  /*e540*/  FADD.FTZ R33, R15, R34 ;  /* 0x000000220f217221 */ /* 0x002fce0000010000 */
[----:B------:R-:W1:Y:S08]  /*e550*/  MUFU.EX2 R51, R51 ;  /* 0x0000003300337308 */ /* 0x000e700000000800 */
[----:B------:R-:W2:Y:S01]  /*e560*/  MUFU.EX2 R14, R38 ;  /* 0x00000026000e7308 */ /* 0x000ea20000000800 */
[----:B0-----:R-:W-:-:S07]  /*e570*/  F2FP.SATFINITE.E4M3.F32.PACK_AB_MERGE_C R140, R61, R36, RZ ;  /* 0x000000243d8c723e */ /* 0x001fce00048070ff */
[----:B------:R-:W0:Y:S01]  /*e580*/  MUFU.EX2 R66, R66 ;  /* 0x0000004200427308 */ /* 0x000e220000000800 */
[----:B-1----:R-:W-:-:S02]  /*e590*/  FADD.FTZ R29, R51, R28 ;  /* 0x0000001c331d7221 */ /* 0x002fc40000010000 */
[----:B------:R-:W1:Y:S05]  /*e5a0*/  @P5 LDC R28, c[0x0][0x44c] ;  /* 0x00011300ff1c5b82 */ /* 0x000e6a0000000800 */
[----:B------:R-:W3:Y:S01]  /*e5b0*/  MUFU.EX2 R55, R55 ;  /* 0x0000003700377308 */ /* 0x000ee20000000800 */
[C---:B--2---:R-:W-:Y:S01]  /*e5c0*/  F2FP.SATFINITE.E4M3.F32.PACK_AB_MERGE_C R140, R14.reuse, R15, R140 ;  /* 0x0000000f0e8c723e */ /* 0x044fe2000480708c */
[----:B------:R-:W-:-:S04]  /*e5d0*/  FADD.FTZ R33, R14, R33 ;  /* 0x000000210e217221 */ /* 0x000fc80000010000 */
[----:B------:R-:W-:Y:S02]  /*e5e0*/  FADD.FTZ R36, R36, R33 ;  /* 0x0000002124247221 */ /* 0x000fe40000010000 */
[----:B------:R-:W2:Y:S01]  /*e5f0*/  MUFU.EX2 R68, R68 ;  /* 0x0000004400447308 */ /* 0x000ea20000000800 */
[----:B0-----:R-:W-:-:S01]  /*e600*/  FADD.FTZ R14, R66, R29 ;  /* 0x0000001d420e7221 */ /* 0x001fc20000010000 */
[----:B------:R-:W-:-:S06]  /*e610*/  FADD.FTZ R61, R61, R36 ;  /* 0x000000243d3d7221 */ /* 0x000fcc0000010000 */
[----:B------:R-:W0:Y:S01]  /*e620*/  MUFU.EX2 R59, R59 ;  /* 0x0000003b003b7308 */ /* 0x000e220000000800 */
[----:B---3--:R-:W-:-:S01]  /*e630*/  FADD.FTZ R5, R55, R14 ;  /* 0x0000000e37057221 */ /* 0x008fc20000010000 */
[----:B-1----:R-:W-:-:S06]  /*e640*/  @P5 IMAD.HI.U32 R28, R94, R28, RZ ;  /* 0x0000001c5e1c5227 */ /* 0x002fcc00078e00ff */
[----:B------:R-:W-:Y:S01]  /*e650*/  MUFU.EX2 R40, R40 ;  /* 0x0000002800287308 */ /* 0x000fe20000000800 */
[----:B--2---:R-:W-:-:S01]  /*e660*/  FADD.FTZ R14, R68, R5 ;  /* 0x00000005440e7221 */ /* 0x004fc20000010000 */
[----:B------:R-:W-:-:S04]  /*e670*/  F2FP.SATFINITE.E4M3.F32.PACK_AB_MERGE_C R55, R68, R55, RZ ;  /* 0x000000374437723e */ /* 0x000fc800048070ff */
[----:B------:R-:W-:Y:S02]  /*e680*/  F2FP.SATFINITE.E4M3.F32.PACK_AB_MERGE_C R141, R66, R51, R55 ;  /* 0x00000033428d723e */ /* 0x000fe40004807037 */
[----:B------:R-:W1:Y:S01]  /*e690*/  MUFU.EX2 R69, R69 ;  /* 0x0000004500457308 */ /* 0x000e620000000800 */
[----:B0-----:R-:W-:-:S07]  /*e6a0*/  FADD.FTZ R29, R59, R14 ;  /* 0x0000000e3b1d7221 */ /* 0x001fce0000010000 */
[----:B------:R-:W0:Y:S08]  /*e6b0*/  MUFU.EX2 R6, R6 ;  /* 0x0000000600067308 */ /* 0x000e300000000800 */
[----:B------:R-:W-:Y:S01]  /*e6c0*/  MUFU.EX2 R38, R109 ;  /* 0x0000006d00267308 */ /* 0x000fe20000000800 */
[----:B-1----:R-:W-:-:S07]  /*e6d0*/  F2FP.SATFINITE.E4M3.F32.PACK_AB_MERGE_C R142, R69, R40, RZ ;  /* 0x00000028458e723e */ /* 0x002fce00048070ff */
[----:B------:R-:W1:Y:S01]  /*e6e0*/  MUFU.EX2 R65, R65 ;  /* 0x0000004100417308 */ /* 0x000e620000000800 */
[----:B0-----:R-:W-:-:S07]  /*e6f0*/  FADD.FTZ R29, R6, R29 ;  /* 0x0000001d061d7221 */ /* 0x001fce0000010000 */
[----:B------:R-:W0:Y:S08]  /*e700*/  MUFU.EX2 R4, R4 ;  /* 0x0000000400047308 */ /* 0x000e300000000800 */
[----:B------:R-:W2:Y:S01]  /*e710*/  MUFU.EX2 R25, R25 ;  /* 0x0000001900197308 */ /* 0x000ea20000000800 */
[----:B-1----:R-:W-:Y:S01]  /*e720*/  F2FP.SATFINITE.E4M3.F32.PACK_AB_MERGE_C R142, R65, R38, R142 ;  /* 0x00000026418e723e */ /* 0x002fe2000480708e */
[----:B------:R-:W-:-:S04]  /*e730*/  FADD.FTZ R38, R38, R61 ;  /* 0x0000003d26267221 */ /* 0x000fc80000010000 */
[----:B------:R-:W-:Y:S02]  /*e740*/  FADD.FTZ R65, R65, R38 ;  /* 0x0000002641417221 */ /* 0x000fe40000010000 */
[----:B------:R-:W-:Y:S01]  /*e750*/  MUFU.EX2 R44, R44 ;  /* 0x0000002c002c7308 */ /* 0x000fe20000000800 */
[----:B0-----:R-:W-:-:S01]  /*e760*/  FADD.FTZ R26, R4, R29 ;  /* 0x0000001d041a7221 */ /* 0x001fc20000010000 */
[----:B------:R-:W-:Y:S01]  /*e770*/  FADD.FTZ R40, R40, R65 ;  /* 0x0000004128287221 */ /* 0x000fe20000010000 */
[----:B------:R-:W0:Y:S03]  /*e780*/  @P5 LDC R29, c[0x0][0x450] ;  /* 0x00011400ff1d5b82 */ /* 0x000e260000000800 */
[----:B------:R-:W-:-:S02]  /*e790*/  FADD.FTZ R69, R69, R40 ;  /* 0x0000002845457221 */ /* 0x000fc40000010000 */
[----:B------:R-:W1:Y:S01]  /*e7a0*/  MUFU.EX2 R77, R77 ;  /* 0x0000004d004d7308 */ /* 0x000e620000000800 */
[C---:B--2---:R-:W-:Y:S01]  /*e7b0*/  F2FP.SATFINITE.E4M3.F32.PACK_AB_MERGE_C R27, R25.reuse, R4, RZ ;  /* 0x00000004191b723e */ /* 0x044fe200048070ff */
[----:B------:R-:W-:-:S03]  /*e7c0*/  FADD.FTZ R25, R25, R26 ;  /* 0x0000001a19197221 */ /* 0x000fc60000010000 */
[----:B------:R-:W-:-:S03]  /*e7d0*/  F2FP.SATFINITE.E4M3.F32.PACK_AB_MERGE_C R143, R6, R59, R27 ;  /* 0x0000003b068f723e */ /* 0x000fc6000480701b */
[----:B------:R-:W2:Y:S08]  /*e7e0*/  MUFU.EX2 R20, R20 ;  /* 0x0000001400147308 */ /* 0x000eb00000000800 */
[----:B------:R-:W-:Y:S01]  /*e7f0*/  MUFU.EX2 R42, R42 ;  /* 0x0000002a002a7308 */ /* 0x000fe20000000800 */
[----:B-1----:R-:W-:-:S07]  /*e800*/  F2FP.SATFINITE.E4M3.F32.PACK_AB_MERGE_C R21, R77, R44, RZ ;  /* 0x0000002c4d15723e */ /* 0x002fce00048070ff */
[----:B------:R-:W1:Y:S01]  /*e810*/  MUFU.EX2 R73, R73 ;  /* 0x0000004900497308 */ /* 0x000e620000000800 */
[----:B--2---:R-:W-:-:S07]  /*e820*/  FADD.FTZ R4, R20, R25 ;  /* 0x0000001914047221 */ /* 0x004fce0000010000 */
[----:B------:R-:W2:Y:S08]  /*e830*/  MUFU.EX2 R15, R75 ;  /* 0x0000004b000f7308 */ /* 0x000eb00000000800 */
[----:B------:R-:W3:Y:S01]  /*e840*/  MUFU.EX2 R24, R24 ;  /* 0x0000001800187308 */ /* 0x000ee20000000800 */
[----:B-1----:R-:W-:Y:S01]  /*e850*/  F2FP.SATFINITE.E4M3.F32.PACK_AB_MERGE_C R136, R73, R42, R21 ;  /* 0x0000002a4988723e */ /* 0x002fe20004807015 */
[----:B------:R-:W-:-:S04]  /*e860*/  FADD.FTZ R42, R42, R69 ;  /* 0x000000452a2a7221 */ /* 0x000fc80000010000 */
[----:B------:R-:W-:Y:S02]  /*e870*/  FADD.FTZ R73, R73, R42 ;  /* 0x0000002a49497221 */ /* 0x000fe40000010000 */
[----:B------:R-:W1:Y:S01]  /*e880*/  MUFU.EX2 R79, R79 ;  /* 0x0000004f004f7308 */ /* 0x000e620000000800 */
[----:B--2---:R-:W-:-:S01]  /*e890*/  FADD.FTZ R21, R15, R4 ;  /* 0x000000040f157221 */ /* 0x004fc20000010000 */
[----:B------:R-:W-:-:S04]  /*e8a0*/  FADD.FTZ R44, R44, R73 ;  /* 0x000000492c2c7221 */ /* 0x000fc80000010000 */
[----:B------:R-:W-:Y:S02]  /*e8b0*/  FADD.FTZ R77, R77, R44 ;  /* 0x0000002c4d4d7221 */ /* 0x000fe40000010000 */
[----:B------:R-:W-:Y:S01]  /*e8c0*/  MUFU.EX2 R48, R48 ;  /* 0x0000003000307308 */ /* 0x000fe20000000800 */
[----:B---3--:R-:W-:-:S07]  /*e8d0*/  FADD.FTZ R4, R24, R21 ;  /* 0x0000001518047221 */ /* 0x008fce0000010000 */
[----:B------:R-:W2:Y:S01]  /*e8e0*/  MUFU.EX2 R81, R81 ;  /* 0x0000005100517308 */ /* 0x000ea20000000800 */
[C---:B-1----:R-:W-:Y:S01]  /*e8f0*/  F2FP.SATFINITE.E4M3.F32.PACK_AB_MERGE_C R24, R79.reuse, R24, RZ ;  /* 0x000000184f18723e */ /* 0x042fe200048070ff */
[----:B------:R-:W-:-:S03]  /*e900*/  FADD.FTZ R4, R79, R4 ;  /* 0x000000044f047221 */ /* 0x000fc60000010000 */
[----:B------:R-:W-:Y:S01]  /*e910*/  F2FP.SATFINITE.E4M3.F32.PACK_AB_MERGE_C R137, R15, R20, R24 ;  /* 0x000000140f89723e */ /* 0x000fe20004807018 */
[----:B------:R-:W-:Y:S01]  /*e920*/  IMAD.MOV.U32 R20, RZ, RZ, R94 ;  /* 0x000000ffff147224 */ /* 0x000fe200078e005e */
[----:B0-----:R-:W-:Y:S01]  /*e930*/  @P5 SHF.R.U32.HI R20, RZ, R29, R28 ;  /* 0x0000001dff145219 */ /* 0x001fe2000001161c */
[----:B------:R0:W1:Y:S01]  /*e940*/  MUFU.EX2 R5, R145 ;  /* 0x0000009100057308 */ /* 0x0000620000000800 */
[----:B------:R-:W-:-:S07]  /*e950*/  ISETP.GE.AND P5, PT, R13, 0x1, PT ;  /* 0x000000010d00780c */ /* 0x000fce0003fa6270 */
[----:B------:R-:W-:Y:S01]  /*e960*/  MUFU.EX2 R46, R46 ;  /* 0x0000002e002e7308 */ /* 0x000fe20000000800 */
[----:B--2---:R-:W-:Y:S02]  /*e970*/  F2FP.SATFINITE.E4M3.F32.PACK_AB_MERGE_C R6, R81, R48, RZ ;  /* 0x000000305106723e */ /* 0x004fe400048070ff */
[----:B0-----:R-:W-:-:S05]  /*e980*/  F2FP.SATFINITE.E4M3.F32.PACK_AB_MERGE_C R145, R56, R31, R39 ;  /* 0x0000001f3891723e */ /* 0x001fca0004807027 */
[----:B------:R-:W0:Y:S01]  /*e990*/  MUFU.EX2 R91, R91 ;  /* 0x0000005b005b7308 */ /* 0x000e220000000800 */
[----:B-1----:R-:W-:-:S07]  /*e9a0*/  FADD.FTZ R15, R5, R4 ;  /* 0x00000004050f7221 */ /* 0x002fce0000010000 */
[----:B------:R-:W1:Y:S08]  /*e9b0*/  MUFU.EX2 R14, R83 ;  /* 0x00000053000e7308 */ /* 0x000e700000000800 */
[----:B------:R-:W-:Y:S01]  /*e9c0*/  MUFU.EX2 R57, R57 ;  /* 0x0000003900397308 */ /* 0x000fe20000000800 */
[----:B0-----:R-:W-:Y:S01]  /*e9d0*/  F2FP.SATFINITE.E4M3.F32.PACK_AB_MERGE_C R138, R91, R46, R6 ;  /* 0x0000002e5b8a723e */ /* 0x001fe20004807006 */
[----:B------:R-:W-:-:S04]  /*e9e0*/  FADD.FTZ R46, R46, R77 ;  /* 0x0000004d2e2e7221 */ /* 0x000fc80000010000 */
[----:B------:R-:W-:Y:S02]  /*e9f0*/  FADD.FTZ R91, R91, R46 ;  /* 0x0000002e5b5b7221 */ /* 0x000fe40000010000 */
[----:B------:R-:W0:Y:S01]  /*ea00*/  MUFU.EX2 R50, R50 ;  /* 0x0000003200327308 */ /* 0x000e220000000800 */
[----:B-1----:R-:W-:-:S01]  /*ea10*/  FADD.FTZ R4, R14, R15 ;  /* 0x0000000f0e047221 */ /* 0x002fc20000010000 */
[----:B------:R-:W-:-:S04]  /*ea20*/  FADD.FTZ R6, R48, R91 ;  /* 0x0000005b30067221 */ /* 0x000fc80000010000 */
[----:B------:R-:W-:Y:S01]  /*ea30*/  FADD.FTZ R6, R81, R6 ;  /* 0x0000000651067221 */ /* 0x000fe20000010000 */
[----:B0-----:R-:W-:Y:S01]  /*ea40*/  F2FP.SATFINITE.E4M3.F32.PACK_AB_MERGE_C R15, R50, R57, RZ ;  /* 0x00000039320f723e */ /* 0x001fe200048070ff */
[----:B------:R-:W-:Y:S01]  /*ea50*/  FADD.FTZ R57, R57, R4 ;  /* 0x0000000439397221 */ /* 0x000fe20000010000 */
[----:B------:R-:W-:Y:S02]  /*ea60*/  VIADD R4, R88, 0xfffffffe ;  /* 0xfffffffe58047836 */ /* 0x000fe40000000000 */
[----:B------:R-:W-:Y:S01]  /*ea70*/  F2FP.SATFINITE.E4M3.F32.PACK_AB_MERGE_C R139, R14, R5, R15 ;  /* 0x000000050e8b723e */ /* 0x000fe2000480700f */
[----:B------:R-:W-:Y:S02]  /*ea80*/  IMAD.IADD R15, R89, 0x1, R20 ;  /* 0x00000001590f7824 */ /* 0x000fe400078e0214 */
[----:B------:R-:W-:Y:S02]  /*ea90*/  FADD.FTZ R5, R50, R57 ;  /* 0x0000003932057221 */ /* 0x000fe40000010000 */
[----:B------:R-:W-:Y:S01]  /*eaa0*/  IMAD.IADD R12, R15, 0x1, R12 ;  /* 0x000000010f0c7824 */ /* 0x000fe200078e020c */
        /* <DEDUP_REMOVED lines=12> */
.L_x_1245:
[----:B------:R-:W-:-:S13]  /*eb70*/  ISETP.NE.AND P1, PT, R13, 0x1, PT ;  /* 0x000000010d00780c */ /* 0x000fda0003f25270 */
[----:B------:R-:W0:Y:S02]  /*eb80*/  @P1 LDC.64 R20, c[0x0][0x9e8] ;  /* 0x00027a00ff141b82 */ /* 0x000e240000000a00 */
[----:B0-----:R-:W-:-:S05]  /*eb90*/  @P1 IMAD.HI.U32 R20, R14, R20, RZ ;  /* 0x000000140e141227 */ /* 0x001fca00078e00ff */
[----:B------:R-:W-:-:S07]  /*eba0*/  @P1 SHF.R.U32.HI R14, RZ, R21, R20 ;  /* 0x00000015ff0e1219 */ /* 0x000fce0000011614 */
.L_x_1246:
[----:B------:R-:W-:Y:S05]  /*ebb0*/  BSYNC B0 ;  /* 0x0000000000007941 */ /* 0x000fea0003800000 */
.L_x_1244:
[----:B------:R-:W-:-:S05]  /*ebc0*/  IMAD R13, R14, R13, R13 ;  /* 0x0000000d0e0d7224 */ /* 0x000fca00078e020d */
[----:B------:R-:W-:-:S07]  /*ebd0*/  VIMNMX R12, R12, R13, PT ;  /* 0x0000000d0c0c7248 */ /* 0x000fce0003fe0100 */
.L_x_1243:
[----:B------:R-:W2:Y:S01]  /*ebe0*/  LDL R14, [R1+0x44] ;  /* 0x00004400010e7983 */ /* 0x000ea20000100800 */
[----:B------:R-:W-:Y:S01]  /*ebf0*/  SHF.R.S32.HI R13, RZ, 0x1f, R12 ;  /* 0x0000001fff0d7819 */ /* 0x000fe2000001140c */
[----:B------:R-:W-:Y:S01]  /*ec00*/  ULDC UR39, c[0x0][0x9e4] ;  /* 0x0002790000277ab9 */ /* 0x000fe20000000800 */
[----:B------:R-:W-:Y:S01]  /*ec10*/  ULDC UR38, c[0x0][0x9e4] ;  /* 0x0002790000267ab9 */ /* 0x000fe20000000800 */
[----:B------:R-:W-:Y:S01]  /*ec20*/  ULDC UR40, c[0x0][0x9dc] ;  /* 0x0002770000287ab9 */ /* 0x000fe20000000800 */
[----:B------:R-:W-:Y:S01]  /*ec30*/  LEA.HI R13, R13, R12, RZ, 0x7 ;  /* 0x0000000c0d0d7211 */ /* 0x000fe200078f38ff */
[----:B------:R-:W-:Y:S01]  /*ec40*/  ULDC UR44, c[0x0][0x9dc] ;  /* 0x00027700002c7ab9 */ /* 0x000fe20000000800 */
[----:B------:R-:W-:Y:S01]  /*ec50*/  ULDC UR45, c[0x0][0x9e0] ;  /* 0x00027800002d7ab9 */ /* 0x000fe20000000800 */
[----:B------:R-:W-:Y:S01]  /*ec60*/  ULDC UR41, c[0x0][0x9e0] ;  /* 0x0002780000297ab9 */ /* 0x000fe20000000800 */
[----:B------:R-:W-:Y:S01]  /*ec70*/  SHF.R.S32.HI R13, RZ, 0x7, R13 ;  /* 0x00000007ff0d7819 */ /* 0x000fe2000001140d */
[----:B------:R-:W-:Y:S01]  /*ec80*/  BSSY B1, `(.L_x_1247) ;  /* 0x0000317000017945 */ /* 0x000fe20003800000 */
        /* <DEDUP_REMOVED lines=24> */
[----:B--2---:R-:W-:-:S04]  /*ee10*/  VIMNMX R154, R14, R13, !PT ;  /* 0x0000000d0e9a7248 */ /* 0x004fc80007fe0100 */
[----:B------:R-:W-:-:S13]  /*ee20*/  ISETP.GE.AND P1, PT, R4, R154, PT ;  /* 0x0000009a0400720c */ /* 0x000fda0003f26270 */
[----:B------:R-:W-:Y:S05]  /*ee30*/  @!P1 BRA `(.L_x_1248) ;  /* 0x0000002c00ec9947 */ /* 0x000fea0003800000 */
[----:B------:R-:W-:Y:S01]  /*ee40*/  BSSY B0, `(.L_x_1249) ;  /* 0x00002f6000007945 */ /* 0x000fe20003800000 */
[----:B------:R-:W-:-:S07]  /*ee50*/  IMAD.MOV.U32 R135, RZ, RZ, RZ ;  /* 0x000000ffff877224 */ /* 0x000fce00078e00ff */
.L_x_1269:
[----:B------:R-:W-:Y:S02]  /*ee60*/  IMAD.U32 R7, RZ, RZ, UR36 ;  /* 0x00000024ff077e24 */ /* 0x000fe4000f8e00ff */
[----:B------:R-:W-:-:S03]  /*ee70*/  VIADD R21, R17, 0x1 ;  /* 0x0000000111157836 */ /* 0x000fc60000000000 */
[----:B------:R-:W-:Y:S02]  /*ee80*/  ISETP.NE.AND P2, PT, R7, 0x3, PT ;  /* 0x000000030700780c */ /* 0x000fe40003f45270 */
[----:B------:R-:W-:-:S04]  /*ee90*/  ISETP.NE.AND P1, PT, R21, 0x2, PT ;  /* 0x000000021500780c */ /* 0x000fc80003f25270 */
[----:B------:R-:W-:Y:S02]  /*eea0*/  SEL R20, RZ, 0x1, P1 ;  /* 0x00000001ff147807 */ /* 0x000fe40000800000 */
[----:B------:R-:W-:Y:S02]  /*eeb0*/  SEL R21, R21, RZ, P1 ;  /* 0x000000ff15157207 */ /* 0x000fe40000800000 */
[----:B------:R-:W-:-:S03]  /*eec0*/  LOP3.LUT R20, R19, R20, RZ, 0x3c, !PT ;  /* 0x0000001413147212 */ /* 0x000fc600078e3cff */
[----:B------:R-:W-:Y:S05]  /*eed0*/  @!P2 BRA `(.L_x_1250) ;  /* 0x000000000004a947 */ /* 0x000fea0003800000 */
[----:B------:R-:W-:Y:S01]  /*eee0*/  BPT.TRAP 0x1 ;  /* 0x000000040000795c */ /* 0x000fe20000300000 */
.L_x_1250:
[----:B------:R-:W-:Y:S01]  /*eef0*/  IMAD R7, R21, 0x8, R16 ;  /* 0x0000000815077824 */ /* 0x000fe200078e0210 */
[----:B------:R-:W-:-:S04]  /*ef00*/  SHF.L.U32 R12, R20, 0x1f, RZ ;  /* 0x0000001f140c7819 */ /* 0x000fc800000006ff */
[----:B------:R0:W1:Y:S01]  /*ef10*/  SYNCS.PHASECHK.TRANS64.TRYWAIT P1, [R7+URZ+0x19c30], R12 ;  /* 0x019c300c070075a7 */ /* 0x000062000802017f */
[----:B------:R-:W-:Y:S05]  /*ef20*/  @!P2 BRA `(.L_x_1251) ;  /* 0x000000000004a947 */ /* 0x000fea0003800000 */
[----:B------:R-:W-:Y:S01]  /*ef30*/  BPT.TRAP 0x1 ;  /* 0x000000040000795c */ /* 0x000fe20000300000 */
.L_x_1251:
[----:B------:R-:W2:Y:S01]  /*ef40*/  LDL R13, [R1+0x18] ;  /* 0x00001800010d7983 */ /* 0x000ea20000100800 */
[----:B------:R-:W-:Y:S01]  /*ef50*/  BSSY B2, `(.L_x_1252) ;  /* 0x0000006000027945 */ /* 0x000fe20003800000 */
[----:B------:R-:W-:Y:S02]  /*ef60*/  IMAD.MOV.U32 R15, RZ, RZ, -0x3ffffff0 ;  /* 0xc0000010ff0f7424 */ /* 0x000fe400078e00ff */
[----:B--2---:R-:W-:Y:S01]  /*ef70*/  IMAD R14, R21, 0x300, R13 ;  /* 0x00000300150e7824 */ /* 0x004fe200078e020d */
[----:B-1----:R-:W-:Y:S06]  /*ef80*/  @P1 BRA `(.L_x_1253) ;  /* 0x0000000000081947 */ /* 0x002fec0003800000 */
[----:B------:R-:W1:Y:S02]  /*ef90*/  SYNCS.PHASECHK.TRANS64.TRYWAIT P1, [R7+URZ+0x19c30], R12 ;  /* 0x019c300c070075a7 */ /* 0x000e64000802017f */
[----:B-1----:R-:W-:Y:S05]  /*efa0*/  @!P1 BRA `(.L_x_1254) ;  /* 0x0000012000e89947 */ /* 0x002fea0003800000 */
.L_x_1253:
[----:B------:R-:W-:Y:S05]  /*efb0*/  BSYNC B2 ;  /* 0x0000000000027941 */ /* 0x000fea0003800000 */
.L_x_1252:
[C---:B------:R-:W-:Y:S01]  /*efc0*/  R2UR UR6, R14.reuse ;  /* 0x000000000e0672ca */ /* 0x040fe200000e0000 */
[----:B------:R-:W-:Y:S01]  /*efd0*/  WARPGROUP.ARRIVE ;  /* 0x00000000000079c5 */ /* 0x000fe20000000000 */
[----:B------:R-:W-:Y:S01]  /*efe0*/  R2UR UR7, R15 ;  /* 0x000000000f0772ca */ /* 0x000fe200000e0000 */
[----:B01----:R-:W-:Y:S01]  /*eff0*/  VIADD R12, R14, 0x100 ;  /* 0x000001000e0c7836 */ /* 0x003fe20000000000 */
[----:B------:R-:W-:Y:S01]  /*f000*/  R2UR UR4, R8 ;  /* 0x00000000080472ca */ /* 0x000fe200000e0000 */
[----:B------:R-:W-:Y:S01]  /*f010*/  IMAD.MOV.U32 R13, RZ, RZ, -0x3ffffff0 ;  /* 0xc0000010ff0d7424 */ /* 0x000fe200078e00ff */
[----:B------:R-:W-:Y:S01]  /*f020*/  R2UR UR5, R9 ;  /* 0x00000000090572ca */ /* 0x000fe200000e0000 */
[----:B------:R-:W-:Y:S01]  /*f030*/  VIADD R14, R14, 0x200 ;  /* 0x000002000e0e7836 */ /* 0x000fe20000000000 */
[----:B------:R-:W-:Y:S01]  /*f040*/  R2UR UR10, R12 ;  /* 0x000000000c0a72ca */ /* 0x000fe200000e0000 */
[----:B------:R-:W-:Y:S01]  /*f050*/  IMAD.MOV.U32 R15, RZ, RZ, -0x3ffffff0 ;  /* 0xc0000010ff0f7424 */ /* 0x000fe200078e00ff */
[----:B------:R-:W-:Y:S01]  /*f060*/  R2UR UR11, R13 ;  /* 0x000000000d0b72ca */ /* 0x000fe200000e0000 */
[----:B------:R-:W-:Y:S01]  /*f070*/  IMAD.U32 R13, RZ, RZ, UR36 ;  /* 0x00000024ff0d7e24 */ /* 0x000fe2000f8e00ff */
[----:B------:R-:W-:-:S02]  /*f080*/  R2UR UR8, R156 ;  /* 0x000000009c0872ca */ /* 0x000fc400000e0000 */
[----:B------:R-:W-:Y:S02]  /*f090*/  R2UR UR9, R157 ;  /* 0x000000009d0972ca */ /* 0x000fe400000e0000 */
[----:B------:R-:W-:Y:S02]  /*f0a0*/  R2UR UR14, R14 ;  /* 0x000000000e0e72ca */ /* 0x000fe400000e0000 */
[----:B------:R-:W-:Y:S01]  /*f0b0*/  R2UR UR15, R15 ;  /* 0x000000000f0f72ca */ /* 0x000fe200000e0000 */
[----:B------:R-:W-:Y:S01]  /*f0c0*/  QGMMA.64x128x32.F32.E4M3.E4M3 R24, gdesc[UR4], RZ, !UPT, gsb0 ;  /* 0x01e00000041879f3 */ /* 0x000fe2000c0008ff */
[----:B------:R-:W-:Y:S02]  /*f0d0*/  R2UR UR12, R10 ;  /* 0x000000000a0c72ca */ /* 0x000fe400000e0000 */
[----:B------:R-:W-:Y:S02]  /*f0e0*/  R2UR UR13, R11 ;  /* 0x000000000b0d72ca */ /* 0x000fe400000e0000 */
[----:B------:R-:W-:Y:S01]  /*f0f0*/  ISETP.NE.AND P2, PT, R13, 0x3, PT ;  /* 0x000000030d00780c */ /* 0x000fe20003f45270 */
[----:B------:R-:W-:-:S02]  /*f100*/  WARPGROUP.DEPBAR.LE gsb0, 0x0 ;  /* 0x00008000000079c5 */ /* 0x000fc40000010000 */
[----:B------:R-:W-:-:S06]  /*f110*/  WARPGROUP.ARRIVE ;  /* 0x00000000000079c5 */ /* 0x000fcc0000000000 */
[----:B------:R-:W-:Y:S03]  /*f120*/  QGMMA.64x128x32.F32.E4M3.E4M3 R24, gdesc[UR8], R24, gsb0 ;  /* 0x01e00000081879f3 */ /* 0x000fe60008000818 */
[----:B------:R-:W-:Y:S02]  /*f130*/  WARPGROUP.DEPBAR.LE gsb0, 0x0 ;  /* 0x00008000000079c5 */ /* 0x000fe40000010000 */
[----:B------:R-:W-:-:S07]  /*f140*/  WARPGROUP.ARRIVE ;  /* 0x00000000000079c5 */ /* 0x000fce0000000000 */
[----:B------:R-:W-:Y:S03]  /*f150*/  QGMMA.64x128x32.F32.E4M3.E4M3 R24, gdesc[UR12], R24, gsb0 ;  /* 0x01e000000c1879f3 */ /* 0x000fe60008000818 */
[----:B------:R-:W-:Y:S02]  /*f160*/  WARPGROUP.DEPBAR.LE gsb0, 0x0 ;  /* 0x00008000000079c5 */ /* 0x000fe40000010000 */
[----:B------:R-:W-:Y:S05]  /*f170*/  @!P2 BRA `(.L_x_1255) ;  /* 0x000000000004a947 */ /* 0x000fea0003800000 */
[----:B------:R-:W-:Y:S01]  /*f180*/  BPT.TRAP 0x1 ;  /* 0x000000040000795c */ /* 0x000fe20000300000 */
.L_x_1255:
[----:B------:R-:W-:Y:S01]  /*f190*/  SHF.L.U32 R12, R19, 0x1f, RZ ;  /* 0x0000001f130c7819 */ /* 0x000fe200000006ff */
[----:B------:R-:W-:-:S04]  /*f1a0*/  IMAD R19, R17, 0x8, R16 ;  /* 0x0000000811137824 */ /* 0x000fc800078e0210 */
[----:B------:R0:W1:Y:S01]  /*f1b0*/  SYNCS.PHASECHK.TRANS64.TRYWAIT P1, [R19+URZ+0x19c50], R12 ;  /* 0x019c500c130075a7 */ /* 0x000062000802017f */
[----:B------:R-:W-:Y:S05]  /*f1c0*/  @!P2 BRA `(.L_x_1256) ;  /* 0x000000000004a947 */ /* 0x000fea0003800000 */
[----:B------:R-:W-:Y:S01]  /*f1d0*/  BPT.TRAP 0x1 ;  /* 0x000000040000795c */ /* 0x000fe20000300000 */
.L_x_1256:
[----:B------:R-:W-:Y:S04]  /*f1e0*/  BSSY B2, `(.L_x_1257) ;  /* 0x0000004000027945 */ /* 0x000fe80003800000 */
[----:B-1----:R-:W-:Y:S05]  /*f1f0*/  @P1 BRA `(.L_x_1258) ;  /* 0x0000000000081947 */ /* 0x002fea0003800000 */
[----:B------:R-:W1:Y:S02]  /*f200*/  SYNCS.PHASECHK.TRANS64.TRYWAIT P1, [R19+URZ+0x19c50], R12 ;  /* 0x019c500c130075a7 */ /* 0x000e64000802017f */
[----:B-1----:R-:W-:Y:S05]  /*f210*/  @!P1 BRA `(.L_x_1259) ;  /* 0x0000012000609947 */ /* 0x002fea0003800000 */
.L_x_1258:
[----:B------:R-:W-:Y:S05]  /*f220*/  BSYNC B2 ;  /* 0x0000000000027941 */ /* 0x000fea0003800000 */
.L_x_1257:
[----:B01----:R-:W-:Y:S01]  /*f230*/  VIADD R12, R16, 0x3000 ;  /* 0x00003000100c7836 */ /* 0x003fe20000000000 */
[----:B------:R-:W-:-:S04]  /*f240*/  LOP3.LUT P4, RZ, R22, 0x20, RZ, 0xc0, !PT ;  /* 0x0000002016ff7812 */ /* 0x000fc8000788c0ff */
[----:B------:R-:W-:-:S04]  /*f250*/  SHF.R.U32.HI R12, RZ, 0x4, R12 ;  /* 0x00000004ff0c7819 */ /* 0x000fc8000001160c */
[----:B------:R-:W-:-:S04]  /*f260*/  LOP3.LUT R12, R12, 0x3fff, RZ, 0xc0, !PT ;  /* 0x00003fff0c0c7812 */ /* 0x000fc800078ec0ff */
[----:B------:R-:W-:Y:S01]  /*f270*/  LOP3.LUT R12, R12, 0x10000, RZ, 0xfc, !PT ;  /* 0x000100000c0c7812 */ /* 0x000fe200078efcff */
[----:B------:R-:W-:-:S04]  /*f280*/  IMAD.MOV.U32 R13, RZ, RZ, 0x40000040 ;  /* 0x40000040ff0d7424 */ /* 0x000fc800078e00ff */
[----:B------:R-:W-:Y:S01]  /*f290*/  IMAD R12, R17, 0x300, R12 ;  /* 0x00000300110c7824 */ /* 0x000fe200078e020c */
[----:B------:R-:W-:Y:S01]  /*f2a0*/  R2UR UR7, R13 ;  /* 0x000000000d0772ca */ /* 0x000fe200000e0000 */
[----:B------:R-:W-:Y:S01]  /*f2b0*/  WARPGROUP.ARRIVE ;  /* 0x00000000000079c5 */ /* 0x000fe20000000000 */
[----:B------:R-:W2:Y:S02]  /*f2c0*/  LDL R17, [R1+0x40] ;  /* 0x0000400001117983 */ /* 0x000ea40000100800 */
[----:B------:R-:W-:-:S13]  /*f2d0*/  R2UR UR6, R12 ;  /* 0x000000000c0672ca */ /* 0x000fda00000e0000 */
[----:B------:R-:W-:Y:S01]  /*f2e0*/  QGMMA.64x96x32.F32.E4M3.E4M3 R88, R148, gdesc[UR4], R88, gsb0 ;  /* 0x0160000494587df3 */ /* 0x000fe20008000858 */
[----:B------:R-:W-:Y:S02]  /*f2f0*/  VIADD R14, R12, 0x2 ;  /* 0x000000020c0e7836 */ /* 0x000fe40000000000 */
[----:B------:R-:W-:-:S03]  /*f300*/  IMAD.MOV.U32 R15, RZ, RZ, 0x40000040 ;  /* 0x40000040ff0f7424 */ /* 0x000fc600078e00ff */
[----:B------:R-:W-:Y:S02]  /*f310*/  R2UR UR6, R14 ;  /* 0x000000000e0672ca */ /* 0x000fe400000e0000 */
[----:B------:R-:W-:Y:S01]  /*f320*/  R2UR UR7, R15 ;  /* 0x000000000f0772ca */ /* 0x000fe200000e0000 */
[----:B------:R-:W-:Y:S02]  /*f330*/  WARPGROUP.DEPBAR.LE gsb0, 0x0 ;  /* 0x00008000000079c5 */ /* 0x000fe40000010000 */
[----:B------:R-:W2:Y:S01]  /*f340*/  LDL R149, [R1+0xc] ;  /* 0x00000c0001957983 */ /* 0x000ea20000100800 */
[----:B------:R-:W-:Y:S01]  /*f350*/  VIADD R14, R12, 0x4 ;  /* 0x000000040c0e7836 */ /* 0x000fe20000000000 */
[----:B------:R-:W0:Y:S02]  /*f360*/  LDC R148, c[0x0][0x448] ;  /* 0x00011200ff947b82 */ /* 0x000e240000000800 */
[----:B------:R-:W3:Y:S04]  /*f370*/  LDL R151, [R1+0x4] ;  /* 0x0000040001977983 */ /* 0x000ee80000100800 */
[----:B------:R-:W4:Y:S01]  /*f380*/  LDL R150, [R1] ;  /* 0x0000000001967983 */ /* 0x000f220000100800 */
[----:B------:R-:W-:-:S06]  /*f390*/  WARPGROUP.ARRIVE ;  /* 0x00000000000079c5 */ /* 0x000fcc0000000000 */
[----:B------:R-:W-:Y:S01]  /*f3a0*/  QGMMA.64x96x32.F32.E4M3.E4M3 R88, R144, gdesc[UR4], R88, gsb0 ;  /* 0x0160000490587df3 */ /* 0x000fe20008000858 */
[----:B------:R-:W-:Y:S01]  /*f3b0*/  IMAD.MOV.U32 R15, RZ, RZ, 0x40000040 ;  /* 0x40000040ff0f7424 */ /* 0x000fe200078e00ff */
[----:B------:R-:W-:-:S04]  /*f3c0*/  R2UR UR6, R14 ;  /* 0x000000000e0672ca */ /* 0x000fc800000e0000 */
[----:B------:R-:W-:Y:S01]  /*f3d0*/  R2UR UR7, R15 ;  /* 0x000000000f0772ca */ /* 0x000fe200000e0000 */
[----:B------:R-:W-:Y:S02]  /*f3e0*/  VIADD R12, R12, 0x6 ;  /* 0x000000060c0c7836 */ /* 0x000fe40000000000 */
[----:B------:R-:W-:Y:S01]  /*f3f0*/  IMAD.MOV.U32 R13, RZ, RZ, 0x40000040 ;  /* 0x40000040ff0d7424 */ /* 0x000fe200078e00ff */
[----:B------:R-:W-:Y:S02]  /*f400*/  WARPGROUP.DEPBAR.LE gsb0, 0x0 ;  /* 0x00008000000079c5 */ /* 0x000fe40000010000 */
[----:B------:R-:W-:-:S07]  /*f410*/  WARPGROUP.ARRIVE ;  /* 0x00000000000079c5 */ /* 0x000fce0000000000 */
[----:B------:R-:W-:Y:S01]  /*f420*/  QGMMA.64x96x32.F32.E4M3.E4M3 R88, R140, gdesc[UR4], R88, gsb0 ;  /* 0x016000048c587df3 */ /* 0x000fe20008000858 */
[----:B------:R-:W-:Y:S02]  /*f430*/  R2UR UR6, R12 ;  /* 0x000000000c0672ca */ /* 0x000fe400000e0000 */
[----:B------:R-:W-:Y:S02]  /*f440*/  R2UR UR7, R13 ;  /* 0x000000000d0772ca */ /* 0x000fe400000e0000 */
[----:B0-----:R-:W-:-:S13]  /*f450*/  ISETP.NE.AND P1, PT, R148, 0x1, PT ;  /* 0x000000019400780c */ /* 0x001fda0003f25270 */
[----:B------:R-:W0:Y:S08]  /*f460*/  @P1 LDC R13, c[0x0][0x44c] ;  /* 0x00011300ff0d1b82 */ /* 0x000e300000000800 */
[----:B------:R-:W1:Y:S01]  /*f470*/  @P1 LDC R12, c[0x0][0x450] ;  /* 0x00011400ff0c1b82 */ /* 0x000e620000000800 */
[----:B------:R-:W-:Y:S02]  /*f480*/  WARPGROUP.DEPBAR.LE gsb0, 0x0 ;  /* 0x00008000000079c5 */ /* 0x000fe40000010000 */
[----:B------:R-:W-:-:S06]  /*f490*/  WARPGROUP.ARRIVE ;  /* 0x00000000000079c5 */ /* 0x000fcc0000000000 */
[----:B------:R-:W-:Y:S01]  /*f4a0*/  QGMMA.64x96x32.F32.E4M3.E4M3 R88, R136, gdesc[UR4], R88, gsb0 ;  /* 0x0160000488587df3 */ /* 0x000fe20008000858 */
[----:B------:R-:W-:Y:S02]  /*f4b0*/  @!P0 VIADD R7, R7, 0x19c40 ;  /* 0x00019c4007078836 */ /* 0x000fe40000000000 */
[----:B------:R-:W-:-:S03]  /*f4c0*/  IMAD.SHL.U32 R15, R4, 0x80, RZ ;  /* 0x00000080040f7824 */ /* 0x000fc600078e00ff */
[----:B------:R-:W-:Y:S01]  /*f4d0*/  @!P0 PRMT R7, RZ, 0x654, R7 ;  /* 0x00000654ff078816 */ /* 0x000fe20000000007 */
[----:B--2---:R-:W-:-:S04]  /*f4e0*/  IMAD.IADD R14, R17, 0x1, R149 ;  /* 0x00000001110e7824 */ /* 0x004fc800078e0295 */
[----:B0-----:R-:W-:-:S05]  /*f4f0*/  @P1 IMAD.HI.U32 R13, R14, R13, RZ ;  /* 0x0000000d0e0d1227 */ /* 0x001fca00078e00ff */
[----:B-1----:R-:W-:Y:S02]  /*f500*/  @P1 SHF.R.U32.HI R14, RZ, R12, R13 ;  /* 0x0000000cff0e1219 */ /* 0x002fe4000001160d */
[----:B------:R-:W-:-:S05]  /*f510*/  IADD3 R12, -R15, 0x1, RZ ;  /* 0x000000010f0c7810 */ /* 0x000fca0007ffe1ff */
[----:B---3--:R-:W-:Y:S01]  /*f520*/  IMAD R12, R151, -0x2, R12 ;  /* 0xfffffffe970c7824 */ /* 0x008fe200078e020c */
[----:B------:R-:W-:Y:S02]  /*f530*/  WARPGROUP.DEPBAR.LE gsb0, 0x0 ;  /* 0x00008000000079c5 */ /* 0x000fe40000010000 */
[----:B------:R-:W0:Y:S01]  /*f540*/  SHFL.IDX PT, R139, R14, RZ, 0x1c1f ;  /* 0x001c1fff0e8b7589 */ /* 0x000e2200000e0000 */
[----:B------:R1:W-:Y:S01]  /*f550*/  @!P0 SYNCS.ARRIVE.TRANS64.RED.A1T0 RZ, [R7+URZ], RZ ;  /* 0x000000ff07ff89a7 */ /* 0x0003e2000810043f */
[----:B----4-:R-:W-:Y:S01]  /*f560*/  IADD3 R136, -R155, R12, R150 ;  /* 0x0000000c9b887210 */ /* 0x010fe20007ffe196 */
[----:B-1----:R-:W-:-:S05]  /*f570*/  IMAD.U32 R7, RZ, RZ, UR40 ;  /* 0x00000028ff077e24 */ /* 0x002fca000f8e00ff */
[----:B------:R-:W-:-:S05]  /*f580*/  LOP3.LUT R17, RZ, R7, RZ, 0x33, !PT ;  /* 0x00000007ff117212 */ /* 0x000fca00078e33ff */
[----:B------:R-:W-:Y:S02]  /*f590*/  IMAD.IADD R17, R17, 0x1, R136 ;  /* 0x0000000111117824 */ /* 0x000fe400078e0288 */
[----:B------:R-:W-:Y:S02]  /*f5a0*/  VIADD R136, R136, UR45 ;  /* 0x0000002d88887c36 */ /* 0x000fe40008000000 */
[--C-:B0-----:R-:W-:Y:S02]  /*f5b0*/  IMAD.IADD R138, R17, 0x1, R139.reuse ;  /* 0x00000001118a7824 */ /* 0x101fe400078e028b */
[----:B------:R-:W-:Y:S01]  /*f5c0*/  IMAD.IADD R137, R136, 0x1, R139 ;  /* 0x0000000188897824 */ /* 0x000fe200078e028b */
[----:B------:R-:W-:Y:S06]  /*f5d0*/  @!P4 BRA `(.L_x_1260) ;  /* 0x000000000058c947 */ /* 0x000fec0003800000 */
[----:B------:R-:W-:Y:S01]  /*f5e0*/  IADD3 R139, -R155, R150, R139 ;  /* 0x000000969b8b7210 */ /* 0x000fe20007ffe18b */
[----:B------:R-:W-:Y:S03]  /*f5f0*/  BSSY B2, `(.L_x_1261) ;  /* 0x0000010000027945 */ /* 0x000fe60003800000 */
        /* <DEDUP_REMOVED lines=10> */
.L_x_1262:
[----:B------:R-:W-:-:S05]  /*f6a0*/  IMAD.U32 R140, RZ, RZ, UR39 ;  /* 0x00000027ff8c7e24 */ /* 0x000fca000f8e00ff */
[----:B------:R-:W-:-:S13]  /*f6b0*/  ISETP.NE.AND P1, PT, R140, 0x1, PT ;  /* 0x000000018c00780c */ /* 0x000fda0003f25270 */
[----:B------:R-:W0:Y:S02]  /*f6c0*/  @P1 LDC.64 R12, c[0x0][0x9e8] ;  /* 0x00027a00ff0c1b82 */ /* 0x000e240000000a00 */
[----:B0-----:R-:W-:-:S05]  /*f6d0*/  @P1 IMAD.HI.U32 R12, R139, R12, RZ ;  /* 0x0000000c8b0c1227 */ /* 0x001fca00078e00ff */
[----:B------:R-:W-:-:S07]  /*f6e0*/  @P1 SHF.R.U32.HI R139, RZ, R13, R12 ;  /* 0x0000000dff8b1219 */ /* 0x000fce000001160c */
.L_x_1263:
[----:B------:R-:W-:Y:S05]  /*f6f0*/  BSYNC B2 ;  /* 0x0000000000027941 */ /* 0x000fea0003800000 */
.L_x_1261:
[----:B------:R-:W-:-:S04]  /*f700*/  IMAD R139, R139, R140, -R15 ;  /* 0x0000008c8b8b7224 */ /* 0x000fc800078e0a0f */
[----:B------:R-:W-:-:S05]  /*f710*/  IMAD R139, R151, -0x2, R139 ;  /* 0xfffffffe978b7824 */ /* 0x000fca00078e028b */
[----:B------:R-:W-:Y:S02]  /*f720*/  VIMNMX R138, R138, R139, !PT ;  /* 0x0000008b8a8a7248 */ /* 0x000fe40007fe0100 */
[----:B------:R-:W-:-:S07]  /*f730*/  VIADDMNMX R137, R139, R140, R137, PT ;  /* 0x0000008c8b897246 */ /* 0x000fce0003800189 */
.L_x_1260:
        /* <DEDUP_REMOVED lines=113> */
.L_x_1266:
[----:B------:R-:W-:-:S05]  /*fe50*/  IMAD.U32 R137, RZ, RZ, UR39 ;  /* 0x00000027ff897e24 */ /* 0x000fca000f8e00ff */
[----:B------:R-:W-:-:S13]  /*fe60*/  ISETP.NE.AND P1, PT, R137, 0x1, PT ;  /* 0x000000018900780c */ /* 0x000fda0003f25270 */
[----:B------:R-:W0:Y:S02]  /*fe70*/  @P1 LDC.64 R12, c[0x0][0x9e8] ;  /* 0x00027a00ff0c1b82 */ /* 0x000e240000000a00 */
[----:B0-----:R-:W-:-:S05]  /*fe80*/  @P1 IMAD.HI.U32 R12, R14, R12, RZ ;  /* 0x0000000c0e0c1227 */ /* 0x001fca00078e00ff */
[----:B------:R-:W-:-:S07]  /*fe90*/  @P1 SHF.R.U32.HI R14, RZ, R13, R12 ;  /* 0x0000000dff0e1219 */ /* 0x000fce000001160c */
.L_x_1267:
[----:B------:R-:W-:Y:S05]  /*fea0*/  BSYNC B2 ;  /* 0x0000000000027941 */ /* 0x000fea0003800000 */
.L_x_1265:
[----:B------:R-:W-:-:S04]  /*feb0*/  IMAD R14, R14, R137, -R15 ;  /* 0x000000890e0e7224 */ /* 0x000fc800078e0a0f */
[----:B------:R-:W-:-:S05]  /*fec0*/  IMAD R14, R151, -0x2, R14 ;  /* 0xfffffffe970e7824 */ /* 0x000fca00078e020e */
[----:B------:R-:W-:Y:S02]  /*fed0*/  VIMNMX R17, R17, R14, !PT ;  /* 0x0000000e11117248 */ /* 0x000fe40007fe0100 */
[----:B------:R-:W-:-:S07]  /*fee0*/  VIADDMNMX R136, R14, R137, R136, PT ;  /* 0x000000890e887246 */ /* 0x000fce0003800188 */
.L_x_1264:
[C---:B------:R-:W-:Y:S01]  /*fef0*/  ISETP.GT.AND P1, PT, R17.reuse, 0x1, P3 ;  /* 0x000000011100780c */ /* 0x040fe20001f24270 */
[----:B------:R-:W-:Y:S01]  /*ff00*/  IMAD.U32 R137, RZ, RZ, UR36 ;  /* 0x00000024ff897e24 */ /* 0x000fe2000f8e00ff */
[----:B------:R-:W-:Y:S02]  /*ff10*/  ISETP.GT.AND P2, PT, R17, 0x8, P3 ;  /* 0x000000081100780c */ /* 0x000fe40001f44270 */
[C---:B------:R-:W-:Y:S02]  /*ff20*/  ISETP.LT.OR P1, PT, R136.reuse, 0x2, P1 ;  /* 0x000000028800780c */ /* 0x040fe40000f21670 */
[----:B------:R-:W-:Y:S02]  /*ff30*/  ISETP.LT.OR P2, PT, R136, 0x9, P2 ;  /* 0x000000098800780c */ /* 0x000fe40001741670 */
[----:B------:R-:W-:Y:S02]  /*ff40*/  FSEL R27, R27, -INF , !P1 ;  /* 0xff8000001b1b7808 */ /* 0x000fe40004800000 */
[----:B------:R-:W-:-:S02]  /*ff50*/  ISETP.GT.AND P1, PT, R17, 0x9, P3 ;  /* 0x000000091100780c */ /* 0x000fc40001f24270 */
[----:B------:R-:W-:Y:S02]  /*ff60*/  FSEL R30, R30, -INF , !P2 ;  /* 0xff8000001e1e7808 */ /* 0x000fe40005000000 */
[C---:B------:R-:W-:Y:S02]  /*ff70*/  ISETP.LT.OR P1, PT, R136.reuse, 0xa, P1 ;  /* 0x0000000a8800780c */ /* 0x040fe40000f21670 */
[----:B------:R-:W-:Y:S02]  /*ff80*/  ISETP.GT.AND P2, PT, R17, 0x10, P3 ;  /* 0x000000101100780c */ /* 0x000fe40001f44270 */
[----:B------:R-:W-:Y:S02]  /*ff90*/  FSEL R31, R31, -INF , !P1 ;  /* 0xff8000001f1f7808 */ /* 0x000fe40004800000 */
[----:B------:R-:W-:Y:S02]  /*ffa0*/  ISETP.GT.AND P1, PT, R17, 0x11, P3 ;  /* 0x000000111100780c */ /* 0x000fe40001f24270 */
[----:B------:R-:W-:-:S02]  /*ffb0*/  ISETP.LT.OR P2, PT, R136, 0x11, P2 ;  /* 0x000000118800780c */ /* 0x000fc40001741670 */
[----:B------:R-:W-:Y:S02]  /*ffc0*/  ISETP.LT.OR P1, PT, R136, 0x12, P1 ;  /* 0x000000128800780c */ /* 0x000fe40000f21670 */
[----:B------:R-:W-:Y:S02]  /*ffd0*/  FMNMX.FTZ R12, R24, R3, !PT ;  /* 0x00000003180c7209 */ /* 0x000fe40007810000 */
[----:B------:R-:W-:Y:S02]  /*ffe0*/  FSEL R34, R34, -INF , !P2 ;  /* 0xff80000022227808 */ /* 0x000fe40005000000 */
[----:B------:R-:W-:Y:S02]  /*fff0*/  FSEL R35, R35, -INF , !P1 ;  /* 0xff80000023237808 */ /* 0x000fe40004800000 */
[C---:B------:R-:W-:Y:S02]  /*10000*/  ISETP.GT.AND P2, PT, R17.reuse, 0x18, P3 ;  /* 0x000000181100780c */ /* 0x040fe40001f44270 */
[----:B------:R-:W-:-:S02]  /*10010*/  ISETP.GT.AND P1, PT, R17, 0x19, P3 ;  /* 0x000000191100780c */ /* 0x000fc40001f24270 */
[----:B------:R-:W-:Y:S02]  /*10020*/  FMNMX.FTZ R12, R25, R12, !PT ;  /* 0x0000000c190c7209 */ /* 0x000fe40007810000 */
[C---:B------:R-:W-:Y:S02]  /*10030*/  ISETP.LT.OR P2, PT, R136.reuse, 0x19, P2 ;  /* 0x000000198800780c */ /* 0x040fe40001741670 */
[----:B------:R-:W-:Y:S02]  /*10040*/  ISETP.LT.OR P1, PT, R136, 0x1a, P1 ;  /* 0x0000001a8800780c */ /* 0x000fe40000f21670 */
[----:B------:R-:W-:Y:S02]  /*10050*/  FMNMX.FTZ R12, R28, R12, !PT ;  /* 0x0000000c1c0c7209 */ /* 0x000fe40007810000 */
[----:B------:R-:W-:Y:S02]  /*10060*/  FSEL R38, R38, -INF , !P2 ;  /* 0xff80000026267808 */ /* 0x000fe40005000000 */
[----:B------:R-:W-:-:S02]  /*10070*/  FSEL R39, R39, -INF , !P1 ;  /* 0xff80000027277808 */ /* 0x000fc40004800000 */
[C---:B------:R-:W-:Y:S02]  /*10080*/  ISETP.GT.AND P2, PT, R17.reuse, 0x20, P3 ;  /* 0x000000201100780c */ /* 0x040fe40001f44270 */
[----:B------:R-:W-:Y:S02]  /*10090*/  ISETP.GT.AND P1, PT, R17, 0x21, P3 ;  /* 0x000000211100780c */ /* 0x000fe40001f24270 */
[----:B------:R-:W-:Y:S02]  /*100a0*/  FMNMX.FTZ R12, R29, R12, !PT ;  /* 0x0000000c1d0c7209 */ /* 0x000fe40007810000 */
[C---:B------:R-:W-:Y:S02]  /*100b0*/  ISETP.LT.OR P2, PT, R136.reuse, 0x21, P2 ;  /* 0x000000218800780c */ /* 0x040fe40001741670 */
[----:B------:R-:W-:Y:S02]  /*100c0*/  ISETP.LT.OR P1, PT, R136, 0x22, P1 ;  /* 0x000000228800780c */ /* 0x000fe40000f21670 */
[----:B------:R-:W-:-:S02]  /*100d0*/  FMNMX.FTZ R12, R32, R12, !PT ;  /* 0x0000000c200c7209 */ /* 0x000fc40007810000 */
[----:B------:R-:W-:Y:S02]  /*100e0*/  FSEL R42, R42, -INF , !P2 ;  /* 0xff8000002a2a7808 */ /* 0x000fe40005000000 */
[----:B------:R-:W-:Y:S02]  /*100f0*/  FSEL R43, R43, -INF , !P1 ;  /* 0xff8000002b2b7808 */ /* 0x000fe40004800000 */
[----:B------:R-:W-:Y:S02]  /*10100*/  FMNMX.FTZ R12, R33, R12, !PT ;  /* 0x0000000c210c7209 */ /* 0x000fe40007810000 */
[C---:B------:R-:W-:Y:S02]  /*10110*/  ISETP.GT.AND P2, PT, R17.reuse, 0x28, P3 ;  /* 0x000000281100780c */ /* 0x040fe40001f44270 */
[----:B------:R-:W-:Y:S02]  /*10120*/  ISETP.GT.AND P1, PT, R17, 0x29, P3 ;  /* 0x000000291100780c */ /* 0x000fe40001f24270 */
[----:B------:R-:W-:-:S02]  /*10130*/  FMNMX.FTZ R12, R36, R12, !PT ;  /* 0x0000000c240c7209 */ /* 0x000fc40007810000 */
[C---:B------:R-:W-:Y:S02]  /*10140*/  ISETP.LT.OR P2, PT, R136.reuse, 0x29, P2 ;  /* 0x000000298800780c */ /* 0x040fe40001741670 */
[----:B------:R-:W-:Y:S02]  /*10150*/  ISETP.LT.OR P1, PT, R136, 0x2a, P1 ;  /* 0x0000002a8800780c */ /* 0x000fe40000f21670 */
[----:B------:R-:W-:Y:S02]  /*10160*/  FMNMX.FTZ R12, R37, R12, !PT ;  /* 0x0000000c250c7209 */ /* 0x000fe40007810000 */
[----:B------:R-:W-:Y:S02]  /*10170*/  FSEL R46, R46, -INF , !P2 ;  /* 0xff8000002e2e7808 */ /* 0x000fe40005000000 */
[----:B------:R-:W-:Y:S02]  /*10180*/  FSEL R47, R47, -INF , !P1 ;  /* 0xff8000002f2f7808 */ /* 0x000fe40004800000 */
[----:B------:R-:W-:-:S02]  /*10190*/  ISETP.GT.AND P2, PT, R17, 0x30, P3 ;  /* 0x000000301100780c */ /* 0x000fc40001f44270 */
[----:B------:R-:W-:Y:S02]  /*101a0*/  ISETP.GT.AND P1, PT, R17, 0x31, P3 ;  /* 0x000000311100780c */ /* 0x000fe40001f24270 */
[----:B------:R-:W-:Y:S02]  /*101b0*/  FMNMX.FTZ R12, R40, R12, !PT ;  /* 0x0000000c280c7209 */ /* 0x000fe40007810000 */
[C---:B------:R-:W-:Y:S02]  /*101c0*/  ISETP.LT.OR P2, PT, R136.reuse, 0x31, P2 ;  /* 0x000000318800780c */ /* 0x040fe40001741670 */
[----:B------:R-:W-:Y:S02]  /*101d0*/  ISETP.LT.OR P1, PT, R136, 0x32, P1 ;  /* 0x000000328800780c */ /* 0x000fe40000f21670 */
[----:B------:R-:W-:Y:S02]  /*101e0*/  FMNMX.FTZ R12, R41, R12, !PT ;  /* 0x0000000c290c7209 */ /* 0x000fe40007810000 */
[----:B------:R-:W-:-:S02]  /*101f0*/  FSEL R50, R50, -INF , !P2 ;  /* 0xff80000032327808 */ /* 0x000fc40005000000 */
[----:B------:R-:W-:Y:S02]  /*10200*/  FSEL R51, R51, -INF , !P1 ;  /* 0xff80000033337808 */ /* 0x000fe40004800000 */
[C---:B------:R-:W-:Y:S02]  /*10210*/  ISETP.GT.AND P2, PT, R17.reuse, 0x38, P3 ;  /* 0x000000381100780c */ /* 0x040fe40001f44270 */
[----:B------:R-:W-:Y:S02]  /*10220*/  ISETP.GT.AND P1, PT, R17, 0x39, P3 ;  /* 0x000000391100780c */ /* 0x000fe40001f24270 */
[----:B------:R-:W-:Y:S02]  /*10230*/  FMNMX.FTZ R12, R44, R12, !PT ;  /* 0x0000000c2c0c7209 */ /* 0x000fe40007810000 */
[C---:B------:R-:W-:Y:S02]  /*10240*/  ISETP.LT.OR P2, PT, R136.reuse, 0x39, P2 ;  /* 0x000000398800780c */ /* 0x040fe40001741670 */
[----:B------:R-:W-:-:S02]  /*10250*/  ISETP.LT.OR P1, PT, R136, 0x3a, P1 ;  /* 0x0000003a8800780c */ /* 0x000fc40000f21670 */
[----:B------:R-:W-:Y:S02]  /*10260*/  FMNMX.FTZ R12, R45, R12, !PT ;  /* 0x0000000c2d0c7209 */ /* 0x000fe40007810000 */
[----:B------:R-:W-:Y:S02]  /*10270*/  FSEL R54, R54, -INF , !P2 ;  /* 0xff80000036367808 */ /* 0x000fe40005000000 */
[----:B------:R-:W-:Y:S02]  /*10280*/  FSEL R55, R55, -INF , !P1 ;  /* 0xff80000037377808 */ /* 0x000fe40004800000 */
        /* <DEDUP_REMOVED lines=8> */
[----:B------:R-:W-:-:S02]  /*10310*/  FMNMX.FTZ R12, R52, R12, !PT ;  /* 0x0000000c340c7209 */ /* 0x000fc40007810000 */
        /* <DEDUP_REMOVED lines=8> */
[C---:B------:R-:W-:Y:S02]  /*103a0*/  ISETP.GT.AND P2, PT, R17.reuse, 0x50, P3 ;  /* 0x000000501100780c */ /* 0x040fe40001f44270 */
[----:B------:R-:W-:Y:S02]  /*103b0*/  ISETP.GT.AND P1, PT, R17, 0x51, P3 ;  /* 0x000000511100780c */ /* 0x000fe40001f24270 */
[----:B------:R-:W-:Y:S02]  /*103c0*/  FMNMX.FTZ R12, R57, R12, !PT ;  /* 0x0000000c390c7209 */ /* 0x000fe40007810000 */
[----:B------:R-:W-:-:S02]  /*103d0*/  ISETP.LT.OR P2, PT, R136, 0x51, P2 ;  /* 0x000000518800780c */ /* 0x000fc40001741670 */
[----:B------:R-:W-:Y:S02]  /*103e0*/  ISETP.LT.OR P1, PT, R136, 0x52, P1 ;  /* 0x000000528800780c */ /* 0x000fe40000f21670 */
[----:B------:R-:W-:Y:S02]  /*103f0*/  LOP3.LUT R22, R22, 0xbfffffff, RZ, 0xc0, !PT ;  /* 0xbfffffff16167812 */ /* 0x000fe400078ec0ff */
[----:B------:R-:W-:Y:S02]  /*10400*/  FMNMX.FTZ R12, R60, R12, !PT ;  /* 0x0000000c3c0c7209 */ /* 0x000fe40007810000 */
[----:B------:R-:W-:Y:S02]  /*10410*/  FSEL R66, R66, -INF , !P2 ;  /* 0xff80000042427808 */ /* 0x000fe40005000000 */
[----:B------:R-:W-:Y:S02]  /*10420*/  FSEL R67, R67, -INF , !P1 ;  /* 0xff80000043437808 */ /* 0x000fe40004800000 */
[----:B------:R-:W-:-:S02]  /*10430*/  ISETP.GT.AND P2, PT, R17, 0x58, P3 ;  /* 0x000000581100780c */ /* 0x000fc40001f44270 */
[----:B------:R-:W-:Y:S02]  /*10440*/  ISETP.GT.AND P1, PT, R17, 0x59, P3 ;  /* 0x000000591100780c */ /* 0x000fe40001f24270 */
[----:B------:R-:W-:Y:S02]  /*10450*/  @P0 LOP3.LUT R22, R22, 0x40000000, RZ, 0xfc, !PT ;  /* 0x4000000016160812 */ /* 0x000fe400078efcff */
[----:B------:R-:W-:Y:S02]  /*10460*/  FMNMX.FTZ R12, R61, R12, !PT ;  /* 0x0000000c3d0c7209 */ /* 0x000fe40007810000 */
[----:B------:R-:W-:Y:S02]  /*10470*/  ISETP.GT.AND P0, PT, R17, RZ, P3 ;  /* 0x000000ff1100720c */ /* 0x000fe40001f04270 */
        /* <DEDUP_REMOVED lines=8> */
[----:B------:R-:W-:Y:S02]  /*10500*/  LOP3.LUT R22, R22, 0xfffffff7, RZ, 0xc0, !PT ;  /* 0xfffffff716167812 */ /* 0x000fe400078ec0ff */
[C---:B------:R-:W-:Y:S02]  /*10510*/  ISETP.LT.OR P2, PT, R136.reuse, 0x61, P2 ;  /* 0x000000618800780c */ /* 0x040fe40001741670 */
[----:B------:R-:W-:Y:S02]  /*10520*/  ISETP.LT.OR P1, PT, R136, 0x62, P1 ;  /* 0x000000628800780c */ /* 0x000fe40000f21670 */
[----:B------:R-:W-:Y:S02]  /*10530*/  FMNMX.FTZ R12, R68, R12, !PT ;  /* 0x0000000c440c7209 */ /* 0x000fe40007810000 */
[----:B------:R-:W-:Y:S02]  /*10540*/  @P0 LOP3.LUT R22, R22, 0x8, RZ, 0xfc, !PT ;  /* 0x0000000816160812 */ /* 0x000fe400078efcff */
[----:B------:R-:W-:-:S02]  /*10550*/  FSEL R74, R74, -INF , !P2 ;  /* 0xff8000004a4a7808 */ /* 0x000fc40005000000 */
[----:B------:R-:W-:Y:S02]  /*10560*/  FSEL R75, R75, -INF , !P1 ;  /* 0xff8000004b4b7808 */ /* 0x000fe40004800000 */
[----:B------:R-:W-:Y:S02]  /*10570*/  FMNMX.FTZ R12, R69, R12, !PT ;  /* 0x0000000c450c7209 */ /* 0x000fe40007810000 */
[C---:B------:R-:W-:Y:S02]  /*10580*/  ISETP.GT.AND P4, PT, R17.reuse, 0x68, P3 ;  /* 0x000000681100780c */ /* 0x040fe40001f84270 */
[C---:B------:R-:W-:Y:S02]  /*10590*/  ISETP.GT.AND P5, PT, R17.reuse, 0x69, P3 ;  /* 0x000000691100780c */ /* 0x040fe40001fa4270 */
[C---:B------:R-:W-:Y:S02]  /*105a0*/  ISETP.GT.AND P6, PT, R17.reuse, 0x70, P3 ;  /* 0x000000701100780c */ /* 0x040fe40001fc4270 */
[----:B------:R-:W-:-:S02]  /*105b0*/  ISETP.GT.AND P2, PT, R17, 0x71, P3 ;  /* 0x000000711100780c */ /* 0x000fc40001f44270 */
[C---:B------:R-:W-:Y:S02]  /*105c0*/  ISETP.GT.AND P1, PT, R17.reuse, 0x78, P3 ;  /* 0x000000781100780c */ /* 0x040fe40001f24270 */
[----:B------:R-:W-:Y:S02]  /*105d0*/  ISETP.GT.AND P0, PT, R17, 0x79, P3 ;  /* 0x000000791100780c */ /* 0x000fe40001f04270 */
[----:B------:R-:W-:Y:S02]  /*105e0*/  LOP3.LUT P3, RZ, R22, 0x8, RZ, 0xc0, !PT ;  /* 0x0000000816ff7812 */ /* 0x000fe4000786c0ff */
[----:B------:R-:W-:Y:S02]  /*105f0*/  FMNMX.FTZ R12, R72, R12, !PT ;  /* 0x0000000c480c7209 */ /* 0x000fe40007810000 */
[----:B------:R-:W-:Y:S02]  /*10600*/  ISETP.LT.OR P3, PT, R136, 0x1, P3 ;  /* 0x000000018800780c */ /* 0x000fe40001f61670 */
[----:B------:R-:W-:-:S02]  /*10610*/  FMNMX.FTZ R12, R73, R12, !PT ;  /* 0x0000000c490c7209 */ /* 0x000fc40007810000 */
[----:B------:R-:W-:Y:S02]  /*10620*/  FSEL R26, R26, -INF , !P3 ;  /* 0xff8000001a1a7808 */ /* 0x000fe40005800000 */
        /* <DEDUP_REMOVED lines=12> */
[----:B------:R-:W-:Y:S01]  /*106f0*/  LOP3.LUT R22, R22, 0xfffffffd, RZ, 0xc0, !PT ;  /* 0xfffffffd16167812 */ /* 0x000fe200078ec0ff */
[----:B------:R-:W0:Y:S01]  /*10700*/  SHFL.BFLY PT, R13, R12, 0x2, 0x1f ;  /* 0x0c401f000c0d7f89 */ /* 0x000e2200000e0000 */
[----:B------:R-:W-:Y:S02]  /*10710*/  FMNMX.FTZ R14, R38, R14, !PT ;  /* 0x0000000e260e7209 */ /* 0x000fe40007810000 */
[----:B------:R-:W-:Y:S02]  /*10720*/  @P0 LOP3.LUT R22, R22, 0x2, RZ, 0xfc, !PT ;  /* 0x0000000216160812 */ /* 0x000fe400078efcff */
[----:B------:R-:W-:Y:S02]  /*10730*/  FMNMX.FTZ R14, R39, R14, !PT ;  /* 0x0000000e270e7209 */ /* 0x000fe40007810000 */
[----:B------:R-:W-:-:S02]  /*10740*/  ISETP.LT.OR P0, PT, R136, 0x69, P4 ;  /* 0x000000698800780c */ /* 0x000fc40002701670 */
[----:B------:R-:W-:Y:S02]  /*10750*/  FMNMX.FTZ R14, R42, R14, !PT ;  /* 0x0000000e2a0e7209 */ /* 0x000fe40007810000 */
[C---:B------:R-:W-:Y:S02]  /*10760*/  LOP3.LUT P4, RZ, R22.reuse, 0x2, RZ, 0xc0, !PT ;  /* 0x0000000216ff7812 */ /* 0x040fe4000788c0ff */
[----:B------:R-:W-:Y:S02]  /*10770*/  FMNMX.FTZ R14, R43, R14, !PT ;  /* 0x0000000e2b0e7209 */ /* 0x000fe40007810000 */
[----:B------:R-:W-:Y:S02]  /*10780*/  LOP3.LUT R22, R22, 0xffffffef, RZ, 0xc0, !PT ;  /* 0xffffffef16167812 */ /* 0x000fe400078ec0ff */
[----:B------:R-:W-:Y:S02]  /*10790*/  FMNMX.FTZ R14, R46, R14, !PT ;  /* 0x0000000e2e0e7209 */ /* 0x000fe40007810000 */
[----:B------:R-:W-:-:S02]  /*107a0*/  ISETP.LT.OR P6, PT, R136, 0x71, P6 ;  /* 0x000000718800780c */ /* 0x000fc400037c1670 */
[----:B------:R-:W-:Y:S02]  /*107b0*/  FMNMX.FTZ R14, R47, R14, !PT ;  /* 0x0000000e2f0e7209 */ /* 0x000fe40007810000 */
[----:B------:R-:W-:Y:S02]  /*107c0*/  @P0 LOP3.LUT R22, R22, 0x10, RZ, 0xfc, !PT ;  /* 0x0000001016160812 */ /* 0x000fe400078efcff */
[----:B0-----:R-:W-:Y:S02]  /*107d0*/  FMNMX.FTZ R12, R12, R13, !PT ;  /* 0x0000000d0c0c7209 */ /* 0x001fe40007810000 */
[----:B------:R-:W-:Y:S02]  /*107e0*/  FMNMX.FTZ R14, R50, R14, !PT ;  /* 0x0000000e320e7209 */ /* 0x000fe40007810000 */
[----:B------:R-:W-:Y:S01]  /*107f0*/  ISETP.LT.OR P0, PT, R136, 0x6a, P5 ;  /* 0x0000006a8800780c */ /* 0x000fe20002f01670 */
[----:B------:R-:W0:Y:S01]  /*10800*/  SHFL.BFLY PT, R13, R12, 0x1, 0x1f ;  /* 0x0c201f000c0d7f89 */ /* 0x000e2200000e0000 */
[----:B------:R-:W-:-:S02]  /*10810*/  FMNMX.FTZ R14, R51, R14, !PT ;  /* 0x0000000e330e7209 */ /* 0x000fc40007810000 */
[----:B------:R-:W-:Y:S02]  /*10820*/  FSEL R79, R79, -INF , !P0 ;  /* 0xff8000004f4f7808 */ /* 0x000fe40004000000 */
[----:B------:R-:W-:Y:S02]  /*10830*/  FMNMX.FTZ R14, R54, R14, !PT ;  /* 0x0000000e360e7209 */ /* 0x000fe40007810000 */
[----:B------:R-:W-:Y:S02]  /*10840*/  ISETP.LT.OR P2, PT, R136, 0x72, P2 ;  /* 0x000000728800780c */ /* 0x000fe40001741670 */
[----:B------:R-:W-:Y:S02]  /*10850*/  FMNMX.FTZ R14, R55, R14, !PT ;  /* 0x0000000e370e7209 */ /* 0x000fe40007810000 */
[----:B------:R-:W-:Y:S02]  /*10860*/  FSEL R82, R82, -INF , !P6 ;  /* 0xff80000052527808 */ /* 0x000fe40007000000 */
[----:B------:R-:W-:-:S02]  /*10870*/  FMNMX.FTZ R14, R58, R14, !PT ;  /* 0x0000000e3a0e7209 */ /* 0x000fc40007810000 */
[----:B------:R-:W-:Y:S02]  /*10880*/  ISETP.LT.OR P1, PT, R136, 0x79, P1 ;  /* 0x000000798800780c */ /* 0x000fe40000f21670 */
[----:B------:R-:W-:Y:S02]  /*10890*/  FMNMX.FTZ R14, R59, R14, !PT ;  /* 0x0000000e3b0e7209 */ /* 0x000fe40007810000 */
[----:B------:R-:W-:Y:S02]  /*108a0*/  FSEL R83, R83, -INF , !P2 ;  /* 0xff80000053537808 */ /* 0x000fe40005000000 */
[----:B------:R-:W-:Y:S02]  /*108b0*/  FMNMX.FTZ R14, R62, R14, !PT ;  /* 0x0000000e3e0e7209 */ /* 0x000fe40007810000 */
[----:B------:R-:W-:Y:S02]  /*108c0*/  ISETP.LT.OR P4, PT, R136, 0x7a, P4 ;  /* 0x0000007a8800780c */ /* 0x000fe40002781670 */
[----:B0-----:R-:W-:-:S02]  /*108d0*/  FMNMX.FTZ R12, R12, R13, !PT ;  /* 0x0000000d0c0c7209 */ /* 0x001fc40007810000 */
[----:B------:R-:W-:Y:S02]  /*108e0*/  FMNMX.FTZ R14, R63, R14, !PT ;  /* 0x0000000e3f0e7209 */ /* 0x000fe40007810000 */
[----:B------:R-:W-:Y:S02]  /*108f0*/  FSETP.NEU.FTZ.AND P5, PT, R12, -INF , PT ;  /* 0xff8000000c00780b */ /* 0x000fe40003fbd000 */
[----:B------:R-:W-:Y:S02]  /*10900*/  FMNMX.FTZ R14, R66, R14, !PT ;  /* 0x0000000e420e7209 */ /* 0x000fe40007810000 */
[----:B------:R-:W-:Y:S02]  /*10910*/  FSEL R13, R12, RZ, P5 ;  /* 0x000000ff0c0d7208 */ /* 0x000fe40002800000 */
[----:B------:R-:W-:Y:S02]  /*10920*/  FMNMX.FTZ R14, R67, R14, !PT ;  /* 0x0000000e430e7209 */ /* 0x000fe40007810000 */
[----:B------:R-:W-:Y:S01]  /*10930*/  FSEL R86, R86, -INF , !P1 ;  /* 0xff80000056567808 */ /* 0x000fe20004800000 */
[----:B------:R-:W-:-:S01]  /*10940*/  FADD.FTZ R3, -R13, R3 ;  /* 0x000000030d037221 */ /* 0x000fc20000010100 */
[----:B------:R-:W-:Y:S01]  /*10950*/  FMNMX.FTZ R14, R70, R14, !PT ;  /* 0x0000000e460e7209 */ /* 0x000fe20007810000 */
[----:B------:R-:W-:-:S01]  /*10960*/  FFMA.FTZ R13, R2, R12, -8 ;  /* 0xc1000000020d7423 */ /* 0x000fc2000001000c */
[----:B------:R-:W-:Y:S01]  /*10970*/  FSEL R87, R87, -INF , !P4 ;  /* 0xff80000057577808 */ /* 0x000fe20006000000 */
[----:B------:R-:W-:Y:S01]  /*10980*/  FMUL.FTZ R3, R2, R3 ;  /* 0x0000000302037220 */ /* 0x000fe20000410000 */
[----:B------:R-:W-:-:S02]  /*10990*/  FMNMX.FTZ R14, R71, R14, !PT ;  /* 0x0000000e470e7209 */ /* 0x000fc40007810000 */
[----:B------:R-:W-:Y:S02]  /*109a0*/  FSEL R13, R13, RZ, P5 ;  /* 0x000000ff0d0d7208 */ /* 0x000fe40002800000 */
[----:B------:R-:W-:Y:S01]  /*109b0*/  LOP3.LUT P5, RZ, R22, 0x10, RZ, 0xc0, !PT ;  /* 0x0000001016ff7812 */ /* 0x000fe200078ac0ff */
[----:B------:R-:W-:Y:S01]  /*109c0*/  MUFU.EX2 R3, R3 ;  /* 0x0000000300037308 */ /* 0x000fe20000000800 */
[----:B------:R-:W-:Y:S01]  /*109d0*/  FMNMX.FTZ R14, R74, R14, !PT ;  /* 0x0000000e4a0e7209 */ /* 0x000fe20007810000 */
[--C-:B------:R-:W-:Y:S01]  /*109e0*/  FFMA.FTZ R24, R2, R24, -R13.reuse ;  /* 0x0000001802187223 */ /* 0x100fe2000001080d */
[----:B------:R-:W-:Y:S01]  /*109f0*/  FSEL R78, R78, -INF , !P5 ;  /* 0xff8000004e4e7808 */ /* 0x000fe20006800000 */
[C-C-:B------:R-:W-:Y:S01]  /*10a00*/  FFMA.FTZ R25, R2.reuse, R25, -R13.reuse ;  /* 0x0000001902197223 */ /* 0x140fe2000001080d */
[----:B------:R-:W-:Y:S01]  /*10a10*/  FMNMX.FTZ R14, R75, R14, !PT ;  /* 0x0000000e4b0e7209 */ /* 0x000fe20007810000 */
[C-C-:B------:R-:W-:Y:S01]  /*10a20*/  FFMA.FTZ R28, R2.reuse, R28, -R13.reuse ;  /* 0x0000001c021c7223 */ /* 0x140fe2000001080d */
[----:B------:R-:W-:-:S01]  /*10a30*/  FFMA.FTZ R29, R2, R29, -R13 ;  /* 0x0000001d021d7223 */ /* 0x000fc2000001080d */
[----:B------:R-:W0:Y:S01]  /*10a40*/  MUFU.EX2 R24, R24 ;  /* 0x0000001800187308 */ /* 0x000e220000000800 */
[----:B------:R-:W-:Y:S01]  /*10a50*/  FMNMX.FTZ R14, R78, R14, !PT ;  /* 0x0000000e4e0e7209 */ /* 0x000fe20007810000 */
[C-C-:B------:R-:W-:Y:S01]  /*10a60*/  FFMA.FTZ R32, R2.reuse, R32, -R13.reuse ;  /* 0x0000002002207223 */ /* 0x140fe2000001080d */
[----:B------:R-:W-:-:S01]  /*10a70*/  FFMA.FTZ R33, R2, R33, -R13 ;  /* 0x0000002102217223 */ /* 0x000fc2000001080d */
[C-C-:B------:R-:W-:Y:S01]  /*10a80*/  FFMA.FTZ R36, R2.reuse, R36, -R13.reuse ;  /* 0x0000002402247223 */ /* 0x140fe2000001080d */
[----:B------:R-:W-:Y:S01]  /*10a90*/  FMNMX.FTZ R14, R79, R14, !PT ;  /* 0x0000000e4f0e7209 */ /* 0x000fe20007810000 */
[C-C-:B------:R-:W-:Y:S01]  /*10aa0*/  FFMA.FTZ R37, R2.reuse, R37, -R13.reuse ;  /* 0x0000002502257223 */ /* 0x140fe2000001080d */
[----:B------:R-:W-:-:S01]  /*10ab0*/  FFMA.FTZ R40, R2, R40, -R13 ;  /* 0x0000002802287223 */ /* 0x000fc2000001080d */
[----:B------:R-:W1:Y:S01]  /*10ac0*/  MUFU.EX2 R25, R25 ;  /* 0x0000001900197308 */ /* 0x000e620000000800 */
[----:B------:R-:W-:Y:S01]  /*10ad0*/  FMNMX.FTZ R14, R82, R14, !PT ;  /* 0x0000000e520e7209 */ /* 0x000fe20007810000 */
[C-C-:B------:R-:W-:Y:S01]  /*10ae0*/  FFMA.FTZ R41, R2.reuse, R41, -R13.reuse ;  /* 0x0000002902297223 */ /* 0x140fe2000001080d */
[----:B------:R-:W-:-:S01]  /*10af0*/  FFMA.FTZ R44, R2, R44, -R13 ;  /* 0x0000002c022c7223 */ /* 0x000fc2000001080d */
[C-C-:B------:R-:W-:Y:S01]  /*10b00*/  FFMA.FTZ R45, R2.reuse, R45, -R13.reuse ;  /* 0x0000002d022d7223 */ /* 0x140fe2000001080d */
[----:B------:R-:W-:Y:S01]  /*10b10*/  FMNMX.FTZ R14, R83, R14, !PT ;  /* 0x0000000e530e7209 */ /* 0x000fe20007810000 */
[C-C-:B------:R-:W-:Y:S01]  /*10b20*/  FFMA.FTZ R48, R2.reuse, R48, -R13.reuse ;  /* 0x0000003002307223 */ /* 0x140fe2000001080d */
[----:B------:R-:W-:-:S01]  /*10b30*/  FFMA.FTZ R49, R2, R49, -R13 ;  /* 0x0000003102317223 */ /* 0x000fc2000001080d */
[----:B------:R-:W-:Y:S01]  /*10b40*/  MUFU.EX2 R28, R28 ;  /* 0x0000001c001c7308 */ /* 0x000fe20000000800 */
[----:B------:R-:W-:Y:S01]  /*10b50*/  FMNMX.FTZ R14, R86, R14, !PT ;  /* 0x0000000e560e7209 */ /* 0x000fe20007810000 */
[----:B0-----:R-:W-:Y:S01]  /*10b60*/  FFMA.FTZ R6, R3, R6, R24 ;  /* 0x0000000603067223 */ /* 0x001fe20000010018 */
[----:B------:R-:W-:-:S01]  /*10b70*/  FFMA.FTZ R52, R2, R52, -R13 ;  /* 0x0000003402347223 */ /* 0x000fc2000001080d */
[C-C-:B------:R-:W-:Y:S01]  /*10b80*/  FFMA.FTZ R53, R2.reuse, R53, -R13.reuse ;  /* 0x0000003502357223 */ /* 0x140fe2000001080d */
[----:B------:R-:W-:Y:S01]  /*10b90*/  FMNMX.FTZ R14, R87, R14, !PT ;  /* 0x0000000e570e7209 */ /* 0x000fe20007810000 */
[C-C-:B------:R-:W-:Y:S01]  /*10ba0*/  FFMA.FTZ R56, R2.reuse, R56, -R13.reuse ;  /* 0x0000003802387223 */ /* 0x140fe2000001080d */
[----:B------:R-:W-:-:S01]  /*10bb0*/  FFMA.FTZ R57, R2, R57, -R13 ;  /* 0x0000003902397223 */ /* 0x000fc2000001080d */
[----:B------:R-:W-:Y:S01]  /*10bc0*/  MUFU.EX2 R29, R29 ;  /* 0x0000001d001d7308 */ /* 0x000fe20000000800 */
[----:B-1----:R-:W-:-:S01]  /*10bd0*/  FADD.FTZ R6, R25, R6 ;  /* 0x0000000619067221 */ /* 0x002fc20000010000 */
[----:B------:R-:W0:Y:S01]  /*10be0*/  SHFL.BFLY PT, R15, R14, 0x2, 0x1f ;  /* 0x0c401f000e0f7f89 */ /* 0x000e2200000e0000 */
        /* <DEDUP_REMOVED lines=15> */
[----:B------:R-:W-:Y:S01]  /*10ce0*/  FFMA.FTZ R13, R2, R85, -R13 ;  /* 0x00000055020d7223 */ /* 0x000fe2000001080d */
[----:B------:R-:W-:-:S02]  /*10cf0*/  ISETP.NE.AND P5, PT, R137, 0x3, PT ;  /* 0x000000038900780c */ /* 0x000fc40003fa5270 */
[----:B------:R-:W-:-:S03]  /*10d00*/  LOP3.LUT P0, RZ, R22, 0x40000000, RZ, 0xc0, !PT ;  /* 0x4000000016ff7812 */ /* 0x000fc6000780c0ff */
[----:B------:R-:W-:Y:S01]  /*10d10*/  MUFU.EX2 R36, R36 ;  /* 0x0000002400247308 */ /* 0x000fe20000000800 */
[----:B0-----:R-:W-:-:S05]  /*10d20*/  FMNMX.FTZ R14, R14, R15, !PT ;  /* 0x0000000f0e0e7209 */ /* 0x001fca0007810000 */
[----:B------:R-:W0:Y:S02]  /*10d30*/  SHFL.BFLY PT, R15, R14, 0x1, 0x1f ;  /* 0x0c201f000e0f7f89 */ /* 0x000e2400000e0000 */
[----:B------:R-:W-:Y:S08]  /*10d40*/  MUFU.EX2 R37, R37 ;  /* 0x0000002500257308 */ /* 0x000ff00000000800 */
[----:B------:R-:W-:Y:S08]  /*10d50*/  MUFU.EX2 R40, R40 ;  /* 0x0000002800287308 */ /* 0x000ff00000000800 */
[----:B------:R-:W-:Y:S01]  /*10d60*/  MUFU.EX2 R41, R41 ;  /* 0x0000002900297308 */ /* 0x000fe20000000800 */
[----:B0-----:R-:W-:-:S07]  /*10d70*/  FMNMX.FTZ R14, R14, R15, !PT ;  /* 0x0000000f0e0e7209 */ /* 0x001fce0007810000 */
[----:B------:R-:W-:Y:S01]  /*10d80*/  MUFU.EX2 R44, R44 ;  /* 0x0000002c002c7308 */ /* 0x000fe20000000800 */
[----:B------:R-:W-:-:S04]  /*10d90*/  FSETP.NEU.FTZ.AND P1, PT, R14, -INF , PT ;  /* 0xff8000000e00780b */ /* 0x000fc80003f3d000 */
[----:B------:R-:W-:-:S03]  /*10da0*/  FSEL R15, R14, RZ, P1 ;  /* 0x000000ff0e0f7208 */ /* 0x000fc60000800000 */
[----:B------:R-:W-:Y:S02]  /*10db0*/  MUFU.EX2 R45, R45 ;  /* 0x0000002d002d7308 */ /* 0x000fe40000000800 */
[----:B------:R-:W-:-:S01]  /*10dc0*/  FADD.FTZ R0, -R15, R0 ;  /* 0x000000000f007221 */ /* 0x000fc20000010100 */
[----:B------:R-:W-:-:S03]  /*10dd0*/  FFMA.FTZ R15, R2, R14, -8 ;  /* 0xc1000000020f7423 */ /* 0x000fc6000001000e */
[----:B------:R-:W-:Y:S02]  /*10de0*/  FMUL.FTZ R0, R2, R0 ;  /* 0x0000000002007220 */ /* 0x000fe40000410000 */
[----:B------:R-:W-:Y:S01]  /*10df0*/  MUFU.EX2 R48, R48 ;  /* 0x0000003000307308 */ /* 0x000fe20000000800 */
[----:B------:R-:W-:-:S05]  /*10e00*/  FSEL R15, R15, RZ, P1 ;  /* 0x000000ff0f0f7208 */ /* 0x000fca0000800000 */
        /* <DEDUP_REMOVED lines=18> */
[----:B------:R-:W1:Y:S01]  /*10f30*/  MUFU.EX2 R27, R27 ;  /* 0x0000001b001b7308 */ /* 0x000e620000000800 */
        /* <DEDUP_REMOVED lines=8> */
[----:B0-----:R-:W-:-:S01]  /*10fc0*/  FFMA.FTZ R5, R0, R5, R26 ;  /* 0x0000000500057223 */ /* 0x001fc2000001001a */
[C-C-:B------:R-:W-:Y:S01]  /*10fd0*/  FFMA.FTZ R71, R2.reuse, R71, -R15.reuse ;  /* 0x0000004702477223 */ /* 0x140fe2000001080f */
[----:B------:R-:W-:-:S01]  /*10fe0*/  FFMA.FTZ R74, R2, R74, -R15 ;  /* 0x0000004a024a7223 */ /* 0x000fc2000001080f */
[C-C-:B------:R-:W-:Y:S01]  /*10ff0*/  FFMA.FTZ R75, R2.reuse, R75, -R15.reuse ;  /* 0x0000004b024b7223 */ /* 0x140fe2000001080f */
[----:B------:R-:W-:-:S01]  /*11000*/  FFMA.FTZ R78, R2, R78, -R15 ;  /* 0x0000004e024e7223 */ /* 0x000fc2000001080f */
[C-C-:B------:R-:W-:Y:S01]  /*11010*/  FFMA.FTZ R79, R2.reuse, R79, -R15.reuse ;  /* 0x0000004f024f7223 */ /* 0x140fe2000001080f */
[----:B------:R-:W-:-:S01]  /*11020*/  FFMA.FTZ R82, R2, R82, -R15 ;  /* 0x0000005202527223 */ /* 0x000fc2000001080f */
[----:B------:R-:W0:Y:S01]  /*11030*/  MUFU.EX2 R31, R31 ;  /* 0x0000001f001f7308 */ /* 0x000e220000000800 */
[----:B-1----:R-:W-:-:S01]  /*11040*/  FADD.FTZ R17, R27, R5 ;  /* 0x000000051b117221 */ /* 0x002fc20000010000 */
[----:B------:R-:W-:Y:S01]  /*11050*/  FADD.FTZ R5, R28, R6 ;  /* 0x000000061c057221 */ /* 0x000fe20000010000 */
[----:B------:R-:W-:-:S01]  /*11060*/  FFMA.FTZ R83, R2, R83, -R15 ;  /* 0x0000005302537223 */ /* 0x000fc2000001080f */
[C-C-:B------:R-:W-:Y:S01]  /*11070*/  FFMA.FTZ R86, R2.reuse, R86, -R15.reuse ;  /* 0x0000005602567223 */ /* 0x140fe2000001080f */
[----:B------:R-:W-:-:S01]  /*11080*/  FFMA.FTZ R15, R2, R87, -R15 ;  /* 0x00000057020f7223 */ /* 0x000fc2000001080f */
[----:B------:R-:W-:-:S02]  /*11090*/  FADD.FTZ R5, R29, R5 ;  /* 0x000000051d057221 */ /* 0x000fc40000010000 */
        /* <DEDUP_REMOVED lines=18> */
[----:B------:R-:W-:-:S06]  /*111c0*/  FADD.FTZ R5, R48, R5 ;  /* 0x0000000530057221 */ /* 0x000fcc0000010000 */
        /* <DEDUP_REMOVED lines=84> */
[----:B-1----:R-:W-:-:S03]  /*11710*/  FADD.FTZ R6, R13, R5 ;  /* 0x000000050d067221 */ /* 0x002fc60000010000 */
[----:B--2---:R-:W-:Y:S01]  /*11720*/  FADD.FTZ R5, R15, R17 ;  /* 0x000000110f057221 */ /* 0x004fe20000010000 */
[----:B------:R-:W-:Y:S06]  /*11730*/  @!P5 BRA `(.L_x_1268) ;  /* 0x000000000004d947 */ /* 0x000fec0003800000 */
[----:B------:R-:W-:Y:S01]  /*11740*/  BPT.TRAP 0x1 ;  /* 0x000000040000795c */ /* 0x000fe20000300000 */
.L_x_1268:
[----:B------:R-:W2:Y:S01]  /*11750*/  LDL R17, [R1+0x1c] ;  /* 0x00001c0001117983 */ /* 0x000ea20000100800 */
[----:B------:R-:W-:Y:S01]  /*11760*/  ISETP.GT.AND P1, PT, R4, R154, PT ;  /* 0x0000009a0400720c */ /* 0x000fe20003f24270 */
[----:B------:R-:W-:Y:S01]  /*11770*/  VIADD R19, R19, 0x19c60 ;  /* 0x00019c6013137836 */ /* 0x000fe20000000000 */
        /* <DEDUP_REMOVED lines=85> */
[----:B------:R-:W-:-:S02]  /*11cd0*/  IMAD.MOV.U32 R150, RZ, RZ, R36 ;  /* 0x000000ffff967224 */ /* 0x000fc400078e0024 */
[----:B------:R-:W-:Y:S02]  /*11ce0*/  IMAD.MOV.U32 R151, RZ, RZ, R38 ;  /* 0x000000ffff977224 */ /* 0x000fe400078e0026 */
[----:B------:R-:W-:Y:S02]  /*11cf0*/  IMAD.MOV.U32 R144, RZ, RZ, R44 ;  /* 0x000000ffff907224 */ /* 0x000fe400078e002c */
[----:B------:R-:W-:Y:S02]  /*11d00*/  IMAD.MOV.U32 R145, RZ, RZ, R46 ;  /* 0x000000ffff917224 */ /* 0x000fe400078e002e */
[----:B------:R-:W-:Y:S02]  /*11d10*/  IMAD.MOV.U32 R146, RZ, RZ, R52 ;  /* 0x000000ffff927224 */ /* 0x000fe400078e0034 */
[----:B------:R-:W-:Y:S02]  /*11d20*/  IMAD.MOV.U32 R147, RZ, RZ, R54 ;  /* 0x000000ffff937224 */ /* 0x000fe400078e0036 */
[----:B------:R-:W-:-:S02]  /*11d30*/  IMAD.MOV.U32 R140, RZ, RZ, R60 ;  /* 0x000000ffff8c7224 */ /* 0x000fc400078e003c */
[----:B------:R-:W-:Y:S01]  /*11d40*/  IMAD.MOV.U32 R141, RZ, RZ, R62 ;  /* 0x000000ffff8d7224 */ /* 0x000fe200078e003e */
[----:B--2---:R-:W-:Y:S01]  /*11d50*/  PRMT R19, R17, 0x654, R19 ;  /* 0x0000065411137816 */ /* 0x004fe20000000013 */
[----:B------:R-:W-:-:S03]  /*11d60*/  IMAD.MOV.U32 R17, RZ, RZ, R21 ;  /* 0x000000ffff117224 */ /* 0x000fc600078e0015 */
[----:B------:R0:W-:Y:S02]  /*11d70*/  SYNCS.ARRIVE.TRANS64.RED.A1T0 RZ, [R19+URZ], RZ ;  /* 0x000000ff13ff79a7 */ /* 0x0001e4000810043f */
[----:B0-----:R-:W-:Y:S01]  /*11d80*/  IMAD.MOV.U32 R19, RZ, RZ, R20 ;  /* 0x000000ffff137224 */ /* 0x001fe200078e0014 */
[----:B------:R-:W-:Y:S06]  /*11d90*/  @P1 BRA `(.L_x_1269) ;  /* 0xffffffd000301947 */ /* 0x000fec000383ffff */
[----:B------:R-:W-:Y:S05]  /*11da0*/  BSYNC B0 ;  /* 0x0000000000007941 */ /* 0x000fea0003800000 */
.L_x_1249:
[----:B------:R-:W-:Y:S02]  /*11db0*/  IMAD.MOV.U32 R0, RZ, RZ, R14 ;  /* 0x000000ffff007224 */ /* 0x000fe400078e000e */
[----:B------:R-:W-:Y:S02]  /*11dc0*/  IMAD.MOV.U32 R3, RZ, RZ, R12 ;  /* 0x000000ffff037224 */ /* 0x000fe400078e000c */
[----:B------:R-:W-:Y:S02]  /*11dd0*/  IMAD.MOV.U32 R17, RZ, RZ, R21 ;  /* 0x000000ffff117224 */ /* 0x000fe400078e0015 */
[----:B------:R-:W-:-:S07]  /*11de0*/  IMAD.MOV.U32 R19, RZ, RZ, R20 ;  /* 0x000000ffff137224 */ /* 0x000fce00078e0014 */
.L_x_1248:
[----:B------:R-:W-:Y:S05]  /*11df0*/  BSYNC B1 ;  /* 0x0000000000017941 */ /* 0x000fea0003800000 */
.L_x_1247:
[----:B------:R-:W2:Y:S01]  /*11e00*/  LDL R12, [R1+0xc] ;  /* 0x00000c00010c7983 */ /* 0x000ea20000100800 */
[----:B------:R-:W0:Y:S03]  /*11e10*/  LDC R13, c[0x0][0x448] ;  /* 0x00011200ff0d7b82 */ /* 0x000e260000000800 */
[----:B------:R-:W3:Y:S01]  /*11e20*/  LDL R15, [R1] ;  /* 0x00000000010f7983 */ /* 0x000ee20000100800 */
[----:B------:R-:W-:-:S04]  /*11e30*/  LOP3.LUT R22, R22, 0xffffffdf, RZ, 0xc0, !PT ;  /* 0xffffffdf16167812 */ /* 0x000fc800078ec0ff */
[----:B------:R-:W1:Y:S01]  /*11e40*/  LDC R20, c[0x0][0x9e4] ;  /* 0x00027900ff147b82 */ /* 0x000e620000000800 */
[----:B0-----:R-:W-:-:S13]  /*11e50*/  ISETP.NE.AND P1, PT, R13, 0x1, PT ;  /* 0x000000010d00780c */ /* 0x001fda0003f25270 */
[----:B------:R-:W0:Y:S01]  /*11e60*/  @P1 LDC R13, c[0x0][0x44c] ;  /* 0x00011300ff0d1b82 */ /* 0x000e220000000800 */
[----:B------:R-:W-:-:S04]  /*11e70*/  @P1 LOP3.LUT R22, R22, 0x20, RZ, 0xfc, !PT ;  /* 0x0000002016161812 */ /* 0x000fc800078efcff */
[----:B------:R-:W-:-:S03]  /*11e80*/  LOP3.LUT R22, R22, 0xffffffbf, RZ, 0xc0, !PT ;  /* 0xffffffbf16167812 */ /* 0x000fc600078ec0ff */
[----:B------:R-:W4:Y:S01]  /*11e90*/  @P1 LDC R14, c[0x0][0x450] ;  /* 0x00011400ff0e1b82 */ /* 0x000f220000000800 */
[----:B--2---:R-:W-:-:S04]  /*11ea0*/  VIADD R12, R12, 0xbf ;  /* 0x000000bf0c0c7836 */ /* 0x004fc80000000000 */
[----:B0-----:R-:W-:Y:S01]  /*11eb0*/  @P1 IMAD.HI.U32 R13, R12, R13, RZ ;  /* 0x0000000d0c0d1227 */ /* 0x001fe200078e00ff */
[----:B---3--:R-:W-:-:S04]  /*11ec0*/  IADD3 R15, R15, 0x1, -R155 ;  /* 0x000000010f0f7810 */ /* 0x008fc80007ffe89b */
[----:B----4-:R-:W-:Y:S02]  /*11ed0*/  @P1 SHF.R.U32.HI R12, RZ, R14, R13 ;  /* 0x0000000eff0c1219 */ /* 0x010fe4000001160d */
[----:B-1----:R-:W-:-:S03]  /*11ee0*/  ISETP.GE.AND P1, PT, R20, 0x1, PT ;  /* 0x000000011400780c */ /* 0x002fc60003f26270 */
[----:B------:R-:W-:-:S04]  /*11ef0*/  IMAD.IADD R12, R12, 0x1, R15 ;  /* 0x000000010c0c7824 */ /* 0x000fc800078e020f */
[----:B------:R-:W-:-:S06]  /*11f00*/  IMAD.IADD R14, R12, 0x1, -R7 ;  /* 0x000000010c0e7824 */ /* 0x000fcc00078e0a07 */
[----:B------:R-:W-:Y:S01]  /*11f10*/  @P1 LOP3.LUT R22, R22, 0x40, RZ, 0xfc, !PT ;  /* 0x0000004016161812 */ /* 0x000fe200078efcff */
[----:B------:R-:W-:Y:S06]  /*11f20*/  @!P1 BRA `(.L_x_1270) ;  /* 0x0000000000489947 */ /* 0x000fec0003800000 */
[----:B------:R-:W-:Y:S01]  /*11f30*/  IMAD.MOV.U32 R7, RZ, RZ, R12 ;  /* 0x000000ffff077224 */ /* 0x000fe200078e000c */
[----:B------:R-:W-:Y:S04]  /*11f40*/  BSSY B0, `(.L_x_1271) ;  /* 0x000000e000007945 */ /* 0x000fe80003800000 */
        /* <DEDUP_REMOVED lines=9> */
.L_x_1272:
[----:B------:R-:W-:-:S13]  /*11fe0*/  ISETP.NE.AND P1, PT, R20, 0x1, PT ;  /* 0x000000011400780c */ /* 0x000fda0003f25270 */
[----:B------:R-:W0:Y:S02]  /*11ff0*/  @P1 LDC.64 R12, c[0x0][0x9e8] ;  /* 0x00027a00ff0c1b82 */ /* 0x000e240000000a00 */
[----:B0-----:R-:W-:-:S05]  /*12000*/  @P1 IMAD.HI.U32 R12, R7, R12, RZ ;  /* 0x0000000c070c1227 */ /* 0x001fca00078e00ff */
[----:B------:R-:W-:-:S07]  /*12010*/  @P1 SHF.R.U32.HI R7, RZ, R13, R12 ;  /* 0x0000000dff071219 */ /* 0x000fce000001160c */
.L_x_1273:
[----:B------:R-:W-:Y:S05]  /*12020*/  BSYNC B0 ;  /* 0x0000000000007941 */ /* 0x000fea0003800000 */
.L_x_1271:
[----:B------:R-:W-:-:S05]  /*12030*/  IMAD R7, R7, R20, RZ ;  /* 0x0000001407077224 */ /* 0x000fca00078e02ff */
[----:B------:R-:W-:-:S07]  /*12040*/  VIMNMX R14, R14, R7, !PT ;  /* 0x000000070e0e7248 */ /* 0x000fce0007fe0100 */
.L_x_1270:
[----:B------:R-:W2:Y:S01]  /*12050*/  LDL R12, [R1+0x44] ;  /* 0x00004400010c7983 */ /* 0x000ea20000100800 */
[----:B------:R-:W-:Y:S01]  /*12060*/  VIADD R14, R14, 0x7f ;  /* 0x0000007f0e0e7836 */ /* 0x000fe20000000000 */
[----:B------:R-:W-:Y:S04]  /*12070*/  BSSY B0, `(.L_x_1274) ;  /* 0x00001e9000007945 */ /* 0x000fe80003800000 */
[----:B------:R-:W-:-:S04]  /*12080*/  SHF.R.S32.HI R7, RZ, 0x1f, R14 ;  /* 0x0000001fff077819 */ /* 0x000fc8000001140e */
[----:B------:R-:W-:-:S04]  /*12090*/  LEA.HI R7, R7, R14, RZ, 0x7 ;  /* 0x0000000e07077211 */ /* 0x000fc800078f38ff */
[----:B------:R-:W-:-:S04]  /*120a0*/  SHF.R.S32.HI R7, RZ, 0x7, R7 ;  /* 0x00000007ff077819 */ /* 0x000fc80000011407 */
[----:B--2---:R-:W-:-:S04]  /*120b0*/  VIMNMX R12, R12, R7, !PT ;  /* 0x000000070c0c7248 */ /* 0x004fc80007fe0100 */
[----:B------:R-:W-:Y:S01]  /*120c0*/  ISETP.GE.AND P1, PT, R4, R12, PT ;  /* 0x0000000c0400720c */ /* 0x000fe20003f26270 */
[----:B------:R0:W-:-:S12]  /*120d0*/  STL [R1+0x20], R12 ;  /* 0x0000200c01007387 */ /* 0x0001d80000100800 */
[----:B0-----:R-:W-:Y:S05]  /*120e0*/  @!P1 BRA `(.L_x_1275) ;  /* 0x0000001c00849947 */ /* 0x001fea0003800000 */
[----:B------:R-:W-:Y:S01]  /*120f0*/  BSSY B1, `(.L_x_1275) ;  /* 0x00001e0000017945 */ /* 0x000fe20003800000 */
[----:B------:R-:W-:Y:S02]  /*12100*/  IMAD.MOV.U32 R7, RZ, RZ, R0 ;  /* 0x000000ffff077224 */ /* 0x000fe400078e0000 */
[----:B------:R-:W-:Y:S02]  /*12110*/  IMAD.MOV.U32 R14, RZ, RZ, R3 ;  /* 0x000000ffff0e7224 */ /* 0x000fe400078e0003 */
[----:B------:R-:W-:Y:S02]  /*12120*/  IMAD.MOV.U32 R13, RZ, RZ, R19 ;  /* 0x000000ffff0d7224 */ /* 0x000fe400078e0013 */
[----:B------:R-:W-:-:S07]  /*12130*/  IMAD.MOV.U32 R12, RZ, RZ, R17 ;  /* 0x000000ffff0c7224 */ /* 0x000fce00078e0011 */
.L_x_1287:
[----:B------:R-:W-:Y:S01]  /*12140*/  IMAD.U32 R0, RZ, RZ, UR36 ;  /* 0x00000024ff007e24 */ /* 0x000fe2000f8e00ff */
[----:B------:R-:W-:-:S04]  /*12150*/  ISETP.NE.AND P1, PT, R12, 0x1, PT ;  /* 0x000000010c00780c */ /* 0x000fc80003f25270 */
[----:B------:R-:W-:Y:S02]  /*12160*/  ISETP.NE.AND P2, PT, R0, 0x3, PT ;  /* 0x000000030000780c */ /* 0x000fe40003f45270 */
[----:B------:R-:W-:-:S04]  /*12170*/  SEL R0, RZ, 0x1, P1 ;  /* 0x00000001ff007807 */ /* 0x000fc80000800000 */
[----:B------:R-:W-:-:S07]  /*12180*/  LOP3.LUT R19, R13, R0, RZ, 0x3c, !PT ;  /* 0x000000000d137212 */ /* 0x000fce00078e3cff */
[----:B------:R-:W-:Y:S05]  /*12190*/  @!P2 BRA `(.L_x_1276) ;  /* 0x000000000004a947 */ /* 0x000fea0003800000 */
[----:B------:R-:W-:Y:S01]  /*121a0*/  BPT.TRAP 0x1 ;  /* 0x000000040000795c */ /* 0x000fe20000300000 */
.L_x_1276:
        /* <DEDUP_REMOVED lines=8> */
.L_x_1277:
[----:B------:R-:W2:Y:S01]  /*12230*/  LDL R3, [R1+0x18] ;  /* 0x0000180001037983 */ /* 0x000ea20000100800 */
[----:B------:R-:W-:Y:S01]  /*12240*/  BSSY B2, `(.L_x_1278) ;  /* 0x0000006000027945 */ /* 0x000fe20003800000 */
[----:B------:R-:W-:Y:S02]  /*12250*/  IMAD.MOV.U32 R25, RZ, RZ, -0x3ffffff0 ;  /* 0xc0000010ff197424 */ /* 0x000fe400078e00ff */
[----:B--2---:R-:W-:Y:S01]  /*12260*/  IMAD R24, R17, 0x300, R3 ;  /* 0x0000030011187824 */ /* 0x004fe200078e0203 */
[----:B-1----:R-:W-:Y:S06]  /*12270*/  @P1 BRA `(.L_x_1279) ;  /* 0x0000000000081947 */ /* 0x002fec0003800000 */
[----:B------:R-:W1:Y:S02]  /*12280*/  SYNCS.PHASECHK.TRANS64.TRYWAIT P1, [R15+URZ+0x19c30], R0 ;  /* 0x019c30000f0075a7 */ /* 0x000e64000802017f */
[----:B-1----:R-:W-:Y:S05]  /*12290*/  @!P1 BRA `(.L_x_1280) ;  /* 0x000000f000549947 */ /* 0x002fea0003800000 */
.L_x_1279:
[----:B------:R-:W-:Y:S05]  /*122a0*/  BSYNC B2 ;  /* 0x0000000000027941 */ /* 0x000fea0003800000 */
.L_x_1278:
        /* <DEDUP_REMOVED lines=8> */
[----:B------:R-:W-:Y:S01]  /*12330*/  R2UR UR14, R24 ;  /* 0x00000000180e72ca */ /* 0x000fe200000e0000 */
[----:B------:R-:W-:Y:S01]  /*12340*/  IMAD.U32 R3, RZ, RZ, UR36 ;  /* 0x00000024ff037e24 */ /* 0x000fe2000f8e00ff */
[----:B------:R-:W-:-:S02]  /*12350*/  R2UR UR15, R25 ;  /* 0x00000000190f72ca */ /* 0x000fc400000e0000 */
[----:B------:R-:W-:Y:S01]  /*12360*/  WARPGROUP.ARRIVE ;  /* 0x00000000000079c5 */ /* 0x000fe20000000000 */
[----:B------:R-:W-:Y:S02]  /*12370*/  R2UR UR10, R20 ;  /* 0x00000000140a72ca */ /* 0x000fe400000e0000 */
[----:B------:R-:W-:Y:S02]  /*12380*/  R2UR UR11, R21 ;  /* 0x00000000150b72ca */ /* 0x000fe400000e0000 */
[----:B------:R-:W-:Y:S02]  /*12390*/  R2UR UR8, R156 ;  /* 0x000000009c0872ca */ /* 0x000fe400000e0000 */
[----:B------:R-:W-:Y:S01]  /*123a0*/  QGMMA.64x128x32.F32.E4M3.E4M3 R24, gdesc[UR4], RZ, !UPT, gsb0 ;  /* 0x01e00000041879f3 */ /* 0x000fe2000c0008ff */
[----:B------:R-:W-:Y:S02]  /*123b0*/  R2UR UR9, R157 ;  /* 0x000000009d0972ca */ /* 0x000fe400000e0000 */
[----:B------:R-:W-:-:S02]  /*123c0*/  R2UR UR12, R10 ;  /* 0x000000000a0c72ca */ /* 0x000fc400000e0000 */
[----:B------:R-:W-:Y:S02]  /*123d0*/  R2UR UR13, R11 ;  /* 0x000000000b0d72ca */ /* 0x000fe400000e0000 */
[----:B------:R-:W-:Y:S01]  /*123e0*/  ISETP.NE.AND P2, PT, R3, 0x3, PT ;  /* 0x000000030300780c */ /* 0x000fe20003f45270 */
[----:B------:R-:W-:Y:S02]  /*123f0*/  WARPGROUP.DEPBAR.LE gsb0, 0x0 ;  /* 0x00008000000079c5 */ /* 0x000fe40000010000 */
        /* <DEDUP_REMOVED lines=8> */
.L_x_1281:
[----:B01----:R-:W-:Y:S01]  /*12480*/  SHF.L.U32 R0, R13, 0x1f, RZ ;  /* 0x0000001f0d007819 */ /* 0x003fe200000006ff */
[----:B------:R-:W-:-:S04]  /*12490*/  IMAD R154, R12, 0x8, R16 ;  /* 0x000000080c9a7824 */ /* 0x000fc800078e0210 */
[----:B------:R0:W1:Y:S01]  /*124a0*/  SYNCS.PHASECHK.TRANS64.TRYWAIT P1, [R154+URZ+0x19c50], R0 ;  /* 0x019c50009a0075a7 */ /* 0x000062000802017f */
[----:B------:R-:W-:Y:S05]  /*124b0*/  @!P2 BRA `(.L_x_1282) ;  /* 0x000000000004a947 */ /* 0x000fea0003800000 */
[----:B------:R-:W-:Y:S01]  /*124c0*/  BPT.TRAP 0x1 ;  /* 0x000000040000795c */ /* 0x000fe20000300000 */
.L_x_1282:
[----:B------:R-:W-:Y:S04]  /*124d0*/  BSSY B2, `(.L_x_1283) ;  /* 0x0000004000027945 */ /* 0x000fe80003800000 */
[----:B-1----:R-:W-:Y:S05]  /*124e0*/  @P1 BRA `(.L_x_1284) ;  /* 0x0000000000081947 */ /* 0x002fea0003800000 */
[----:B------:R-:W1:Y:S02]  /*124f0*/  SYNCS.PHASECHK.TRANS64.TRYWAIT P1, [R154+URZ+0x19c50], R0 ;  /* 0x019c50009a0075a7 */ /* 0x000e64000802017f */
[----:B-1----:R-:W-:Y:S05]  /*12500*/  @!P1 BRA `(.L_x_1285) ;  /* 0x000000ec00cc9947 */ /* 0x002fea0003800000 */
.L_x_1284:
[----:B------:R-:W-:Y:S05]  /*12510*/  BSYNC B2 ;  /* 0x0000000000027941 */ /* 0x000fea0003800000 */
.L_x_1283:
[----:B01----:R-:W-:Y:S01]  /*12520*/  VIADD R0, R16, 0x3000 ;  /* 0x0000300010007836 */ /* 0x003fe20000000000 */
[----:B------:R-:W-:Y:S01]  /*12530*/  WARPGROUP.ARRIVE ;  /* 0x00000000000079c5 */ /* 0x000fe20000000000 */
[----:B------:R-:W-:Y:S01]  /*12540*/  IMAD.MOV.U32 R13, RZ, RZ, 0x40000040 ;  /* 0x40000040ff0d7424 */ /* 0x000fe200078e00ff */
[----:B------:R-:W-:Y:S01]  /*12550*/  FMNMX.FTZ R3, R26, R7, !PT ;  /* 0x000000071a037209 */ /* 0x000fe20007810000 */
[----:B------:R-:W-:Y:S01]  /*12560*/  IMAD.MOV.U32 R21, RZ, RZ, 0x40000040 ;  /* 0x40000040ff157424 */ /* 0x000fe200078e00ff */
[----:B------:R-:W-:Y:S01]  /*12570*/  SHF.R.U32.HI R0, RZ, 0x4, R0 ;  /* 0x00000004ff007819 */ /* 0x000fe20000011600 */
[----:B------:R-:W-:Y:S01]  /*12580*/  @!P0 VIADD R15, R15, 0x19c40 ;  /* 0x00019c400f0f8836 */ /* 0x000fe20000000000 */
[----:B------:R-:W-:Y:S02]  /*12590*/  R2UR UR7, R13 ;  /* 0x000000000d0772ca */ /* 0x000fe400000e0000 */
[----:B------:R-:W-:Y:S02]  /*125a0*/  LOP3.LUT R0, R0, 0x3fff, RZ, 0xc0, !PT ;  /* 0x00003fff00007812 */ /* 0x000fe400078ec0ff */
[----:B------:R-:W-:-:S02]  /*125b0*/  FMNMX.FTZ R3, R27, R3, !PT ;  /* 0x000000031b037209 */ /* 0x000fc40007810000 */
[----:B------:R-:W-:Y:S02]  /*125c0*/  LOP3.LUT R0, R0, 0x10000, RZ, 0xfc, !PT ;  /* 0x0001000000007812 */ /* 0x000fe400078efcff */
[----:B------:R-:W-:Y:S02]  /*125d0*/  FMNMX.FTZ R3, R30, R3, !PT ;  /* 0x000000031e037209 */ /* 0x000fe40007810000 */
[----:B------:R-:W-:Y:S01]  /*125e0*/  @!P0 PRMT R15, RZ, 0x654, R15 ;  /* 0x00000654ff0f8816 */ /* 0x000fe2000000000f */
[----:B------:R-:W-:Y:S01]  /*125f0*/  IMAD R12, R12, 0x300, R0 ;  /* 0x000003000c0c7824 */ /* 0x000fe200078e0200 */
[----:B------:R-:W-:Y:S02]  /*12600*/  FMNMX.FTZ R0, R24, R14, !PT ;  /* 0x0000000e18007209 */ /* 0x000fe40007810000 */
[----:B------:R-:W-:Y:S01]  /*12610*/  FMNMX.FTZ R3, R31, R3, !PT ;  /* 0x000000031f037209 */ /* 0x000fe20007810000 */
[C---:B------:R-:W-:Y:S01]  /*12620*/  VIADD R20, R12.reuse, 0x2 ;  /* 0x000000020c147836 */ /* 0x040fe20000000000 */
[----:B------:R-:W-:-:S02]  /*12630*/  R2UR UR6, R12 ;  /* 0x000000000c0672ca */ /* 0x000fc400000e0000 */
[----:B------:R-:W-:Y:S02]  /*12640*/  FMNMX.FTZ R0, R25, R0, !PT ;  /* 0x0000000019007209 */ /* 0x000fe40007810000 */
[----:B------:R-:W-:Y:S02]  /*12650*/  FMNMX.FTZ R3, R34, R3, !PT ;  /* 0x0000000322037209 */ /* 0x000fe40007810000 */
[----:B------:R-:W-:Y:S02]  /*12660*/  FMNMX.FTZ R0, R28, R0, !PT ;  /* 0x000000001c007209 */ /* 0x000fe40007810000 */
[----:B------:R-:W-:Y:S02]  /*12670*/  FMNMX.FTZ R3, R35, R3, !PT ;  /* 0x0000000323037209 */ /* 0x000fe40007810000 */
[----:B------:R-:W-:Y:S02]  /*12680*/  FMNMX.FTZ R0, R29, R0, !PT ;  /* 0x000000001d007209 */ /* 0x000fe40007810000 */
[----:B------:R-:W-:Y:S01]  /*12690*/  FMNMX.FTZ R3, R38, R3, !PT ;  /* 0x0000000326037209 */ /* 0x000fe20007810000 */
[----:B------:R-:W-:Y:S01]  /*126a0*/  QGMMA.64x96x32.F32.E4M3.E4M3 R88, R148, gdesc[UR4], R88, gsb0 ;  /* 0x0160000494587df3 */ /* 0x000fe20008000858 */
        /* <DEDUP_REMOVED lines=19> */
[----:B------:R-:W-:Y:S01]  /*127e0*/  R2UR UR6, R20 ;  /* 0x00000000140672ca */ /* 0x000fe200000e0000 */
[----:B------:R-:W-:Y:S01]  /*127f0*/  VIADD R20, R12, 0x4 ;  /* 0x000000040c147836 */ /* 0x000fe20000000000 */
[----:B------:R-:W-:Y:S01]  /*12800*/  FMNMX.FTZ R0, R52, R0, !PT ;  /* 0x0000000034007209 */ /* 0x000fe20007810000 */
[----:B------:R-:W-:Y:S01]  /*12810*/  VIADD R12, R12, 0x6 ;  /* 0x000000060c0c7836 */ /* 0x000fe20000000000 */
[----:B------:R-:W-:Y:S01]  /*12820*/  R2UR UR7, R21 ;  /* 0x00000000150772ca */ /* 0x000fe200000e0000 */
[----:B------:R-:W-:Y:S01]  /*12830*/  IMAD.MOV.U32 R21, RZ, RZ, 0x40000040 ;  /* 0x40000040ff157424 */ /* 0x000fe200078e00ff */
        /* <DEDUP_REMOVED lines=32> */
[----:B------:R-:W-:Y:S01]  /*12a40*/  FMNMX.FTZ R0, R85, R0, !PT ;  /* 0x0000000055007209 */ /* 0x000fe20007810000 */
[----:B------:R-:W-:-:S02]  /*12a50*/  WARPGROUP.DEPBAR.LE gsb0, 0x0 ;  /* 0x00008000000079c5 */ /* 0x000fc40000010000 */
[----:B------:R-:W-:Y:S01]  /*12a60*/  WARPGROUP.ARRIVE ;  /* 0x00000000000079c5 */ /* 0x000fe20000000000 */
[----:B------:R-:W-:Y:S01]  /*12a70*/  IMAD.U32 R151, RZ, RZ, UR36 ;  /* 0x00000024ff977e24 */ /* 0x000fe2000f8e00ff */
[----:B------:R-:W0:Y:S04]  /*12a80*/  SHFL.BFLY PT, R13, R0, 0x2, 0x1f ;  /* 0x0c401f00000d7f89 */ /* 0x000e2800000e0000 */
[----:B------:R-:W-:Y:S01]  /*12a90*/  QGMMA.64x96x32.F32.E4M3.E4M3 R88, R144, gdesc[UR4], R88, gsb0 ;  /* 0x0160000490587df3 */ /* 0x000fe20008000858 */
[----:B------:R-:W-:Y:S02]  /*12aa0*/  R2UR UR6, R20 ;  /* 0x00000000140672ca */ /* 0x000fe400000e0000 */
[----:B------:R-:W1:Y:S01]  /*12ab0*/  SHFL.BFLY PT, R20, R3, 0x2, 0x1f ;  /* 0x0c401f0003147f89 */ /* 0x000e6200000e0000 */
[----:B------:R-:W-:-:S02]  /*12ac0*/  R2UR UR7, R21 ;  /* 0x00000000150772ca */ /* 0x000fc400000e0000 */
[----:B------:R-:W-:Y:S02]  /*12ad0*/  ISETP.NE.AND P1, PT, R151, 0x3, PT ;  /* 0x000000039700780c */ /* 0x000fe40003f25270 */
[----:B0-----:R-:W-:Y:S01]  /*12ae0*/  FMNMX.FTZ R0, R0, R13, !PT ;  /* 0x0000000d00007209 */ /* 0x001fe20007810000 */
[----:B------:R-:W-:Y:S01]  /*12af0*/  IMAD.MOV.U32 R13, RZ, RZ, 0x40000040 ;  /* 0x40000040ff0d7424 */ /* 0x000fe200078e00ff */
[----:B-1----:R-:W-:-:S03]  /*12b00*/  FMNMX.FTZ R20, R3, R20, !PT ;  /* 0x0000001403147209 */ /* 0x002fc60007810000 */
[----:B------:R-:W0:Y:S02]  /*12b10*/  SHFL.BFLY PT, R3, R0, 0x1, 0x1f ;  /* 0x0c201f0000037f89 */ /* 0x000e2400000e0000 */
[----:B0-----:R-:W-:Y:S01]  /*12b20*/  FMNMX.FTZ R3, R0, R3, !PT ;  /* 0x0000000300037209 */ /* 0x001fe20007810000 */
[----:B------:R-:W-:Y:S02]  /*12b30*/  WARPGROUP.DEPBAR.LE gsb0, 0x0 ;  /* 0x00008000000079c5 */ /* 0x000fe40000010000 */
[----:B------:R-:W-:-:S06]  /*12b40*/  WARPGROUP.ARRIVE ;  /* 0x00000000000079c5 */ /* 0x000fcc0000000000 */
[----:B------:R-:W-:Y:S01]  /*12b50*/  QGMMA.64x96x32.F32.E4M3.E4M3 R88, R140, gdesc[UR4], R88, gsb0 ;  /* 0x016000048c587df3 */ /* 0x000fe20008000858 */
[----:B------:R-:W-:Y:S02]  /*12b60*/  R2UR UR6, R12 ;  /* 0x000000000c0672ca */ /* 0x000fe400000e0000 */
[----:B------:R-:W0:Y:S01]  /*12b70*/  SHFL.BFLY PT, R12, R20, 0x1, 0x1f ;  /* 0x0c201f00140c7f89 */ /* 0x000e2200000e0000 */
[----:B------:R-:W-:Y:S01]  /*12b80*/  R2UR UR7, R13 ;  /* 0x000000000d0772ca */ /* 0x000fe200000e0000 */
[----:B------:R-:W-:-:S04]  /*12b90*/  FFMA.FTZ R13, R2, R3, -8 ;  /* 0xc1000000020d7423 */ /* 0x000fc80000010003 */
        /* <DEDUP_REMOVED lines=11> */
[----:B0-----:R-:W-:Y:S01]  /*12c50*/  FMNMX.FTZ R0, R20, R12, !PT ;  /* 0x0000000c14007209 */ /* 0x001fe20007810000 */
[----:B------:R-:W-:Y:S01]  /*12c60*/  FADD.FTZ R12, -R3, R14 ;  /* 0x0000000e030c7221 */ /* 0x000fe20000010100 */
[----:B------:R-:W-:-:S01]  /*12c70*/  FFMA.FTZ R14, R2, R24, -R13 ;  /* 0x00000018020e7223 */ /* 0x000fc2000001080d */
[C-C-:B------:R-:W-:Y:S01]  /*12c80*/  FFMA.FTZ R20, R2.reuse, R25, -R13.reuse ;  /* 0x0000001902147223 */ /* 0x140fe2000001080d */
[----:B------:R-:W-:-:S01]  /*12c90*/  FFMA.FTZ R24, R2, R29, -R13 ;  /* 0x0000001d02187223 */ /* 0x000fc2000001080d */
[----:B------:R-:W-:Y:S01]  /*12ca0*/  FADD.FTZ R7, -R0, R7 ;  /* 0x0000000700077221 */ /* 0x000fe20000010100 */
[----:B------:R-:W-:-:S01]  /*12cb0*/  FFMA.FTZ R81, R2, R0, -8 ;  /* 0xc100000002517423 */ /* 0x000fc20000010000 */
[C---:B------:R-:W-:Y:S01]  /*12cc0*/  FMUL.FTZ R12, R2.reuse, R12 ;  /* 0x0000000c020c7220 */ /* 0x040fe20000410000 */
[----:B------:R-:W-:Y:S01]  /*12cd0*/  MUFU.EX2 R14, R14 ;  /* 0x0000000e000e7308 */ /* 0x000fe20000000800 */
[C---:B------:R-:W-:Y:S01]  /*12ce0*/  FMUL.FTZ R7, R2.reuse, R7 ;  /* 0x0000000702077220 */ /* 0x040fe20000410000 */
[C-C-:B------:R-:W-:Y:S01]  /*12cf0*/  FFMA.FTZ R26, R2.reuse, R26, -R81.reuse ;  /* 0x0000001a021a7223 */ /* 0x140fe20000010851 */
[----:B------:R-:W-:-:S01]  /*12d00*/  FFMA.FTZ R27, R2, R27, -R81 ;  /* 0x0000001b021b7223 */ /* 0x000fc20000010851 */
[C-C-:B------:R-:W-:Y:S01]  /*12d10*/  FFMA.FTZ R30, R2.reuse, R30, -R81.reuse ;  /* 0x0000001e021e7223 */ /* 0x140fe20000010851 */
[----:B------:R-:W-:-:S01]  /*12d20*/  FFMA.FTZ R31, R2, R31, -R81 ;  /* 0x0000001f021f7223 */ /* 0x000fc20000010851 */
[C---:B------:R-:W-:Y:S01]  /*12d30*/  FFMA.FTZ R25, R2.reuse, R32, -R13 ;  /* 0x0000002002197223 */ /* 0x040fe2000001080d */
[----:B------:R-:W-:-:S01]  /*12d40*/  FFMA.FTZ R34, R2, R34, -R81 ;  /* 0x0000002202227223 */ /* 0x000fc20000010851 */
[----:B------:R-:W0:Y:S01]  /*12d50*/  MUFU.EX2 R12, R12 ;  /* 0x0000000c000c7308 */ /* 0x000e220000000800 */
[----:B------:R-:W-:-:S01]  /*12d60*/  FFMA.FTZ R35, R2, R35, -R81 ;  /* 0x0000002302237223 */ /* 0x000fc20000010851 */
[C---:B------:R-:W-:Y:S01]  /*12d70*/  FFMA.FTZ R29, R2.reuse, R36, -R13 ;  /* 0x00000024021d7223 */ /* 0x040fe2000001080d */
[----:B------:R-:W-:-:S01]  /*12d80*/  FFMA.FTZ R38, R2, R38, -R81 ;  /* 0x0000002602267223 */ /* 0x000fc20000010851 */
[C---:B------:R-:W-:Y:S01]  /*12d90*/  FFMA.FTZ R32, R2.reuse, R37, -R13 ;  /* 0x0000002502207223 */ /* 0x040fe2000001080d */
[----:B------:R-:W-:-:S01]  /*12da0*/  FFMA.FTZ R39, R2, R39, -R81 ;  /* 0x0000002702277223 */ /* 0x000fc20000010851 */
[C---:B------:R-:W-:Y:S01]  /*12db0*/  FFMA.FTZ R42, R2.reuse, R42, -R81 ;  /* 0x0000002a022a7223 */ /* 0x040fe20000010851 */
[----:B------:R-:W-:-:S01]  /*12dc0*/  FFMA.FTZ R36, R2, R41, -R13 ;  /* 0x0000002902247223 */ /* 0x000fc2000001080d */
[----:B------:R-:W-:Y:S01]  /*12dd0*/  MUFU.EX2 R7, R7 ;  /* 0x0000000700077308 */ /* 0x000fe20000000800 */
[----:B------:R-:W-:-:S01]  /*12de0*/  FFMA.FTZ R43, R2, R43, -R81 ;  /* 0x0000002b022b7223 */ /* 0x000fc20000010851 */
[C---:B------:R-:W-:Y:S01]  /*12df0*/  FFMA.FTZ R37, R2.reuse, R44, -R13 ;  /* 0x0000002c02257223 */ /* 0x040fe2000001080d */
[----:B------:R-:W-:-:S01]  /*12e00*/  FFMA.FTZ R46, R2, R46, -R81 ;  /* 0x0000002e022e7223 */ /* 0x000fc20000010851 */
[C---:B------:R-:W-:Y:S01]  /*12e10*/  FFMA.FTZ R47, R2.reuse, R47, -R81 ;  /* 0x0000002f022f7223 */ /* 0x040fe20000010851 */
[----:B------:R-:W-:-:S01]  /*12e20*/  FFMA.FTZ R41, R2, R48, -R13 ;  /* 0x0000003002297223 */ /* 0x000fc2000001080d */
[C---:B------:R-:W-:Y:S01]  /*12e30*/  FFMA.FTZ R50, R2.reuse, R50, -R81 ;  /* 0x0000003202327223 */ /* 0x040fe20000010851 */
[----:B------:R-:W-:-:S01]  /*12e40*/  FFMA.FTZ R44, R2, R49, -R13 ;  /* 0x00000031022c7223 */ /* 0x000fc2000001080d */
[----:B------:R-:W1:Y:S01]  /*12e50*/  MUFU.EX2 R26, R26 ;  /* 0x0000001a001a7308 */ /* 0x000e620000000800 */
[----:B0-----:R-:W-:-:S01]  /*12e60*/  FFMA.FTZ R6, R12, R6, R14 ;  /* 0x000000060c067223 */ /* 0x001fc2000001000e */
[C-C-:B------:R-:W-:Y:S01]  /*12e70*/  FFMA.FTZ R51, R2.reuse, R51, -R81.reuse ;  /* 0x0000003302337223 */ /* 0x140fe20000010851 */
[----:B------:R-:W-:-:S01]  /*12e80*/  FFMA.FTZ R54, R2, R54, -R81 ;  /* 0x0000003602367223 */ /* 0x000fc20000010851 */
[C---:B------:R-:W-:Y:S01]  /*12e90*/  FFMA.FTZ R48, R2.reuse, R53, -R13 ;  /* 0x0000003502307223 */ /* 0x040fe2000001080d */
        /* <DEDUP_REMOVED lines=11> */
[----:B------:R-:W2:Y:S01]  /*12f50*/  MUFU.EX2 R27, R27 ;  /* 0x0000001b001b7308 */ /* 0x000ea20000000800 */
[----:B-1----:R-:W-:-:S01]  /*12f60*/  FFMA.FTZ R5, R7, R5, R26 ;  /* 0x0000000507057223 */ /* 0x002fc2000001001a */
[C---:B------:R-:W-:Y:S01]  /*12f70*/  FFMA.FTZ R67, R2.reuse, R67, -R81 ;  /* 0x0000004302437223 */ /* 0x040fe20000010851 */
[----:B------:R-:W-:-:S01]  /*12f80*/  FFMA.FTZ R61, R2, R68, -R13 ;  /* 0x00000044023d7223 */ /* 0x000fc2000001080d */
[C-C-:B------:R-:W-:Y:S01]  /*12f90*/  FFMA.FTZ R70, R2.reuse, R70, -R81.reuse ;  /* 0x0000004602467223 */ /* 0x140fe20000010851 */
[----:B------:R-:W-:-:S01]  /*12fa0*/  FFMA.FTZ R71, R2, R71, -R81 ;  /* 0x0000004702477223 */ /* 0x000fc20000010851 */
[C---:B------:R-:W-:Y:S01]  /*12fb0*/  FFMA.FTZ R65, R2.reuse, R72, -R13 ;  /* 0x0000004802417223 */ /* 0x040fe2000001080d */
[----:B------:R-:W-:-:S01]  /*12fc0*/  FFMA.FTZ R74, R2, R74, -R81 ;  /* 0x0000004a024a7223 */ /* 0x000fc20000010851 */
[----:B------:R-:W1:Y:S01]  /*12fd0*/  MUFU.EX2 R30, R30 ;  /* 0x0000001e001e7308 */ /* 0x000e620000000800 */
[----:B0-----:R-:W-:-:S01]  /*12fe0*/  FADD.FTZ R6, R20, R6 ;  /* 0x0000000614067221 */ /* 0x001fc20000010000 */
[C---:B------:R-:W-:Y:S01]  /*12ff0*/  FFMA.FTZ R68, R2.reuse, R73, -R13 ;  /* 0x0000004902447223 */ /* 0x040fe2000001080d */
[----:B------:R-:W-:-:S01]  /*13000*/  FFMA.FTZ R75, R2, R75, -R81 ;  /* 0x0000004b024b7223 */ /* 0x000fc20000010851 */
[----:B------:R-:W-:Y:S01]  /*13010*/  FFMA.FTZ R78, R2, R78, -R81 ;  /* 0x0000004e024e7223 */ /* 0x000fe20000010851 */
[----:B------:R-:W-:-:S01]  /*13020*/  FADD.FTZ R6, R21, R6 ;  /* 0x0000000615067221 */ /* 0x000fc20000010000 */
[C---:B------:R-:W-:Y:S01]  /*13030*/  FFMA.FTZ R72, R2.reuse, R77, -R13 ;  /* 0x0000004d02487223 */ /* 0x040fe2000001080d */
[----:B------:R-:W-:-:S01]  /*13040*/  FFMA.FTZ R79, R2, R79, -R81 ;  /* 0x0000004f024f7223 */ /* 0x000fc20000010851 */
[----:B------:R-:W0:Y:S01]  /*13050*/  MUFU.EX2 R24, R24 ;  /* 0x0000001800187308 */ /* 0x000e220000000800 */
[----:B--2---:R-:W-:-:S01]  /*13060*/  FADD.FTZ R5, R27, R5 ;  /* 0x000000051b057221 */ /* 0x004fc20000010000 */
[C---:B------:R-:W-:Y:S01]  /*13070*/  FFMA.FTZ R73, R2.reuse, R80, -R13 ;  /* 0x0000005002497223 */ /* 0x040fe2000001080d */
[----:B------:R-:W-:-:S01]  /*13080*/  FFMA.FTZ R80, R2, R82, -R81 ;  /* 0x0000005202507223 */ /* 0x000fc20000010851 */
[C---:B------:R-:W-:Y:S01]  /*13090*/  FFMA.FTZ R82, R2.reuse, R83, -R81 ;  /* 0x0000005302527223 */ /* 0x040fe20000010851 */
[----:B------:R-:W-:-:S01]  /*130a0*/  FFMA.FTZ R77, R2, R84, -R13 ;  /* 0x00000054024d7223 */ /* 0x000fc2000001080d */
[C---:B------:R-:W-:Y:S01]  /*130b0*/  FFMA.FTZ R86, R2.reuse, R86, -R81 ;  /* 0x0000005602567223 */ /* 0x040fe20000010851 */
[----:B------:R-:W-:-:S01]  /*130c0*/  FFMA.FTZ R13, R2, R85, -R13 ;  /* 0x00000055020d7223 */ /* 0x000fc2000001080d */
[----:B------:R-:W2:Y:S01]  /*130d0*/  MUFU.EX2 R31, R31 ;  /* 0x0000001f001f7308 */ /* 0x000ea20000000800 */
[----:B-1----:R-:W-:-:S01]  /*130e0*/  FADD.FTZ R5, R30, R5 ;  /* 0x000000051e057221 */ /* 0x002fc20000010000 */
[----:B------:R-:W-:-:S06]  /*130f0*/  FFMA.FTZ R81, R2, R87, -R81 ;  /* 0x0000005702517223 */ /* 0x000fcc0000010851 */
        /* <DEDUP_REMOVED lines=116> */
[----:B--2---:R-:W-:-:S01]  /*13840*/  FADD.FTZ R5, R86, R5 ;  /* 0x0000000556057221 */ /* 0x004fc20000010000 */
[----:B-1----:R-:W-:-:S03]  /*13850*/  FADD.FTZ R6, R13, R6 ;  /* 0x000000060d067221 */ /* 0x002fc60000010000 */
[----:B---3--:R-:W-:Y:S01]  /*13860*/  FADD.FTZ R5, R81, R5 ;  /* 0x0000000551057221 */ /* 0x008fe20000010000 */
[----:B0-----:R-:W-:Y:S06]  /*13870*/  @!P1 BRA `(.L_x_1286) ;  /* 0x0000000000049947 */ /* 0x001fec0003800000 */
[----:B------:R-:W-:Y:S01]  /*13880*/  BPT.TRAP 0x1 ;  /* 0x000000040000795c */ /* 0x000fe20000300000 */
.L_x_1286:
[----:B------:R-:W2:Y:S01]  /*13890*/  LDL R15, [R1+0x1c] ;  /* 0x00001c00010f7983 */ /* 0x000ea20000100800 */
[----:B------:R-:W-:-:S05]  /*138a0*/  VIADD R154, R154, 0x19c60 ;  /* 0x00019c609a9a7836 */ /* 0x000fca0000000000 */
[----:B--2---:R-:W-:Y:S02]  /*138b0*/  PRMT R154, R15, 0x654, R154 ;  /* 0x000006540f9a7816 */ /* 0x004fe4000000009a */
[----:B------:R-:W2:Y:S01]  /*138c0*/  LDL R15, [R1+0x20] ;  /* 0x00002000010f7983 */ /* 0x000ea20000100800 */
[----:B------:R-:W-:Y:S01]  /*138d0*/  F2FP.SATFINITE.E4M3.F32.PACK_AB_MERGE_C R21, R24, R21, RZ ;  /* 0x000000151815723e */ /* 0x000fe200048070ff */
[----:B------:R0:W-:Y:S01]  /*138e0*/  SYNCS.ARRIVE.TRANS64.RED.A1T0 RZ, [R154+URZ], RZ ;  /* 0x000000ff9aff79a7 */ /* 0x0001e2000810043f */
        /* <DEDUP_REMOVED lines=90> */
[----:B------:R-:W-:Y:S02]  /*13e90*/  IMAD.MOV.U32 R147, RZ, RZ, R54 ;  /* 0x000000ffff937224 */ /* 0x000fe400078e0036 */
[----:B------:R-:W-:Y:S02]  /*13ea0*/  IMAD.MOV.U32 R140, RZ, RZ, R53 ;  /* 0x000000ffff8c7224 */ /* 0x000fe400078e0035 */
[----:B------:R-:W-:Y:S01]  /*13eb0*/  IMAD.MOV.U32 R141, RZ, RZ, R62 ;  /* 0x000000ffff8d7224 */ /* 0x000fe200078e003e */
[C---:B--2---:R-:W-:Y:S01]  /*13ec0*/  ISETP.GT.AND P1, PT, R4.reuse, R15, PT ;  /* 0x0000000f0400720c */ /* 0x044fe20003f24270 */
[----:B------:R-:W-:-:S12]  /*13ed0*/  VIADD R4, R4, 0xffffffff ;  /* 0xffffffff04047836 */ /* 0x000fd80000000000 */
[----:B0-----:R-:W-:Y:S05]  /*13ee0*/  @P1 BRA `(.L_x_1287) ;  /* 0xffffffe000941947 */ /* 0x001fea000383ffff */
[----:B------:R-:W-:Y:S05]  /*13ef0*/  BSYNC B1 ;  /* 0x0000000000017941 */ /* 0x000fea0003800000 */
.L_x_1275:
[----:B------:R-:W-:Y:S05]  /*13f00*/  BSYNC B0 ;  /* 0x0000000000007941 */ /* 0x000fea0003800000 */
.L_x_1274:
[----:B------:R-:W2:Y:S01]  /*13f10*/  LDL R7, [R1+0x44] ;  /* 0x0000440001077983 */ /* 0x000ea20000100800 */
[----:B------:R-:W-:Y:S01]  /*13f20*/  BSSY B0, `(.L_x_1288) ;  /* 0x00002fc000007945 */ /* 0x000fe20003800000 */
[----:B--2---:R-:W-:-:S13]  /*13f30*/  ISETP.GE.AND P1, PT, R4, R7, PT ;  /* 0x000000070400720c */ /* 0x004fda0003f26270 */
[----:B------:R-:W-:Y:S05]  /*13f40*/  @!P1 BRA `(.L_x_1289) ;  /* 0x0000002c00e49947 */ /* 0x000fea0003800000 */
[----:B------:R-:W-:Y:S02]  /*13f50*/  IMAD.MOV.U32 R7, RZ, RZ, R0 ;  /* 0x000000ffff077224 */ /* 0x000fe400078e0000 */
[----:B------:R-:W-:Y:S02]  /*13f60*/  IMAD.MOV.U32 R20, RZ, RZ, R3 ;  /* 0x000000ffff147224 */ /* 0x000fe400078e0003 */
[----:B------:R-:W-:Y:S02]  /*13f70*/  IMAD.MOV.U32 R13, RZ, RZ, R19 ;  /* 0x000000ffff0d7224 */ /* 0x000fe400078e0013 */
[----:B------:R-:W-:-:S07]  /*13f80*/  IMAD.MOV.U32 R12, RZ, RZ, R17 ;  /* 0x000000ffff0c7224 */ /* 0x000fce00078e0011 */
.L_x_1309:
[----:B------:R-:W-:Y:S01]  /*13f90*/  IMAD.U32 R0, RZ, RZ, UR36 ;  /* 0x00000024ff007e24 */ /* 0x000fe2000f8e00ff */
[----:B------:R-:W-:-:S04]  /*13fa0*/  ISETP.NE.AND P1, PT, R12, 0x1, PT ;  /* 0x000000010c00780c */ /* 0x000fc80003f25270 */
[----:B------:R-:W-:Y:S02]  /*13fb0*/  ISETP.NE.AND P2, PT, R0, 0x3, PT ;  /* 0x000000030000780c */ /* 0x000fe40003f45270 */
[----:B------:R-:W-:-:S04]  /*13fc0*/  SEL R0, RZ, 0x1, P1 ;  /* 0x00000001ff007807 */ /* 0x000fc80000800000 */
[----:B------:R-:W-:-:S07]  /*13fd0*/  LOP3.LUT R19, R13, R0, RZ, 0x3c, !PT ;  /* 0x000000000d137212 */ /* 0x000fce00078e3cff */
[----:B------:R-:W-:Y:S05]  /*13fe0*/  @!P2 BRA `(.L_x_1290) ;  /* 0x000000000004a947 */ /* 0x000fea0003800000 */
[----:B------:R-:W-:Y:S01]  /*13ff0*/  BPT.TRAP 0x1 ;  /* 0x000000040000795c */ /* 0x000fe20000300000 */
.L_x_1290:
        /* <DEDUP_REMOVED lines=8> */
.L_x_1291:
[----:B------:R-:W2:Y:S01]  /*14080*/  LDL R14, [R1+0x18] ;  /* 0x00001800010e7983 */ /* 0x000ea20000100800 */
[----:B------:R-:W-:Y:S01]  /*14090*/  BSSY B1, `(.L_x_1292) ;  /* 0x0000006000017945 */ /* 0x000fe20003800000 */
[----:B------:R-:W-:Y:S02]  /*140a0*/  IMAD.MOV.U32 R25, RZ, RZ, -0x3ffffff0 ;  /* 0xc0000010ff197424 */ /* 0x000fe400078e00ff */
[----:B--2---:R-:W-:Y:S01]  /*140b0*/  IMAD R24, R17, 0x300, R14 ;  /* 0x0000030011187824 */ /* 0x004fe200078e020e */
[----:B-1----:R-:W-:Y:S06]  /*140c0*/  @P1 BRA `(.L_x_1293) ;  /* 0x0000000000081947 */ /* 0x002fec0003800000 */
[----:B------:R-:W1:Y:S02]  /*140d0*/  SYNCS.PHASECHK.TRANS64.TRYWAIT P1, [R0+URZ+0x19c30], R3 ;  /* 0x019c3003000075a7 */ /* 0x000e64000802017f */
[----:B-1----:R-:W-:Y:S05]  /*140e0*/  @!P1 BRA `(.L_x_1294) ;  /* 0x000000d000e89947 */ /* 0x002fea0003800000 */
.L_x_1293:
[----:B------:R-:W-:Y:S05]  /*140f0*/  BSYNC B1 ;  /* 0x0000000000017941 */ /* 0x000fea0003800000 */
.L_x_1292:
        /* <DEDUP_REMOVED lines=29> */
.L_x_1295:
[----:B01----:R-:W-:Y:S01]  /*142d0*/  SHF.L.U32 R3, R13, 0x1f, RZ ;  /* 0x0000001f0d037819 */ /* 0x003fe200000006ff */
[----:B------:R-:W-:-:S04]  /*142e0*/  IMAD R21, R12, 0x8, R16 ;  /* 0x000000080c157824 */ /* 0x000fc800078e0210 */
[----:B------:R0:W1:Y:S01]  /*142f0*/  SYNCS.PHASECHK.TRANS64.TRYWAIT P1, [R21+URZ+0x19c50], R3 ;  /* 0x019c5003150075a7 */ /* 0x000062000802017f */
[----:B------:R-:W-:Y:S05]  /*14300*/  @!P2 BRA `(.L_x_1296) ;  /* 0x000000000004a947 */ /* 0x000fea0003800000 */
[----:B------:R-:W-:Y:S01]  /*14310*/  BPT.TRAP 0x1 ;  /* 0x000000040000795c */ /* 0x000fe20000300000 */
.L_x_1296:
[----:B------:R-:W-:Y:S04]  /*14320*/  BSSY B1, `(.L_x_1297) ;  /* 0x0000004000017945 */ /* 0x000fe80003800000 */
[----:B-1----:R-:W-:Y:S05]  /*14330*/  @P1 BRA `(.L_x_1298) ;  /* 0x0000000000081947 */ /* 0x002fea0003800000 */
[----:B------:R-:W1:Y:S02]  /*14340*/  SYNCS.PHASECHK.TRANS64.TRYWAIT P1, [R21+URZ+0x19c50], R3 ;  /* 0x019c5003150075a7 */ /* 0x000e64000802017f */
[----:B-1----:R-:W-:Y:S05]  /*14350*/  @!P1 BRA `(.L_x_1299) ;  /* 0x000000d000609947 */ /* 0x002fea0003800000 */
.L_x_1298:
[----:B------:R-:W-:Y:S05]  /*14360*/  BSYNC B1 ;  /* 0x0000000000017941 */ /* 0x000fea0003800000 */
.L_x_1297:
[----:B01----:R-:W-:Y:S01]  /*14370*/  VIADD R3, R16, 0x3000 ;  /* 0x0000300010037836 */ /* 0x003fe20000000000 */
[----:B------:R-:W2:Y:S04]  /*14380*/  LDL R154, [R1+0x4] ;  /* 0x00000400019a7983 */ /* 0x000ea80000100800 */
[----:B------:R-:W-:-:S04]  /*14390*/  SHF.R.U32.HI R3, RZ, 0x4, R3 ;  /* 0x00000004ff037819 */ /* 0x000fc80000011603 */
[----:B------:R-:W-:-:S04]  /*143a0*/  LOP3.LUT R3, R3, 0x3fff, RZ, 0xc0, !PT ;  /* 0x00003fff03037812 */ /* 0x000fc800078ec0ff */
[----:B------:R-:W-:Y:S01]  /*143b0*/  LOP3.LUT R3, R3, 0x10000, RZ, 0xfc, !PT ;  /* 0x0001000003037812 */ /* 0x000fe200078efcff */
[----:B------:R-:W-:-:S04]  /*143c0*/  IMAD.MOV.U32 R13, RZ, RZ, 0x40000040 ;  /* 0x40000040ff0d7424 */ /* 0x000fc800078e00ff */
[----:B------:R-:W-:Y:S01]  /*143d0*/  IMAD R12, R12, 0x300, R3 ;  /* 0x000003000c0c7824 */ /* 0x000fe200078e0203 */
[----:B------:R-:W-:Y:S01]  /*143e0*/  R2UR UR7, R13 ;  /* 0x000000000d0772ca */ /* 0x000fe200000e0000 */
[----:B------:R-:W-:Y:S01]  /*143f0*/  WARPGROUP.ARRIVE ;  /* 0x00000000000079c5 */ /* 0x000fe20000000000 */
[----:B------:R-:W3:Y:S02]  /*14400*/  LDL R3, [R1+0x40] ;  /* 0x0000400001037983 */ /* 0x000ee40000100800 */
[----:B------:R-:W-:-:S13]  /*14410*/  R2UR UR6, R12 ;  /* 0x000000000c0672ca */ /* 0x000fda00000e0000 */
[----:B------:R-:W-:Y:S01]  /*14420*/  QGMMA.64x96x32.F32.E4M3.E4M3 R88, R148, gdesc[UR4], R88, gsb0 ;  /* 0x0160000494587df3 */ /* 0x000fe20008000858 */
[----:B------:R-:W-:Y:S02]  /*14430*/  VIADD R14, R12, 0x2 ;  /* 0x000000020c0e7836 */ /* 0x000fe40000000000 */
[----:B------:R-:W-:-:S03]  /*14440*/  IMAD.MOV.U32 R15, RZ, RZ, 0x40000040 ;  /* 0x40000040ff0f7424 */ /* 0x000fc600078e00ff */
[----:B------:R-:W-:Y:S02]  /*14450*/  R2UR UR6, R14 ;  /* 0x000000000e0672ca */ /* 0x000fe400000e0000 */
[----:B------:R-:W-:Y:S01]  /*14460*/  R2UR UR7, R15 ;  /* 0x000000000f0772ca */ /* 0x000fe200000e0000 */
[----:B------:R-:W-:Y:S02]  /*14470*/  WARPGROUP.DEPBAR.LE gsb0, 0x0 ;  /* 0x00008000000079c5 */ /* 0x000fe40000010000 */
[----:B------:R-:W3:Y:S01]  /*14480*/  LDL R150, [R1+0xc] ;  /* 0x00000c0001967983 */ /* 0x000ee20000100800 */
[C---:B------:R-:W-:Y:S01]  /*14490*/  VIADD R14, R12.reuse, 0x4 ;  /* 0x000000040c0e7836 */ /* 0x040fe20000000000 */
[----:B------:R-:W0:Y:S02]  /*144a0*/  LDC R149, c[0x0][0x448] ;  /* 0x00011200ff957b82 */ /* 0x000e240000000800 */
[----:B------:R-:W4:Y:S01]  /*144b0*/  LDL R151, [R1] ;  /* 0x0000000001977983 */ /* 0x000f220000100800 */
[----:B------:R-:W-:Y:S01]  /*144c0*/  WARPGROUP.ARRIVE ;  /* 0x00000000000079c5 */ /* 0x000fe20000000000 */
[----:B------:R-:W-:Y:S01]  /*144d0*/  IMAD.MOV.U32 R15, RZ, RZ, 0x40000040 ;  /* 0x40000040ff0f7424 */ /* 0x000fe200078e00ff */
[----:B------:R-:W-:Y:S01]  /*144e0*/  ULOP3.LUT UR4, URZ, UR44, URZ, 0x33, !UPT ;  /* 0x0000002c3f047292 */ /* 0x000fe2000f8e333f */
[----:B------:R-:W-:-:S02]  /*144f0*/  VIADD R12, R12, 0x6 ;  /* 0x000000060c0c7836 */ /* 0x000fc40000000000 */
[----:B------:R-:W-:-:S06]  /*14500*/  IMAD.MOV.U32 R13, RZ, RZ, 0x40000040 ;  /* 0x40000040ff0d7424 */ /* 0x000fcc00078e00ff */
[----:B------:R-:W-:Y:S01]  /*14510*/  QGMMA.64x96x32.F32.E4M3.E4M3 R88, R144, gdesc[UR4], R88, gsb0 ;  /* 0x0160000490587df3 */ /* 0x000fe20008000858 */
[----:B------:R-:W-:Y:S02]  /*14520*/  R2UR UR6, R14 ;  /* 0x000000000e0672ca */ /* 0x000fe400000e0000 */
[----:B------:R-:W-:Y:S02]  /*14530*/  R2UR UR7, R15 ;  /* 0x000000000f0772ca */ /* 0x000fe400000e0000 */
[----:B0-----:R-:W-:Y:S01]  /*14540*/  ISETP.NE.AND P1, PT, R149, 0x1, PT ;  /* 0x000000019500780c */ /* 0x001fe20003f25270 */
[----:B------:R-:W-:Y:S02]  /*14550*/  WARPGROUP.DEPBAR.LE gsb0, 0x0 ;  /* 0x00008000000079c5 */ /* 0x000fe40000010000 */
[----:B------:R-:W-:-:S08]  /*14560*/  WARPGROUP.ARRIVE ;  /* 0x00000000000079c5 */ /* 0x000fd00000000000 */
[----:B------:R-:W-:Y:S01]  /*14570*/  QGMMA.64x96x32.F32.E4M3.E4M3 R88, R140, gdesc[UR4], R88, gsb0 ;  /* 0x016000048c587df3 */ /* 0x000fe20008000858 */
[----:B------:R-:W-:Y:S02]  /*14580*/  R2UR UR6, R12 ;  /* 0x000000000c0672ca */ /* 0x000fe400000e0000 */
[----:B------:R-:W-:Y:S01]  /*14590*/  R2UR UR7, R13 ;  /* 0x000000000d0772ca */ /* 0x000fe200000e0000 */
[----:B------:R-:W0:Y:S08]  /*145a0*/  @P1 LDC R12, c[0x0][0x450] ;  /* 0x00011400ff0c1b82 */ /* 0x000e300000000800 */
[----:B------:R-:W1:Y:S01]  /*145b0*/  @P1 LDC R13, c[0x0][0x44c] ;  /* 0x00011300ff0d1b82 */ /* 0x000e620000000800 */
[----:B------:R-:W-:-:S02]  /*145c0*/  WARPGROUP.DEPBAR.LE gsb0, 0x0 ;  /* 0x00008000000079c5 */ /* 0x000fc40000010000 */
[----:B------:R-:W-:-:S06]  /*145d0*/  WARPGROUP.ARRIVE ;  /* 0x00000000000079c5 */ /* 0x000fcc0000000000 */
[----:B------:R-:W-:Y:S01]  /*145e0*/  QGMMA.64x96x32.F32.E4M3.E4M3 R88, R136, gdesc[UR4], R88, gsb0 ;  /* 0x0160000488587df3 */ /* 0x000fe20008000858 */
[----:B---3--:R-:W-:Y:S02]  /*145f0*/  IMAD.IADD R3, R3, 0x1, R150 ;  /* 0x0000000103037824 */ /* 0x008fe400078e0296 */
[----:B------:R-:W3:Y:S02]  /*14600*/  LDC R150, c[0x0][0x9e4] ;  /* 0x00027900ff967b82 */ /* 0x000ee40000000800 */
[----:B-1----:R-:W-:-:S05]  /*14610*/  @P1 IMAD.HI.U32 R13, R3, R13, RZ ;  /* 0x0000000d030d1227 */ /* 0x002fca00078e00ff */
[----:B0-----:R-:W-:Y:S01]  /*14620*/  @P1 SHF.R.U32.HI R3, RZ, R12, R13 ;  /* 0x0000000cff031219 */ /* 0x001fe2000001160d */
[----:B------:R-:W-:Y:S02]  /*14630*/  @!P0 VIADD R12, R0, 0x19c40 ;  /* 0x00019c40000c8836 */ /* 0x000fe40000000000 */
[----:B------:R-:W-:-:S03]  /*14640*/  IMAD.SHL.U32 R0, R4, 0x80, RZ ;  /* 0x0000008004007824 */ /* 0x000fc600078e00ff */
[----:B------:R-:W-:Y:S02]  /*14650*/  @!P0 PRMT R12, RZ, 0x654, R12 ;  /* 0x00000654ff0c8816 */ /* 0x000fe4000000000c */
[----:B------:R-:W-:-:S05]  /*14660*/  IADD3 R13, -R0, 0x1, RZ ;  /* 0x00000001000d7810 */ /* 0x000fca0007ffe1ff */
[----:B--2---:R-:W-:Y:S01]  /*14670*/  IMAD R13, R154, -0x2, R13 ;  /* 0xfffffffe9a0d7824 */ /* 0x004fe200078e020d */
[----:B---3--:R-:W-:-:S04]  /*14680*/  ISETP.GE.AND P4, PT, R150, 0x1, PT ;  /* 0x000000019600780c */ /* 0x008fc80003f86270 */
[----:B----4-:R-:W-:-:S05]  /*14690*/  IADD3 R15, -R155, R13, R151 ;  /* 0x0000000d9b0f7210 */ /* 0x010fca0007ffe197 */
[C---:B------:R-:W-:Y:S02]  /*146a0*/  VIADD R14, R15.reuse, UR41 ;  /* 0x000000290f0e7c36 */ /* 0x040fe40008000000 */
[----:B------:R-:W-:Y:S01]  /*146b0*/  VIADD R15, R15, UR4 ;  /* 0x000000040f0f7c36 */ /* 0x000fe20008000000 */
[----:B------:R-:W-:Y:S02]  /*146c0*/  WARPGROUP.DEPBAR.LE gsb0, 0x0 ;  /* 0x00008000000079c5 */ /* 0x000fe40000010000 */
[----:B------:R-:W0:Y:S01]  /*146d0*/  SHFL.IDX PT, R138, R3, RZ, 0x1c1f ;  /* 0x001c1fff038a7589 */ /* 0x000e2200000e0000 */
[----:B------:R1:W-:Y:S01]  /*146e0*/  @!P0 SYNCS.ARRIVE.TRANS64.RED.A1T0 RZ, [R12+URZ], RZ ;  /* 0x000000ff0cff89a7 */ /* 0x0003e2000810043f */
[--C-:B0-----:R-:W-:Y:S02]  /*146f0*/  IMAD.IADD R136, R14, 0x1, R138.reuse ;  /* 0x000000010e887824 */ /* 0x101fe400078e028a */
[----:B------:R-:W-:Y:S01]  /*14700*/  IMAD.IADD R137, R15, 0x1, R138 ;  /* 0x000000010f897824 */ /* 0x000fe200078e028a */
[----:B-1----:R-:W-:Y:S06]  /*14710*/  @!P4 BRA `(.L_x_1300) ;  /* 0x000000000058c947 */ /* 0x002fec0003800000 */
        /* <DEDUP_REMOVED lines=12> */
.L_x_1302:
[----:B------:R-:W-:-:S05]  /*147e0*/  IMAD.U32 R139, RZ, RZ, UR38 ;  /* 0x00000026ff8b7e24 */ /* 0x000fca000f8e00ff */
[----:B------:R-:W-:-:S13]  /*147f0*/  ISETP.NE.AND P1, PT, R139, 0x1, PT ;  /* 0x000000018b00780c */ /* 0x000fda0003f25270 */
[----:B------:R-:W0:Y:S02]  /*14800*/  @P1 LDC.64 R12, c[0x0][0x9e8] ;  /* 0x00027a00ff0c1b82 */ /* 0x000e240000000a00 */
[----:B0-----:R-:W-:-:S05]  /*14810*/  @P1 IMAD.HI.U32 R12, R138, R12, RZ ;  /* 0x0000000c8a0c1227 */ /* 0x001fca00078e00ff */
[----:B------:R-:W-:-:S07]  /*14820*/  @P1 SHF.R.U32.HI R138, RZ, R13, R12 ;  /* 0x0000000dff8a1219 */ /* 0x000fce000001160c */
.L_x_1303:
[----:B------:R-:W-:Y:S05]  /*14830*/  BSYNC B1 ;  /* 0x0000000000017941 */ /* 0x000fea0003800000 */
.L_x_1301:
[----:B------:R-:W-:-:S04]  /*14840*/  IMAD R138, R138, R139, -R0 ;  /* 0x0000008b8a8a7224 */ /* 0x000fc800078e0a00 */
[----:B------:R-:W-:-:S05]  /*14850*/  IMAD R138, R154, -0x2, R138 ;  /* 0xfffffffe9a8a7824 */ /* 0x000fca00078e028a */
[----:B------:R-:W-:Y:S02]  /*14860*/  VIMNMX R137, R137, R138, !PT ;  /* 0x0000008a89897248 */ /* 0x000fe40007fe0100 */
[----:B------:R-:W-:-:S07]  /*14870*/  VIADDMNMX R136, R138, R139, R136, PT ;  /* 0x0000008b8a887246 */ /* 0x000fce0003800188 */
.L_x_1300:
        /* <DEDUP_REMOVED lines=113> */
.L_x_1306:
[----:B------:R-:W-:-:S05]  /*14f90*/  IMAD.U32 R136, RZ, RZ, UR38 ;  /* 0x00000026ff887e24 */ /* 0x000fca000f8e00ff */
[----:B------:R-:W-:-:S13]  /*14fa0*/  ISETP.NE.AND P1, PT, R136, 0x1, PT ;  /* 0x000000018800780c */ /* 0x000fda0003f25270 */
[----:B------:R-:W0:Y:S02]  /*14fb0*/  @P1 LDC.64 R12, c[0x0][0x9e8] ;  /* 0x00027a00ff0c1b82 */ /* 0x000e240000000a00 */
[----:B0-----:R-:W-:-:S05]  /*14fc0*/  @P1 IMAD.HI.U32 R12, R3, R12, RZ ;  /* 0x0000000c030c1227 */ /* 0x001fca00078e00ff */
[----:B------:R-:W-:-:S07]  /*14fd0*/  @P1 SHF.R.U32.HI R3, RZ, R13, R12 ;  /* 0x0000000dff031219 */ /* 0x000fce000001160c */
.L_x_1307:
[----:B------:R-:W-:Y:S05]  /*14fe0*/  BSYNC B1 ;  /* 0x0000000000017941 */ /* 0x000fea0003800000 */
.L_x_1305:
[----:B------:R-:W-:-:S04]  /*14ff0*/  IMAD R0, R3, R136, -R0 ;  /* 0x0000008803007224 */ /* 0x000fc800078e0a00 */
[----:B------:R-:W-:-:S05]  /*15000*/  IMAD R0, R154, -0x2, R0 ;  /* 0xfffffffe9a007824 */ /* 0x000fca00078e0200 */
[----:B------:R-:W-:Y:S02]  /*15010*/  VIMNMX R15, R15, R0, !PT ;  /* 0x000000000f0f7248 */ /* 0x000fe40007fe0100 */
[----:B------:R-:W-:-:S07]  /*15020*/  VIADDMNMX R14, R0, R136, R14, PT ;  /* 0x00000088000e7246 */ /* 0x000fce000380010e */
.L_x_1304:
        /* <DEDUP_REMOVED lines=8> */
[C---:B------:R-:W-:Y:S02]  /*150b0*/  ISETP.GT.AND P2, PT, R15.reuse, 0x8, P3 ;  /* 0x000000080f00780c */ /* 0x040fe40001f44270 */
        /* <DEDUP_REMOVED lines=65> */
[----:B------:R-:W-:Y:S02]  /*154d0*/  FMNMX.FTZ R0, R84, R0, !PT ;  /* 0x0000000054007209 */ /* 0x000fe40007810000 */
[----:B------:R-:W-:Y:S02]  /*154e0*/  FSEL R54, R54, -INF , !P2 ;  /* 0xff80000036367808 */ /* 0x000fe40005000000 */
[----:B------:R-:W-:Y:S02]  /*154f0*/  FSEL R55, R55, -INF , !P1 ;  /* 0xff80000037377808 */ /* 0x000fe40004800000 */
[----:B------:R-:W-:Y:S02]  /*15500*/  FMNMX.FTZ R0, R85, R0, !PT ;  /* 0x0000000055007209 */ /* 0x000fe40007810000 */
[----:B------:R-:W-:-:S02]  /*15510*/  ISETP.GT.AND P2, PT, R15, 0x40, P3 ;  /* 0x000000400f00780c */ /* 0x000fc40001f44270 */
[----:B------:R-:W-:Y:S01]  /*15520*/  ISETP.GT.AND P1, PT, R15, 0x41, P3 ;  /* 0x000000410f00780c */ /* 0x000fe20001f24270 */
[----:B------:R-:W0:Y:S01]  /*15530*/  SHFL.BFLY PT, R3, R0, 0x2, 0x1f ;  /* 0x0c401f0000037f89 */ /* 0x000e2200000e0000 */
[C---:B------:R-:W-:Y:S02]  /*15540*/  ISETP.LT.OR P2, PT, R14.reuse, 0x41, P2 ;  /* 0x000000410e00780c */ /* 0x040fe40001741670 */
[----:B------:R-:W-:Y:S02]  /*15550*/  ISETP.LT.OR P1, PT, R14, 0x42, P1 ;  /* 0x000000420e00780c */ /* 0x000fe40000f21670 */
[----:B------:R-:W-:Y:S02]  /*15560*/  FSEL R58, R58, -INF , !P2 ;  /* 0xff8000003a3a7808 */ /* 0x000fe40005000000 */
[----:B------:R-:W-:Y:S02]  /*15570*/  FSEL R59, R59, -INF , !P1 ;  /* 0xff8000003b3b7808 */ /* 0x000fe40004800000 */
[----:B------:R-:W-:-:S02]  /*15580*/  ISETP.GT.AND P2, PT, R15, 0x48, P3 ;  /* 0x000000480f00780c */ /* 0x000fc40001f44270 */
[----:B------:R-:W-:Y:S02]  /*15590*/  ISETP.GT.AND P1, PT, R15, 0x49, P3 ;  /* 0x000000490f00780c */ /* 0x000fe40001f24270 */
        /* <DEDUP_REMOVED lines=8> */
[----:B------:R-:W-:Y:S02]  /*15620*/  LOP3.LUT R22, R22, 0xbfffffff, RZ, 0xc0, !PT ;  /* 0xbfffffff16167812 */ /* 0x000fe400078ec0ff */
[----:B------:R-:W-:Y:S02]  /*15630*/  FSEL R66, R66, -INF , !P2 ;  /* 0xff80000042427808 */ /* 0x000fe40005000000 */
[----:B------:R-:W-:-:S02]  /*15640*/  FSEL R67, R67, -INF , !P1 ;  /* 0xff80000043437808 */ /* 0x000fc40004800000 */
[C---:B------:R-:W-:Y:S02]  /*15650*/  ISETP.GT.AND P2, PT, R15.reuse, 0x58, P3 ;  /* 0x000000580f00780c */ /* 0x040fe40001f44270 */
[C---:B------:R-:W-:Y:S02]  /*15660*/  ISETP.GT.AND P1, PT, R15.reuse, 0x59, P3 ;  /* 0x000000590f00780c */ /* 0x040fe40001f24270 */
[----:B------:R-:W-:Y:S02]  /*15670*/  @P0 LOP3.LUT R22, R22, 0x40000000, RZ, 0xfc, !PT ;  /* 0x4000000016160812 */ /* 0x000fe400078efcff */
[----:B0-----:R-:W-:Y:S02]  /*15680*/  FMNMX.FTZ R3, R0, R3, !PT ;  /* 0x0000000300037209 */ /* 0x001fe40007810000 */
[----:B------:R-:W-:Y:S02]  /*15690*/  ISETP.GT.AND P0, PT, R15, RZ, P3 ;  /* 0x000000ff0f00720c */ /* 0x000fe40001f04270 */
[C---:B------:R-:W-:Y:S01]  /*156a0*/  ISETP.LT.OR P2, PT, R14.reuse, 0x59, P2 ;  /* 0x000000590e00780c */ /* 0x040fe20001741670 */
[----:B------:R-:W0:Y:S01]  /*156b0*/  SHFL.BFLY PT, R0, R3, 0x1, 0x1f ;  /* 0x0c201f0003007f89 */ /* 0x000e2200000e0000 */
[----:B------:R-:W-:-:S02]  /*156c0*/  ISETP.LT.OR P1, PT, R14, 0x5a, P1 ;  /* 0x0000005a0e00780c */ /* 0x000fc40000f21670 */
[----:B------:R-:W-:Y:S02]  /*156d0*/  FSEL R70, R70, -INF , !P2 ;  /* 0xff80000046467808 */ /* 0x000fe40005000000 */
[----:B------:R-:W-:Y:S02]  /*156e0*/  FSEL R71, R71, -INF , !P1 ;  /* 0xff80000047477808 */ /* 0x000fe40004800000 */
[C---:B------:R-:W-:Y:S02]  /*156f0*/  ISETP.GT.AND P2, PT, R15.reuse, 0x60, P3 ;  /* 0x000000600f00780c */ /* 0x040fe40001f44270 */
[----:B------:R-:W-:Y:S02]  /*15700*/  ISETP.GT.AND P1, PT, R15, 0x61, P3 ;  /* 0x000000610f00780c */ /* 0x000fe40001f24270 */
[----:B------:R-:W-:Y:S02]  /*15710*/  LOP3.LUT R22, R22, 0xfffffff7, RZ, 0xc0, !PT ;  /* 0xfffffff716167812 */ /* 0x000fe400078ec0ff */
[----:B------:R-:W-:-:S02]  /*15720*/  ISETP.LT.OR P2, PT, R14, 0x61, P2 ;  /* 0x000000610e00780c */ /* 0x000fc40001741670 */
[----:B------:R-:W-:Y:S02]  /*15730*/  ISETP.LT.OR P1, PT, R14, 0x62, P1 ;  /* 0x000000620e00780c */ /* 0x000fe40000f21670 */
[----:B------:R-:W-:Y:S02]  /*15740*/  @P0 LOP3.LUT R22, R22, 0x8, RZ, 0xfc, !PT ;  /* 0x0000000816160812 */ /* 0x000fe400078efcff */
[----:B------:R-:W-:Y:S02]  /*15750*/  FSEL R74, R74, -INF , !P2 ;  /* 0xff8000004a4a7808 */ /* 0x000fe40005000000 */
[----:B------:R-:W-:Y:S02]  /*15760*/  FSEL R75, R75, -INF , !P1 ;  /* 0xff8000004b4b7808 */ /* 0x000fe40004800000 */
[C---:B------:R-:W-:Y:S02]  /*15770*/  ISETP.GT.AND P4, PT, R15.reuse, 0x68, P3 ;  /* 0x000000680f00780c */ /* 0x040fe40001f84270 */
[----:B------:R-:W-:-:S02]  /*15780*/  ISETP.GT.AND P5, PT, R15, 0x69, P3 ;  /* 0x000000690f00780c */ /* 0x000fc40001fa4270 */
[C---:B------:R-:W-:Y:S02]  /*15790*/  ISETP.GT.AND P6, PT, R15.reuse, 0x70, P3 ;  /* 0x000000700f00780c */ /* 0x040fe40001fc4270 */
[C---:B------:R-:W-:Y:S02]  /*157a0*/  ISETP.GT.AND P2, PT, R15.reuse, 0x71, P3 ;  /* 0x000000710f00780c */ /* 0x040fe40001f44270 */
[C---:B------:R-:W-:Y:S02]  /*157b0*/  ISETP.GT.AND P1, PT, R15.reuse, 0x78, P3 ;  /* 0x000000780f00780c */ /* 0x040fe40001f24270 */
[----:B------:R-:W-:Y:S02]  /*157c0*/  ISETP.GT.AND P0, PT, R15, 0x79, P3 ;  /* 0x000000790f00780c */ /* 0x000fe40001f04270 */
[----:B------:R-:W-:Y:S02]  /*157d0*/  LOP3.LUT P3, RZ, R22, 0x8, RZ, 0xc0, !PT ;  /* 0x0000000816ff7812 */ /* 0x000fe4000786c0ff */
[----:B0-----:R-:W-:-:S02]  /*157e0*/  FMNMX.FTZ R3, R3, R0, !PT ;  /* 0x0000000003037209 */ /* 0x001fc40007810000 */
[----:B------:R-:W-:Y:S02]  /*157f0*/  ISETP.LT.OR P3, PT, R14, 0x1, P3 ;  /* 0x000000010e00780c */ /* 0x000fe40001f61670 */
[----:B------:R-:W-:Y:S01]  /*15800*/  LOP3.LUT R22, R22, 0xfffffffd, RZ, 0xc0, !PT ;  /* 0xfffffffd16167812 */ /* 0x000fe200078ec0ff */
[----:B------:R-:W-:-:S01]  /*15810*/  FFMA.FTZ R13, R2, R3, -8 ;  /* 0xc1000000020d7423 */ /* 0x000fc20000010003 */
[----:B------:R-:W-:Y:S02]  /*15820*/  FSEL R26, R26, -INF , !P3 ;  /* 0xff8000001a1a7808 */ /* 0x000fe40005800000 */
[----:B------:R-:W-:Y:S02]  /*15830*/  ISETP.LT.OR P6, PT, R14, 0x71, P6 ;  /* 0x000000710e00780c */ /* 0x000fe400037c1670 */
[----:B------:R-:W-:Y:S02]  /*15840*/  FMNMX.FTZ R0, R26, R7, !PT ;  /* 0x000000071a007209 */ /* 0x000fe40007810000 */
[----:B------:R-:W-:-:S02]  /*15850*/  @P0 LOP3.LUT R22, R22, 0x2, RZ, 0xfc, !PT ;  /* 0x0000000216160812 */ /* 0x000fc400078efcff */
[----:B------:R-:W-:Y:S02]  /*15860*/  FMNMX.FTZ R0, R27, R0, !PT ;  /* 0x000000001b007209 */ /* 0x000fe40007810000 */
[----:B------:R-:W-:Y:S02]  /*15870*/  ISETP.LT.OR P0, PT, R14, 0x69, P4 ;  /* 0x000000690e00780c */ /* 0x000fe40002701670 */
[----:B------:R-:W-:Y:S02]  /*15880*/  FMNMX.FTZ R0, R30, R0, !PT ;  /* 0x000000001e007209 */ /* 0x000fe40007810000 */
[C---:B------:R-:W-:Y:S02]  /*15890*/  LOP3.LUT P4, RZ, R22.reuse, 0x2, RZ, 0xc0, !PT ;  /* 0x0000000216ff7812 */ /* 0x040fe4000788c0ff */
[----:B------:R-:W-:Y:S02]  /*158a0*/  FMNMX.FTZ R0, R31, R0, !PT ;  /* 0x000000001f007209 */ /* 0x000fe40007810000 */
[----:B------:R-:W-:-:S02]  /*158b0*/  LOP3.LUT R22, R22, 0xffffffef, RZ, 0xc0, !PT ;  /* 0xffffffef16167812 */ /* 0x000fc400078ec0ff */
[----:B------:R-:W-:Y:S02]  /*158c0*/  FMNMX.FTZ R0, R34, R0, !PT ;  /* 0x0000000022007209 */ /* 0x000fe40007810000 */
[----:B------:R-:W-:Y:S02]  /*158d0*/  ISETP.LT.OR P2, PT, R14, 0x72, P2 ;  /* 0x000000720e00780c */ /* 0x000fe40001741670 */
[----:B------:R-:W-:Y:S02]  /*158e0*/  FMNMX.FTZ R0, R35, R0, !PT ;  /* 0x0000000023007209 */ /* 0x000fe40007810000 */
[----:B------:R-:W-:Y:S02]  /*158f0*/  @P0 LOP3.LUT R22, R22, 0x10, RZ, 0xfc, !PT ;  /* 0x0000001016160812 */ /* 0x000fe400078efcff */
[----:B------:R-:W-:Y:S02]  /*15900*/  FMNMX.FTZ R0, R38, R0, !PT ;  /* 0x0000000026007209 */ /* 0x000fe40007810000 */
[----:B------:R-:W-:-:S02]  /*15910*/  ISETP.LT.OR P0, PT, R14, 0x6a, P5 ;  /* 0x0000006a0e00780c */ /* 0x000fc40002f01670 */
[----:B------:R-:W-:Y:S02]  /*15920*/  FMNMX.FTZ R0, R39, R0, !PT ;  /* 0x0000000027007209 */ /* 0x000fe40007810000 */
[C---:B------:R-:W-:Y:S02]  /*15930*/  FSETP.NEU.FTZ.AND P5, PT, R3.reuse, -INF , PT ;  /* 0xff8000000300780b */ /* 0x040fe40003fbd000 */
[----:B------:R-:W-:Y:S02]  /*15940*/  FMNMX.FTZ R0, R42, R0, !PT ;  /* 0x000000002a007209 */ /* 0x000fe40007810000 */
[----:B------:R-:W-:Y:S02]  /*15950*/  FSEL R12, R3, RZ, P5 ;  /* 0x000000ff030c7208 */ /* 0x000fe40002800000 */
[----:B------:R-:W-:Y:S02]  /*15960*/  FMNMX.FTZ R0, R43, R0, !PT ;  /* 0x000000002b007209 */ /* 0x000fe40007810000 */
[----:B------:R-:W-:Y:S01]  /*15970*/  FSEL R13, R13, RZ, P5 ;  /* 0x000000ff0d0d7208 */ /* 0x000fe20002800000 */
[----:B------:R-:W-:Y:S01]  /*15980*/  FADD.FTZ R12, -R12, R20 ;  /* 0x000000140c0c7221 */ /* 0x000fe20000010100 */
[----:B------:R-:W-:-:S02]  /*15990*/  FMNMX.FTZ R0, R46, R0, !PT ;  /* 0x000000002e007209 */ /* 0x000fc40007810000 */
[----:B------:R-:W-:Y:S01]  /*159a0*/  LOP3.LUT P5, RZ, R22, 0x10, RZ, 0xc0, !PT ;  /* 0x0000001016ff7812 */ /* 0x000fe200078ac0ff */
[----:B------:R-:W-:-:S01]  /*159b0*/  FFMA.FTZ R24, R2, R24, -R13 ;  /* 0x0000001802187223 */ /* 0x000fc2000001080d */
[----:B------:R-:W-:Y:S01]  /*159c0*/  FMNMX.FTZ R0, R47, R0, !PT ;  /* 0x000000002f007209 */ /* 0x000fe20007810000 */
[----:B------:R-:W-:Y:S01]  /*159d0*/  FMUL.FTZ R12, R2, R12 ;  /* 0x0000000c020c7220 */ /* 0x000fe20000410000 */
[----:B------:R-:W-:Y:S01]  /*159e0*/  FSEL R78, R78, -INF , !P5 ;  /* 0xff8000004e4e7808 */ /* 0x000fe20006800000 */
[----:B------:R-:W-:-:S01]  /*159f0*/  FFMA.FTZ R25, R2, R25, -R13 ;  /* 0x0000001902197223 */ /* 0x000fc2000001080d */
[----:B------:R-:W-:Y:S01]  /*15a00*/  FMNMX.FTZ R0, R50, R0, !PT ;  /* 0x0000000032007209 */ /* 0x000fe20007810000 */
[----:B------:R-:W-:Y:S01]  /*15a10*/  MUFU.EX2 R24, R24 ;  /* 0x0000001800187308 */ /* 0x000fe20000000800 */
[----:B------:R-:W-:Y:S01]  /*15a20*/  FSEL R79, R79, -INF , !P0 ;  /* 0xff8000004f4f7808 */ /* 0x000fe20004000000 */
[C-C-:B------:R-:W-:Y:S01]  /*15a30*/  FFMA.FTZ R28, R2.reuse, R28, -R13.reuse ;  /* 0x0000001c021c7223 */ /* 0x140fe2000001080d */
[----:B------:R-:W-:Y:S01]  /*15a40*/  FMNMX.FTZ R0, R51, R0, !PT ;  /* 0x0000000033007209 */ /* 0x000fe20007810000 */
[--C-:B------:R-:W-:Y:S01]  /*15a50*/  FFMA.FTZ R29, R2, R29, -R13.reuse ;  /* 0x0000001d021d7223 */ /* 0x100fe2000001080d */
[----:B------:R-:W-:Y:S01]  /*15a60*/  FSEL R82, R82, -INF , !P6 ;  /* 0xff80000052527808 */ /* 0x000fe20007000000 */
[--C-:B------:R-:W-:Y:S01]  /*15a70*/  FFMA.FTZ R32, R2, R32, -R13.reuse ;  /* 0x0000002002207223 */ /* 0x100fe2000001080d */
[----:B------:R-:W-:Y:S01]  /*15a80*/  FMNMX.FTZ R0, R54, R0, !PT ;  /* 0x0000000036007209 */ /* 0x000fe20007810000 */
[----:B------:R-:W0:Y:S01]  /*15a90*/  MUFU.EX2 R12, R12 ;  /* 0x0000000c000c7308 */ /* 0x000e220000000800 */
[----:B------:R-:W-:Y:S01]  /*15aa0*/  ISETP.LT.OR P1, PT, R14, 0x79, P1 ;  /* 0x000000790e00780c */ /* 0x000fe20000f21670 */
[C-C-:B------:R-:W-:Y:S01]  /*15ab0*/  FFMA.FTZ R33, R2.reuse, R33, -R13.reuse ;  /* 0x0000002102217223 */ /* 0x140fe2000001080d */
[----:B------:R-:W-:Y:S01]  /*15ac0*/  FMNMX.FTZ R0, R55, R0, !PT ;  /* 0x0000000037007209 */ /* 0x000fe20007810000 */
[C-C-:B------:R-:W-:Y:S01]  /*15ad0*/  FFMA.FTZ R36, R2.reuse, R36, -R13.reuse ;  /* 0x0000002402247223 */ /* 0x140fe2000001080d */
[----:B------:R-:W-:Y:S01]  /*15ae0*/  FSEL R83, R83, -INF , !P2 ;  /* 0xff80000053537808 */ /* 0x000fe20005000000 */
[--C-:B------:R-:W-:Y:S01]  /*15af0*/  FFMA.FTZ R37, R2, R37, -R13.reuse ;  /* 0x0000002502257223 */ /* 0x100fe2000001080d */
[----:B------:R-:W-:Y:S01]  /*15b00*/  FMNMX.FTZ R0, R58, R0, !PT ;  /* 0x000000003a007209 */ /* 0x000fe20007810000 */
[----:B------:R-:W1:Y:S01]  /*15b10*/  MUFU.EX2 R25, R25 ;  /* 0x0000001900197308 */ /* 0x000e620000000800 */
[----:B------:R-:W-:Y:S01]  /*15b20*/  ISETP.LT.OR P4, PT, R14, 0x7a, P4 ;  /* 0x0000007a0e00780c */ /* 0x000fe20002781670 */
[C-C-:B------:R-:W-:Y:S01]  /*15b30*/  FFMA.FTZ R40, R2.reuse, R40, -R13.reuse ;  /* 0x0000002802287223 */ /* 0x140fe2000001080d */
[----:B------:R-:W-:Y:S01]  /*15b40*/  FMNMX.FTZ R0, R59, R0, !PT ;  /* 0x000000003b007209 */ /* 0x000fe20007810000 */
[--C-:B------:R-:W-:Y:S01]  /*15b50*/  FFMA.FTZ R41, R2, R41, -R13.reuse ;  /* 0x0000002902297223 */ /* 0x100fe2000001080d */
[----:B------:R-:W-:Y:S01]  /*15b60*/  FSEL R86, R86, -INF , !P1 ;  /* 0xff80000056567808 */ /* 0x000fe20004800000 */
[--C-:B------:R-:W-:Y:S01]  /*15b70*/  FFMA.FTZ R44, R2, R44, -R13.reuse ;  /* 0x0000002c022c7223 */ /* 0x100fe2000001080d */
[----:B------:R-:W-:Y:S01]  /*15b80*/  FMNMX.FTZ R0, R62, R0, !PT ;  /* 0x000000003e007209 */ /* 0x000fe20007810000 */
[----:B------:R-:W-:Y:S01]  /*15b90*/  MUFU.EX2 R28, R28 ;  /* 0x0000001c001c7308 */ /* 0x000fe20000000800 */
[----:B------:R-:W-:Y:S01]  /*15ba0*/  FSEL R87, R87, -INF , !P4 ;  /* 0xff80000057577808 */ /* 0x000fe20006000000 */
[----:B0-----:R-:W-:Y:S01]  /*15bb0*/  FFMA.FTZ R6, R12, R6, R24 ;  /* 0x000000060c067223 */ /* 0x001fe20000010018 */
[----:B------:R-:W-:Y:S01]  /*15bc0*/  FMNMX.FTZ R0, R63, R0, !PT ;  /* 0x000000003f007209 */ /* 0x000fe20007810000 */
[C-C-:B------:R-:W-:Y:S01]  /*15bd0*/  FFMA.FTZ R45, R2.reuse, R45, -R13.reuse ;  /* 0x0000002d022d7223 */ /* 0x140fe2000001080d */
[----:B------:R-:W-:-:S01]  /*15be0*/  FFMA.FTZ R48, R2, R48, -R13 ;  /* 0x0000003002307223 */ /* 0x000fc2000001080d */
[----:B------:R-:W-:Y:S01]  /*15bf0*/  FFMA.FTZ R49, R2, R49, -R13 ;  /* 0x0000003102317223 */ /* 0x000fe2000001080d */
[----:B------:R-:W-:Y:S01]  /*15c00*/  FMNMX.FTZ R0, R66, R0, !PT ;  /* 0x0000000042007209 */ /* 0x000fe20007810000 */
[----:B------:R-:W-:Y:S01]  /*15c10*/  MUFU.EX2 R29, R29 ;  /* 0x0000001d001d7308 */ /* 0x000fe20000000800 */
[----:B-1----:R-:W-:-:S01]  /*15c20*/  FADD.FTZ R6, R25, R6 ;  /* 0x0000000619067221 */ /* 0x002fc20000010000 */
[C-C-:B------:R-:W-:Y:S01]  /*15c30*/  FFMA.FTZ R52, R2.reuse, R52, -R13.reuse ;  /* 0x0000003402347223 */ /* 0x140fe2000001080d */
[----:B------:R-:W-:Y:S01]  /*15c40*/  FMNMX.FTZ R0, R67, R0, !PT ;  /* 0x0000000043007209 */ /* 0x000fe20007810000 */
[C-C-:B------:R-:W-:Y:S01]  /*15c50*/  FFMA.FTZ R53, R2.reuse, R53, -R13.reuse ;  /* 0x0000003502357223 */ /* 0x140fe2000001080d */
[----:B------:R-:W-:-:S01]  /*15c60*/  FFMA.FTZ R56, R2, R56, -R13 ;  /* 0x0000003802387223 */ /* 0x000fc2000001080d */
[--C-:B------:R-:W-:Y:S01]  /*15c70*/  FFMA.FTZ R57, R2, R57, -R13.reuse ;  /* 0x0000003902397223 */ /* 0x100fe2000001080d */
[----:B------:R-:W-:Y:S01]  /*15c80*/  FMNMX.FTZ R0, R70, R0, !PT ;  /* 0x0000000046007209 */ /* 0x000fe20007810000 */
[----:B------:R-:W-:Y:S01]  /*15c90*/  MUFU.EX2 R32, R32 ;  /* 0x0000002000207308 */ /* 0x000fe20000000800 */
[----:B------:R-:W-:-:S01]  /*15ca0*/  FFMA.FTZ R60, R2, R60, -R13 ;  /* 0x0000003c023c7223 */ /* 0x000fc2000001080d */
        /* <DEDUP_REMOVED lines=20> */
[----:B------:R-:W-:-:S02]  /*15df0*/  ISETP.NE.AND P5, PT, R136, 0x3, PT ;  /* 0x000000038800780c */ /* 0x000fc40003fa5270 */
[----:B------:R-:W-:Y:S01]  /*15e00*/  FMNMX.FTZ R0, R82, R0, !PT ;  /* 0x0000000052007209 */ /* 0x000fe20007810000 */
[----:B------:R-:W-:Y:S01]  /*15e10*/  MUFU.EX2 R37, R37 ;  /* 0x0000002500257308 */ /* 0x000fe20000000800 */
[----:B------:R-:W-:Y:S02]  /*15e20*/  LOP3.LUT P0, RZ, R22, 0x40000000, RZ, 0xc0, !PT ;  /* 0x4000000016ff7812 */ /* 0x000fe4000780c0ff */
[----:B------:R-:W-:-:S04]  /*15e30*/  FMNMX.FTZ R0, R83, R0, !PT ;  /* 0x0000000053007209 */ /* 0x000fc80007810000 */
[----:B------:R-:W-:Y:S01]  /*15e40*/  FMNMX.FTZ R0, R86, R0, !PT ;  /* 0x0000000056007209 */ /* 0x000fe20007810000 */
[----:B------:R-:W-:Y:S03]  /*15e50*/  MUFU.EX2 R40, R40 ;  /* 0x0000002800287308 */ /* 0x000fe60000000800 */
[----:B------:R-:W-:-:S05]  /*15e60*/  FMNMX.FTZ R0, R87, R0, !PT ;  /* 0x0000000057007209 */ /* 0x000fca0007810000 */
[----:B------:R-:W0:Y:S01]  /*15e70*/  SHFL.BFLY PT, R14, R0, 0x2, 0x1f ;  /* 0x0c401f00000e7f89 */ /* 0x000e2200000e0000 */
[----:B------:R-:W-:Y:S08]  /*15e80*/  MUFU.EX2 R41, R41 ;  /* 0x0000002900297308 */ /* 0x000ff00000000800 */
[----:B------:R-:W-:Y:S08]  /*15e90*/  MUFU.EX2 R44, R44 ;  /* 0x0000002c002c7308 */ /* 0x000ff00000000800 */
[----:B------:R-:W-:Y:S01]  /*15ea0*/  MUFU.EX2 R45, R45 ;  /* 0x0000002d002d7308 */ /* 0x000fe20000000800 */
[----:B0-----:R-:W-:-:S07]  /*15eb0*/  FMNMX.FTZ R0, R0, R14, !PT ;  /* 0x0000000e00007209 */ /* 0x001fce0007810000 */
[----:B------:R-:W-:Y:S01]  /*15ec0*/  MUFU.EX2 R48, R48 ;  /* 0x0000003000307308 */ /* 0x000fe20000000800 */
[----:B------:R-:W0:Y:S07]  /*15ed0*/  SHFL.BFLY PT, R14, R0, 0x1, 0x1f ;  /* 0x0c201f00000e7f89 */ /* 0x000e2e00000e0000 */
[----:B------:R-:W-:Y:S08]  /*15ee0*/  MUFU.EX2 R49, R49 ;  /* 0x0000003100317308 */ /* 0x000ff00000000800 */
[----:B------:R-:W-:Y:S08]  /*15ef0*/  MUFU.EX2 R52, R52 ;  /* 0x0000003400347308 */ /* 0x000ff00000000800 */
[----:B------:R-:W-:Y:S01]  /*15f00*/  MUFU.EX2 R53, R53 ;  /* 0x0000003500357308 */ /* 0x000fe20000000800 */
[----:B0-----:R-:W-:-:S04]  /*15f10*/  FMNMX.FTZ R0, R0, R14, !PT ;  /* 0x0000000e00007209 */ /* 0x001fc80007810000 */
[----:B------:R-:W-:-:S03]  /*15f20*/  FSETP.NEU.FTZ.AND P1, PT, R0, -INF , PT ;  /* 0xff8000000000780b */ /* 0x000fc60003f3d000 */
[----:B------:R-:W-:Y:S01]  /*15f30*/  MUFU.EX2 R56, R56 ;  /* 0x0000003800387308 */ /* 0x000fe20000000800 */
[----:B------:R-:W-:-:S05]  /*15f40*/  FSEL R14, R0, RZ, P1 ;  /* 0x000000ff000e7208 */ /* 0x000fca0000800000 */
[----:B------:R-:W-:Y:S01]  /*15f50*/  FADD.FTZ R7, -R14, R7 ;  /* 0x000000070e077221 */ /* 0x000fe20000010100 */
[----:B------:R-:W-:-:S01]  /*15f60*/  FFMA.FTZ R14, R2, R0, -8 ;  /* 0xc1000000020e7423 */ /* 0x000fc20000010000 */
[----:B------:R-:W-:Y:S02]  /*15f70*/  MUFU.EX2 R57, R57 ;  /* 0x0000003900397308 */ /* 0x000fe40000000800 */
[----:B------:R-:W-:Y:S02]  /*15f80*/  FMUL.FTZ R7, R2, R7 ;  /* 0x0000000702077220 */ /* 0x000fe40000410000 */
[----:B------:R-:W-:-:S04]  /*15f90*/  FSEL R15, R14, RZ, P1 ;  /* 0x000000ff0e0f7208 */ /* 0x000fc80000800000 */
        /* <DEDUP_REMOVED lines=38> */
[----:B------:R-:W-:Y:S01]  /*16200*/  FADD.FTZ R5, R29, R5 ;  /* 0x000000051d057221 */ /* 0x000fe20000010000 */
[----:B------:R-:W-:-:S01]  /*16210*/  FFMA.FTZ R86, R2, R86, -R15 ;  /* 0x0000005602567223 */ /* 0x000fc2000001080f */
[----:B------:R-:W1:Y:S01]  /*16220*/  MUFU.EX2 R34, R34 ;  /* 0x0000002200227308 */ /* 0x000e620000000800 */
[----:B--2---:R-:W-:-:S01]  /*16230*/  FADD.FTZ R6, R30, R14 ;  /* 0x0000000e1e067221 */ /* 0x004fc20000010000 */
[----:B------:R-:W-:Y:S01]  /*16240*/  FADD.FTZ R5, R32, R5 ;  /* 0x0000000520057221 */ /* 0x000fe20000010000 */
[----:B------:R-:W-:-:S03]  /*16250*/  FFMA.FTZ R15, R2, R87, -R15 ;  /* 0x00000057020f7223 */ /* 0x000fc6000001080f */
        /* <DEDUP_REMOVED lines=99> */
.L_x_1308:
[----:B------:R-:W2:Y:S01]  /*16890*/  LDL R14, [R1+0x1c] ;  /* 0x00001c00010e7983 */ /* 0x000ea20000100800 */
[----:B------:R-:W-:-:S05]  /*168a0*/  VIADD R21, R21, 0x19c60 ;  /* 0x00019c6015157836 */ /* 0x000fca0000000000 */
[----:B--2---:R-:W-:Y:S02]  /*168b0*/  PRMT R21, R14, 0x654, R21 ;  /* 0x000006540e157816 */ /* 0x004fe40000000015 */
[----:B------:R-:W2:Y:S01]  /*168c0*/  LDL R14, [R1+0x44] ;  /* 0x00004400010e7983 */ /* 0x000ea20000100800 */
[----:B------:R-:W-:Y:S01]  /*168d0*/  F2FP.SATFINITE.E4M3.F32.PACK_AB_MERGE_C R28, R29, R28, RZ ;  /* 0x0000001c1d1c723e */ /* 0x000fe200048070ff */
[----:B------:R0:W-:Y:S01]  /*168e0*/  SYNCS.ARRIVE.TRANS64.RED.A1T0 RZ, [R21+URZ], RZ ;  /* 0x000000ff15ff79a7 */ /* 0x0001e2000810043f */
        /* <DEDUP_REMOVED lines=92> */
[C---:B--2---:R-:W-:Y:S01]  /*16eb0*/  ISETP.GT.AND P1, PT, R4.reuse, R14, PT ;  /* 0x0000000e0400720c */ /* 0x044fe20003f24270 */
[----:B------:R-:W-:-:S12]  /*16ec0*/  VIADD R4, R4, 0xffffffff ;  /* 0xffffffff04047836 */ /* 0x000fd80000000000 */
[----:B0-----:R-:W-:Y:S05]  /*16ed0*/  @P1 BRA `(.L_x_1309) ;  /* 0xffffffd0002c1947 */ /* 0x001fea000383ffff */
.L_x_1289:
[----:B------:R-:W-:Y:S05]  /*16ee0*/  BSYNC B0 ;  /* 0x0000000000007941 */ /* 0x000fea0003800000 */
.L_x_1288:
[----:B------:R-:W-:Y:S01]  /*16ef0*/  IMAD.U32 R14, RZ, RZ, UR36 ;  /* 0x00000024ff0e7e24 */ /* 0x000fe2000f8e00ff */
[----:B------:R-:W-:Y:S06]  /*16f00*/  BAR.ARV 0x8, 0x200 ;  /* 0x0208000000007b1d */ /* 0x000fec0000002000 */
[----:B------:R-:W-:-:S13]  /*16f10*/  ISETP.NE.AND P1, PT, R14, 0x3, PT ;  /* 0x000000030e00780c */ /* 0x000fda0003f25270 */
[----:B------:R-:W-:Y:S05]  /*16f20*/  @!P1 BRA `(.L_x_1310) ;  /* 0x0000000000049947 */ /* 0x000fea0003800000 */
[----:B------:R-:W-:Y:S01]  /*16f30*/  BPT.TRAP 0x1 ;  /* 0x000000040000795c */ /* 0x000fe20000300000 */
.L_x_1310:
[----:B------:R-:W-:Y:S01]  /*16f40*/  IMAD R4, R17, 0x8, R16 ;  /* 0x0000000811047824 */ /* 0x000fe200078e0210 */
[----:B------:R-:W-:-:S04]  /*16f50*/  SHF.L.U32 R7, R19, 0x1f, RZ ;  /* 0x0000001f13077819 */ /* 0x000fc800000006ff */
[----:B------:R0:W1:Y:S01]  /*16f60*/  SYNCS.PHASECHK.TRANS64.TRYWAIT P0, [R4+URZ+0x19c50], R7 ;  /* 0x019c5007040075a7 */ /* 0x000062000800017f */
[----:B------:R-:W-:Y:S05]  /*16f70*/  @!P1 BRA `(.L_x_1311) ;  /* 0x0000000000049947 */ /* 0x000fea0003800000 */
[----:B------:R-:W-:Y:S01]  /*16f80*/  BPT.TRAP 0x1 ;  /* 0x000000040000795c */ /* 0x000fe20000300000 */
.L_x_1311:
[----:B------:R-:W-:Y:S04]  /*16f90*/  BSSY B0, `(.L_x_1312) ;  /* 0x0000004000007945 */ /* 0x000fe80003800000 */
[----:B-1----:R-:W-:Y:S05]  /*16fa0*/  @P0 BRA `(.L_x_1313) ;  /* 0x0000000000080947 */ /* 0x002fea0003800000 */
[----:B------:R-:W1:Y:S02]  /*16fb0*/  SYNCS.PHASECHK.TRANS64.TRYWAIT P0, [R4+URZ+0x19c50], R7 ;  /* 0x019c5007040075a7 */ /* 0x000e64000800017f */
[----:B-1----:R-:W-:Y:S05]  /*16fc0*/  @!P0 BRA `(.L_x_1314) ;  /* 0x000000a400588947 */ /* 0x002fea0003800000 */
.L_x_1313:
[----:B------:R-:W-:Y:S05]  /*16fd0*/  BSYNC B0 ;  /* 0x0000000000007941 */ /* 0x000fea0003800000 */
.L_x_1312:
[----:B------:R-:W0:Y:S01]  /*16fe0*/  LDL.LU R20, [R1+0x2c] ;  /* 0x00002c0001147983 */ /* 0x000e220000300800 */
[----:B------:R-:W-:-:S03]  /*16ff0*/  ULDC.64 UR4, c[0x0][0x9a0] ;  /* 0x0002680000047ab9 */ /* 0x000fc60000000a00 */
[----:B------:R-:W2:Y:S01]  /*17000*/  LDL.LU R15, [R1+0x28] ;  /* 0x00002800010f7983 */ /* 0x000ea20000300800 */
[----:B------:R-:W-:Y:S01]  /*17010*/  VIADD R16, R16, 0x3000 ;  /* 0x0000300010107836 */ /* 0x000fe20000000000 */
[----:B------:R-:W-:Y:S01]  /*17020*/  ISETP.NE.U32.AND P0, PT, RZ, UR4, PT ;  /* 0x00000004ff007c0c */ /* 0x000fe2000bf05070 */
[----:B------:R-:W-:Y:S01]  /*17030*/  IMAD.MOV.U32 R9, RZ, RZ, 0x40000040 ;  /* 0x40000040ff097424 */ /* 0x000fe200078e00ff */
[----:B------:R-:W-:Y:S02]  /*17040*/  WARPGROUP.ARRIVE ;  /* 0x00000000000079c5 */ /* 0x000fe40000000000 */
[----:B------:R-:W-:Y:S02]  /*17050*/  SHF.R.U32.HI R16, RZ, 0x4, R16 ;  /* 0x00000004ff107819 */ /* 0x000fe40000011610 */
[----:B------:R-:W-:Y:S02]  /*17060*/  ISETP.NE.AND.EX P0, PT, RZ, UR5, PT, P0 ;  /* 0x00000005ff007c0c */ /* 0x000fe4000bf05300 */
[----:B------:R-:W-:-:S02]  /*17070*/  LOP3.LUT R16, R16, 0x3fff, RZ, 0xc0, !PT ;  /* 0x00003fff10107812 */ /* 0x000fc400078ec0ff */
[----:B------:R-:W-:Y:S02]  /*17080*/  R2UR UR7, R9 ;  /* 0x00000000090772ca */ /* 0x000fe400000e0000 */
[----:B------:R-:W-:-:S05]  /*17090*/  LOP3.LUT R16, R16, 0x10000, RZ, 0xfc, !PT ;  /* 0x0001000010107812 */ /* 0x000fca00078efcff */
[----:B------:R-:W-:Y:S02]  /*170a0*/  IMAD R8, R17, 0x300, R16 ;  /* 0x0000030011087824 */ /* 0x000fe400078e0210 */
[----:B------:R-:W3:Y:S03]  /*170b0*/  @P0 LDC.64 R12, c[0x0][0x9c8] ;  /* 0x00027200ff0c0b82 */ /* 0x000ee60000000a00 */
[----:B------:R-:W-:-:S05]  /*170c0*/  R2UR UR6, R8 ;  /* 0x00000000080672ca */ /* 0x000fca00000e0000 */
[----:B------:R-:W4:Y:S08]  /*170d0*/  @P0 LDC.64 R10, c[0x0][0x9d0] ;  /* 0x00027400ff0a0b82 */ /* 0x000f300000000a00 */
[----:B------:R-:W-:Y:S03]  /*170e0*/  QGMMA.64x96x32.F32.E4M3.E4M3 R88, R148, gdesc[UR4], R88, gsb0 ;  /* 0x0160000494587df3 */ /* 0x000fe60008000858 */
[----:B------:R-:W-:-:S02]  /*170f0*/  WARPGROUP.DEPBAR.LE gsb0, 0x0 ;  /* 0x00008000000079c5 */ /* 0x000fc40000010000 */
[----:B------:R-:W-:Y:S01]  /*17100*/  WARPGROUP.ARRIVE ;  /* 0x00000000000079c5 */ /* 0x000fe20000000000 */
[----:B01----:R-:W-:Y:S02]  /*17110*/  @P0 SHF.R.S32.HI R7, RZ, 0x1f, R20 ;  /* 0x0000001fff070819 */ /* 0x003fe40000011414 */
[----:B--2---:R-:W-:-:S03]  /*17120*/  @P0 SHF.R.S32.HI R9, RZ, 0x1f, R15 ;  /* 0x0000001fff090819 */ /* 0x004fc6000001140f */
[----:B---3--:R-:W-:-:S04]  /*17130*/  @P0 IMAD R14, R7, R12, RZ ;  /* 0x0000000c070e0224 */ /* 0x008fc800078e02ff */
[C---:B------:R-:W-:Y:S02]  /*17140*/  @P0 IMAD R7, R20.reuse, R13, R14 ;  /* 0x0000000d14070224 */ /* 0x040fe400078e020e */
[----:B------:R-:W-:-:S04]  /*17150*/  @P0 IMAD.WIDE.U32 R12, R20, R12, RZ ;  /* 0x0000000c140c0225 */ /* 0x000fc800078e00ff */
[-C--:B----4-:R-:W-:Y:S02]  /*17160*/  @P0 IMAD R14, R9, R10.reuse, RZ ;  /* 0x0000000a090e0224 */ /* 0x090fe400078e02ff */
[----:B------:R-:W-:Y:S02]  /*17170*/  @P0 IMAD.IADD R13, R13, 0x1, R7 ;  /* 0x000000010d0d0824 */ /* 0x000fe400078e0207 */
[C---:B------:R-:W-:Y:S02]  /*17180*/  @P0 IMAD R7, R15.reuse, R11, R14 ;  /* 0x0000000b0f070224 */ /* 0x040fe400078e020e */
[----:B------:R-:W-:-:S04]  /*17190*/  @P0 IMAD.WIDE.U32 R10, R15, R10, R12 ;  /* 0x0000000a0f0a0225 */ /* 0x000fc800078e000c */
[----:B------:R-:W-:Y:S01]  /*171a0*/  @P0 IMAD.IADD R7, R11, 0x1, R7 ;  /* 0x000000010b070824 */ /* 0x000fe200078e0207 */
[----:B------:R-:W-:-:S04]  /*171b0*/  @P0 LEA R12, P1, R10, UR4, 0x2 ;  /* 0x000000040a0c0c11 */ /* 0x000fc8000f8210ff */
[----:B------:R-:W-:Y:S01]  /*171c0*/  @P0 LEA.HI.X R13, R10, UR5, R7, 0x2, P1 ;  /* 0x000000050a0d0c11 */ /* 0x000fe200088f1407 */
[----:B------:R-:W-:-:S06]  /*171d0*/  IMAD.MOV.U32 R7, RZ, RZ, 0x3f800000 ;  /* 0x3f800000ff077424 */ /* 0x000fcc00078e00ff */
        /* <DEDUP_REMOVED lines=9> */
[----:B------:R-:W-:Y:S02]  /*17270*/  IMAD.U32 R16, RZ, RZ, UR36 ;  /* 0x00000024ff107e24 */ /* 0x000fe4000f8e00ff */
[----:B------:R-:W-:Y:S02]  /*17280*/  IMAD.MOV.U32 R20, RZ, RZ, -0x800000 ;  /* 0xff800000ff147424 */ /* 0x000fe400078e00ff */
[----:B------:R-:W-:Y:S01]  /*17290*/  IMAD.MOV.U32 R21, RZ, RZ, -0x800000 ;  /* 0xff800000ff157424 */ /* 0x000fe200078e00ff */
[----:B------:R-:W-:-:S03]  /*172a0*/  ISETP.NE.AND P3, PT, R16, 0x3, PT ;  /* 0x000000031000780c */ /* 0x000fc60003f65270 */
[----:B------:R-:W-:Y:S01]  /*172b0*/  QGMMA.64x96x32.F32.E4M3.E4M3 R88, R144, gdesc[UR4], R88, gsb0 ;  /* 0x0160000490587df3 */ /* 0x000fe20008000858 */
[----:B------:R-:W-:Y:S02]  /*172c0*/  R2UR UR6, R10 ;  /* 0x000000000a0672ca */ /* 0x000fe400000e0000 */
[----:B------:R-:W-:Y:S01]  /*172d0*/  R2UR UR7, R11 ;  /* 0x000000000b0772ca */ /* 0x000fe200000e0000 */
[----:B------:R-:W1:Y:S04]  /*172e0*/  SHFL.BFLY PT, R10, R5, 0x2, 0x1f ;  /* 0x0c401f00050a7f89 */ /* 0x000e6800000e0000 */
[----:B------:R-:W3:Y:S01]  /*172f0*/  SHFL.BFLY PT, R11, R6, 0x2, 0x1f ;  /* 0x0c401f00060b7f89 */ /* 0x000ee200000e0000 */
[----:B-1----:R-:W-:-:S01]  /*17300*/  FADD.FTZ R10, R10, R5 ;  /* 0x000000050a0a7221 */ /* 0x002fc20000010000 */
[----:B---3--:R-:W-:Y:S01]  /*17310*/  FADD.FTZ R11, R11, R6 ;  /* 0x000000060b0b7221 */ /* 0x008fe20000010000 */
[----:B------:R-:W-:Y:S01]  /*17320*/  IMAD.MOV.U32 R6, RZ, RZ, RZ ;  /* 0x000000ffff067224 */ /* 0x000fe200078e00ff */
[----:B------:R-:W-:-:S02]  /*17330*/  WARPGROUP.DEPBAR.LE gsb0, 0x0 ;  /* 0x00008000000079c5 */ /* 0x000fc40000010000 */
[----:B------:R-:W-:-:S06]  /*17340*/  WARPGROUP.ARRIVE ;  /* 0x00000000000079c5 */ /* 0x000fcc0000000000 */
[----:B------:R-:W-:Y:S01]  /*17350*/  QGMMA.64x96x32.F32.E4M3.E4M3 R88, R140, gdesc[UR4], R88, gsb0 ;  /* 0x016000048c587df3 */ /* 0x000fe20008000858 */
[----:B------:R-:W-:Y:S02]  /*17360*/  R2UR UR6, R8 ;  /* 0x00000000080672ca */ /* 0x000fe400000e0000 */
[----:B------:R-:W-:Y:S01]  /*17370*/  R2UR UR7, R9 ;  /* 0x00000000090772ca */ /* 0x000fe200000e0000 */
[----:B------:R-:W0:Y:S04]  /*17380*/  SHFL.BFLY PT, R8, R11, 0x1, 0x1f ;  /* 0x0c201f000b087f89 */ /* 0x000e2800000e0000 */
[----:B------:R-:W1:Y:S01]  /*17390*/  SHFL.BFLY PT, R9, R10, 0x1, 0x1f ;  /* 0x0c201f000a097f89 */ /* 0x000e6200000e0000 */
[----:B0-----:R-:W-:-:S01]  /*173a0*/  FADD.FTZ R12, R11, R8 ;  /* 0x000000080b0c7221 */ /* 0x001fc20000010000 */
[----:B-1----:R-:W-:-:S04]  /*173b0*/  FADD.FTZ R13, R10, R9 ;  /* 0x000000090a0d7221 */ /* 0x002fc80000010000 */
[C---:B------:R-:W-:Y:S01]  /*173c0*/  FSETP.NE.FTZ.AND P0, PT, R12.reuse, RZ, PT ;  /* 0x000000ff0c00720b */ /* 0x040fe20003f15000 */
[----:B------:R-:W-:Y:S01]  /*173d0*/  FMUL.FTZ R14, R12, 0.00390625 ;  /* 0x3b8000000c0e7820 */ /* 0x000fe20000410000 */
[----:B------:R-:W-:Y:S02]  /*173e0*/  IMAD.MOV.U32 R10, RZ, RZ, RZ ;  /* 0x000000ffff0a7224 */ /* 0x000fe400078e00ff */
[----:B------:R-:W-:Y:S02]  /*173f0*/  FMUL.FTZ R15, R13, 0.00390625 ;  /* 0x3b8000000d0f7820 */ /* 0x000fe40000410000 */
[----:B------:R-:W-:-:S03]  /*17400*/  FSETP.NE.FTZ.AND P1, PT, R14, RZ, PT ;  /* 0x000000ff0e00720b */ /* 0x000fc60003f35000 */
[----:B------:R-:W-:-:S04]  /*17410*/  FSETP.NE.FTZ.AND P2, PT, R15, RZ, PT ;  /* 0x000000ff0f00720b */ /* 0x000fc80003f55000 */
[----:B------:R-:W-:Y:S01]  /*17420*/  @P0 MUFU.RCP R6, R12 ;  /* 0x0000000c00060308 */ /* 0x000fe20000001000 */
[----:B------:R-:W-:-:S05]  /*17430*/  FSETP.NE.FTZ.AND P0, PT, R13, RZ, PT ;  /* 0x000000ff0d00720b */ /* 0x000fca0003f15000 */
[C---:B------:R-:W-:Y:S02]  /*17440*/  @P1 FMUL.FTZ R8, R2.reuse, 0.69314718246459960938 ;  /* 0x3f31721802081820 */ /* 0x040fe40000410000 */
[----:B------:R-:W0:Y:S01]  /*17450*/  @P1 MUFU.LG2 R5, R14 ;  /* 0x0000000e00051308 */ /* 0x000e220000000c00 */
[----:B------:R-:W-:-:S07]  /*17460*/  @P2 FMUL.FTZ R2, R2, 0.69314718246459960938 ;  /* 0x3f31721802022820 */ /* 0x000fce0000410000 */
        /* <DEDUP_REMOVED lines=14> */
.L_x_1315:
[----:B------:R-:W2:Y:S01]  /*17550*/  LDL.LU R5, [R1+0x1c] ;  /* 0x00001c0001057983 */ /* 0x000ea20000300800 */
[----:B------:R-:W-:Y:S02]  /*17560*/  VIADD R2, R4, 0x19c60 ;  /* 0x00019c6004027836 */ /* 0x000fe40000000000 */
[-C--:B------:R-:W-:Y:S01]  /*17570*/  FMUL.FTZ R0, R88, R14.reuse ;  /* 0x0000000e58007220 */ /* 0x080fe20000410000 */
[----:B------:R-:W-:Y:S01]  /*17580*/  VIADD R17, R17, 0x1 ;  /* 0x0000000111117836 */ /* 0x000fe20000000000 */
[----:B------:R-:W3:Y:S01]  /*17590*/  LDL.LU R16, [R1+0x58] ;  /* 0x0000580001107983 */ /* 0x000ee20000300800 */
[----:B------:R-:W-:-:S03]  /*175a0*/  FMUL.FTZ R4, R89, R14 ;  /* 0x0000000e59047220 */ /* 0x000fc60000410000 */
        /* <DEDUP_REMOVED lines=51> */
[-C--:B------:R-:W-:Y:S01]  /*178e0*/  FMUL.FTZ R5, R100, R14.reuse ;  /* 0x0000000e64057220 */ /* 0x080fe20000410000 */
[----:B0-----:R-:W-:Y:S01]  /*178f0*/  SEL R2, RZ, 0x1, P1 ;  /* 0x00000001ff027807 */ /* 0x001fe20000800000 */
[----:B------:R-:W-:-:S03]  /*17900*/  FMUL.FTZ R14, R133, R14 ;  /* 0x0000000e850e7220 */ /* 0x000fc60000410000 */
[----:B------:R-:W-:-:S07]  /*17910*/  LOP3.LUT R19, R19, R2, RZ, 0x3c, !PT ;  /* 0x0000000213137212 */ /* 0x000fce00078e3cff */
.L_x_1202:
        /* <DEDUP_REMOVED lines=14> */
[----:B------:R-:W2:Y:S04]  /*17a00*/  LDL R38, [R1+0x7c] ;  /* 0x00007c0001267983 */ /* 0x000ea80000100800 */
[----:B------:R-:W3:Y:S01]  /*17a10*/  LDL R60, [R1+0x54] ;  /* 0x00005400013c7983 */ /* 0x000ee20000100800 */
[----:B------:R-:W-:Y:S02]  /*17a20*/  F2FP.BF16.F32.PACK_AB R0, R15, R0 ;  /* 0x000000000f00723e */ /* 0x000fe400000010ff */
[----:B------:R-:W-:Y:S01]  /*17a30*/  F2FP.BF16.F32.PACK_AB R134, R134, R25 ;  /* 0x000000198686723e */ /* 0x000fe200000010ff */
[----:B------:R-:W4:Y:S01]  /*17a40*/  LDL R62, [R1+0x40] ;  /* 0x00004000013e7983 */ /* 0x000f220000100800 */
[----:B------:R-:W-:-:S02]  /*17a50*/  F2FP.BF16.F32.PACK_AB R5, R5, R96 ;  /* 0x000000600505723e */ /* 0x000fc400000010ff */
[----:B------:R-:W-:Y:S01]  /*17a60*/  F2FP.BF16.F32.PACK_AB R6, R6, R97 ;  /* 0x000000610606723e */ /* 0x000fe200000010ff */
[----:B------:R-:W4:Y:S01]  /*17a70*/  LDL R56, [R1+0xc] ;  /* 0x00000c0001387983 */ /* 0x000f220000100800 */
[----:B------:R-:W-:Y:S02]  /*17a80*/  F2FP.BF16.F32.PACK_AB R7, R7, R104 ;  /* 0x000000680707723e */ /* 0x000fe400000010ff */
[----:B------:R-:W-:Y:S01]  /*17a90*/  F2FP.BF16.F32.PACK_AB R8, R8, R105 ;  /* 0x000000690808723e */ /* 0x000fe200000010ff */
[----:B------:R-:W4:Y:S01]  /*17aa0*/  LDL R58, [R1+0x50] ;  /* 0x00005000013a7983 */ /* 0x000f220000100800 */
[----:B-1----:R-:W-:-:S05]  /*17ab0*/  IMAD.SHL.U32 R2, R24, 0x4, RZ ;  /* 0x0000000418027824 */ /* 0x002fca00078e00ff */
[----:B------:R-:W-:-:S04]  /*17ac0*/  LOP3.LUT R2, R2, 0xc, RZ, 0xc0, !PT ;  /* 0x0000000c02027812 */ /* 0x000fc800078ec0ff */
[----:B------:R-:W-:-:S05]  /*17ad0*/  IADD3 R2, P0, R2, UR4, RZ ;  /* 0x0000000402027c10 */ /* 0x000fca000ff1e0ff */
[----:B------:R-:W-:Y:S01]  /*17ae0*/  IMAD.X R3, RZ, RZ, UR5, P0 ;  /* 0x00000005ff037e24 */ /* 0x000fe200080e06ff */
[----:B------:R-:W1:Y:S01]  /*17af0*/  S2R R15, SR_SWINHI ;  /* 0x00000000000f7919 */ /* 0x000e620000002f00 */
[----:B------:R-:W-:Y:S01]  /*17b00*/  F2FP.BF16.F32.PACK_AB R93, R93, R4 ;  /* 0x000000045d5d723e */ /* 0x000fe200000010ff */
[----:B------:R-:W-:Y:S02]  /*17b10*/  ULDC.64 UR4, c[0x0][0xc00] ;  /* 0x0003000000047ab9 */ /* 0x000fe40000000a00 */
[----:B------:R0:W3:Y:S01]  /*17b20*/  LDG.E.CONSTANT R2, desc[UR42][R2.64] ;  /* 0x0000002a02027981 */ /* 0x0000e2000c1e9900 */
[----:B------:R-:W-:Y:S02]  /*17b30*/  F2FP.BF16.F32.PACK_AB R9, R9, R112 ;  /* 0x000000700909723e */ /* 0x000fe400000010ff */
[----:B------:R-:W-:Y:S02]  /*17b40*/  F2FP.BF16.F32.PACK_AB R10, R10, R113 ;  /* 0x000000710a0a723e */ /* 0x000fe400000010ff */
[----:B------:R-:W-:-:S02]  /*17b50*/  F2FP.BF16.F32.PACK_AB R11, R11, R120 ;  /* 0x000000780b0b723e */ /* 0x000fc400000010ff */
[----:B------:R-:W-:Y:S02]  /*17b60*/  F2FP.BF16.F32.PACK_AB R12, R12, R121 ;  /* 0x000000790c0c723e */ /* 0x000fe400000010ff */
[----:B------:R-:W-:Y:S02]  /*17b70*/  F2FP.BF16.F32.PACK_AB R35, R94, R35 ;  /* 0x000000235e23723e */ /* 0x000fe400000010ff */
[----:B0-----:R-:W-:Y:S02]  /*17b80*/  LOP3.LUT P0, R3, R24, 0x3, RZ, 0xc0, !PT ;  /* 0x0000000318037812 */ /* 0x001fe4000780c0ff */
[----:B------:R-:W-:Y:S02]  /*17b90*/  F2FP.BF16.F32.PACK_AB R36, R95, R36 ;  /* 0x000000245f24723e */ /* 0x000fe400000010ff */
[----:B------:R-:W-:Y:S02]  /*17ba0*/  ISETP.EQ.OR P0, PT, R3, 0x3, !P0 ;  /* 0x000000030300780c */ /* 0x000fe40004702670 */
[----:B------:R-:W-:-:S02]  /*17bb0*/  F2FP.BF16.F32.PACK_AB R13, R13, R128 ;  /* 0x000000800d0d723e */ /* 0x000fc400000010ff */
[----:B------:R-:W-:Y:S02]  /*17bc0*/  SEL R37, R5, R6, P0 ;  /* 0x0000000605257207 */ /* 0x000fe40000000000 */
[----:B------:R-:W-:Y:S02]  /*17bd0*/  SEL R39, R6, R5, P0 ;  /* 0x0000000506277207 */ /* 0x000fe40000000000 */
[----:B------:R-:W-:Y:S02]  /*17be0*/  SEL R41, R7, R8, P0 ;  /* 0x0000000807297207 */ /* 0x000fe40000000000 */
[----:B------:R-:W-:Y:S02]  /*17bf0*/  SEL R43, R8, R7, P0 ;  /* 0x00000007082b7207 */ /* 0x000fe40000000000 */
[----:B------:R-:W-:Y:S02]  /*17c00*/  SEL R3, R0, R93, P0 ;  /* 0x0000005d00037207 */ /* 0x000fe40000000000 */
[----:B------:R-:W-:-:S02]  /*17c10*/  MOV R24, R16 ;  /* 0x0000001000187202 */ /* 0x000fc40000000f00 */
[----:B-1----:R-:W-:Y:S02]  /*17c20*/  MOV R25, R15 ;  /* 0x0000000f00197202 */ /* 0x002fe40000000f00 */
[----:B------:R-:W-:Y:S02]  /*17c30*/  SEL R93, R93, R0, P0 ;  /* 0x000000005d5d7207 */ /* 0x000fe40000000000 */
[----:B------:R-:W-:Y:S02]  /*17c40*/  SEL R45, R9, R10, P0 ;  /* 0x0000000a092d7207 */ /* 0x000fe40000000000 */
[----:B------:R-:W-:Y:S02]  /*17c50*/  SEL R47, R10, R9, P0 ;  /* 0x000000090a2f7207 */ /* 0x000fe40000000000 */
[----:B------:R-:W-:Y:S02]  /*17c60*/  F2FP.BF16.F32.PACK_AB R14, R14, R129 ;  /* 0x000000810e0e723e */ /* 0x000fe400000010ff */
[----:B------:R-:W-:-:S02]  /*17c70*/  F2FP.BF16.F32.PACK_AB R33, R102, R33 ;  /* 0x000000216621723e */ /* 0x000fc400000010ff */
[----:B------:R-:W-:Y:S02]  /*17c80*/  F2FP.BF16.F32.PACK_AB R34, R103, R34 ;  /* 0x000000226722723e */ /* 0x000fe400000010ff */
[----:B------:R-:W-:Y:S02]  /*17c90*/  F2FP.BF16.F32.PACK_AB R31, R110, R31 ;  /* 0x0000001f6e1f723e */ /* 0x000fe400000010ff */
[----:B------:R-:W-:Y:S02]  /*17ca0*/  F2FP.BF16.F32.PACK_AB R32, R111, R32 ;  /* 0x000000206f20723e */ /* 0x000fe400000010ff */
[----:B------:R-:W-:Y:S02]  /*17cb0*/  SEL R49, R11, R12, P0 ;  /* 0x0000000c0b317207 */ /* 0x000fe40000000000 */
[----:B------:R-:W-:Y:S02]  /*17cc0*/  SEL R51, R12, R11, P0 ;  /* 0x0000000b0c337207 */ /* 0x000fe40000000000 */
[----:B------:R-:W-:-:S02]  /*17cd0*/  SEL R53, R13, R14, P0 ;  /* 0x0000000e0d357207 */ /* 0x000fc40000000000 */
[----:B------:R-:W-:Y:S02]  /*17ce0*/  SEL R55, R14, R13, P0 ;  /* 0x0000000d0e377207 */ /* 0x000fe40000000000 */
[----:B------:R-:W-:Y:S02]  /*17cf0*/  SEL R57, R35, R36, P0 ;  /* 0x0000002423397207 */ /* 0x000fe40000000000 */
[----:B------:R-:W-:Y:S02]  /*17d00*/  SEL R35, R36, R35, P0 ;  /* 0x0000002324237207 */ /* 0x000fe40000000000 */
[----:B------:R-:W-:Y:S02]  /*17d10*/  SEL R59, R33, R34, P0 ;  /* 0x00000022213b7207 */ /* 0x000fe40000000000 */
[----:B------:R-:W-:Y:S02]  /*17d20*/  SEL R33, R34, R33, P0 ;  /* 0x0000002122217207 */ /* 0x000fe40000000000 */
[----:B------:R-:W-:-:S02]  /*17d30*/  SEL R61, R31, R32, P0 ;  /* 0x000000201f3d7207 */ /* 0x000fc40000000000 */
[----:B------:R-:W-:Y:S02]  /*17d40*/  F2FP.BF16.F32.PACK_AB R135, R135, R26 ;  /* 0x0000001a8787723e */ /* 0x000fe400000010ff */
[----:B------:R-:W-:Y:S02]  /*17d50*/  SEL R31, R32, R31, P0 ;  /* 0x0000001f201f7207 */ /* 0x000fe40000000000 */
[----:B------:R-:W-:Y:S02]  /*17d60*/  F2FP.BF16.F32.PACK_AB R29, R118, R29 ;  /* 0x0000001d761d723e */ /* 0x000fe400000010ff */
[----:B------:R-:W-:Y:S02]  /*17d70*/  F2FP.BF16.F32.PACK_AB R30, R119, R30 ;  /* 0x0000001e771e723e */ /* 0x000fe400000010ff */
[----:B------:R-:W-:Y:S02]  /*17d80*/  F2FP.BF16.F32.PACK_AB R27, R126, R27 ;  /* 0x0000001b7e1b723e */ /* 0x000fe400000010ff */
[----:B------:R-:W-:-:S02]  /*17d90*/  F2FP.BF16.F32.PACK_AB R28, R127, R28 ;  /* 0x0000001c7f1c723e */ /* 0x000fc400000010ff */
[----:B------:R-:W-:Y:S02]  /*17da0*/  SEL R63, R29, R30, P0 ;  /* 0x0000001e1d3f7207 */ /* 0x000fe40000000000 */
[----:B------:R-:W-:Y:S02]  /*17db0*/  SEL R65, R27, R28, P0 ;  /* 0x0000001c1b417207 */ /* 0x000fe40000000000 */
[----:B------:R-:W-:Y:S02]  /*17dc0*/  SEL R67, R134, R135, P0 ;  /* 0x0000008786437207 */ /* 0x000fe40000000000 */
        /* <DEDUP_REMOVED lines=12> */
[----:B------:R-:W-:Y:S02]  /*17e90*/  LOP3.LUT R4, R73, 0x180, RZ, 0xc0, !PT ;  /* 0x0000018049047812 */ /* 0x000fe400078ec0ff */
[----:B------:R-:W-:Y:S02]  /*17ea0*/  SHF.R.U64 R5, R5, 0x3, RZ ;  /* 0x0000000305057819 */ /* 0x000fe400000012ff */
[----:B------:R-:W-:Y:S02]  /*17eb0*/  SHF.R.U64 R0, R0, 0x3, RZ ;  /* 0x0000000300007819 */ /* 0x000fe400000012ff */
[----:B------:R-:W-:Y:S02]  /*17ec0*/  SHF.R.U64 R4, R4, 0x3, RZ ;  /* 0x0000000304047819 */ /* 0x000fe400000012ff */
[----:B------:R-:W-:-:S02]  /*17ed0*/  IADD3 R75, P2, R6, 0x6000, RZ ;  /* 0x00006000064b7810 */ /* 0x000fc40007f5e0ff */
[----:B------:R-:W-:Y:S01]  /*17ee0*/  IADD3 R77, P1, R6, 0x6020, RZ ;  /* 0x00006020064d7810 */ /* 0x000fe20007f3e0ff */
[--C-:B------:R-:W-:Y:S01]  /*17ef0*/  IMAD.X R11, RZ, RZ, R7.reuse, P5 ;  /* 0x000000ffff0b7224 */ /* 0x100fe200028e0607 */
[----:B------:R-:W-:Y:S02]  /*17f00*/  LOP3.LUT R6, R5, R6, RZ, 0x3c, !PT ;  /* 0x0000000605067212 */ /* 0x000fe400078e3cff */
[----:B------:R-:W-:Y:S01]  /*17f10*/  LOP3.LUT R12, R0, R71, RZ, 0x3c, !PT ;  /* 0x00000047000c7212 */ /* 0x000fe200078e3cff */
[----:B------:R-:W-:Y:S01]  /*17f20*/  IMAD.X R15, RZ, RZ, R7, P3 ;  /* 0x000000ffff0f7224 */ /* 0x000fe200018e0607 */
[----:B------:R-:W-:Y:S02]  /*17f30*/  LOP3.LUT R14, R4, R73, RZ, 0x3c, !PT ;  /* 0x00000049040e7212 */ /* 0x000fe400078e3cff */
[----:B------:R-:W-:Y:S02]  /*17f40*/  LOP3.LUT R26, R77, 0x180, RZ, 0xc0, !PT ;  /* 0x000001804d1a7812 */ /* 0x000fe400078ec0ff */
[----:B------:R-:W-:-:S02]  /*17f50*/  MOV R54, R6 ;  /* 0x0000000600367202 */ /* 0x000fc40000000f00 */
[----:B---3--:R-:W-:Y:S01]  /*17f60*/  LOP3.LUT R0, R2, 0x2, RZ, 0x3c, !PT ;  /* 0x0000000202007812 */ /* 0x008fe200078e3cff */
[----:B------:R-:W-:Y:S01]  /*17f70*/  SHFL.IDX PT, R3, R3, R2, 0x1c1f ;  /* 0x001c1f0203037589 */ /* 0x000fe200000e0000 */
[----:B------:R-:W-:Y:S02]  /*17f80*/  MOV R52, R10 ;  /* 0x0000000a00347202 */ /* 0x000fe40000000f00 */
[----:B------:R-:W-:Y:S01]  /*17f90*/  MOV R48, R14 ;  /* 0x0000000e00307202 */ /* 0x000fe20000000f00 */
[----:B------:R-:W0:Y:S01]  /*17fa0*/  SHFL.IDX PT, R6, R93, R0, 0x1c1f ;  /* 0x001c1f005d067589 */ /* 0x000e2200000e0000 */
[----:B------:R-:W-:-:S03]  /*17fb0*/  SHF.R.U64 R26, R26, 0x3, RZ ;  /* 0x000000031a1a7819 */ /* 0x000fc600000012ff */
[----:B------:R-:W-:Y:S04]  /*17fc0*/  SHFL.IDX PT, R37, R37, R2, 0x1c1f ;  /* 0x001c1f0225257589 */ /* 0x000fe800000e0000 */
[----:B------:R-:W1:Y:S04]  /*17fd0*/  SHFL.IDX PT, R10, R39, R0, 0x1c1f ;  /* 0x001c1f00270a7589 */ /* 0x000e6800000e0000 */
[----:B------:R-:W-:Y:S04]  /*17fe0*/  SHFL.IDX PT, R57, R57, R2, 0x1c1f ;  /* 0x001c1f0239397589 */ /* 0x000fe800000e0000 */
[----:B------:R-:W2:Y:S04]  /*17ff0*/  SHFL.IDX PT, R32, R35, R0, 0x1c1f ;  /* 0x001c1f0023207589 */ /* 0x000ea800000e0000 */
[----:B------:R-:W-:Y:S04]  /*18000*/  SHFL.IDX PT, R41, R41, R2, 0x1c1f ;  /* 0x001c1f0229297589 */ /* 0x000fe800000e0000 */
[----:B------:R-:W3:Y:S04]  /*18010*/  SHFL.IDX PT, R14, R43, R0, 0x1c1f ;  /* 0x001c1f002b0e7589 */ /* 0x000ee800000e0000 */
[----:B------:R-:W-:Y:S04]  /*18020*/  SHFL.IDX PT, R59, R59, R2, 0x1c1f ;  /* 0x001c1f023b3b7589 */ /* 0x000fe800000e0000 */
[----:B------:R-:W4:Y:S04]  /*18030*/  SHFL.IDX PT, R34, R33, R0, 0x1c1f ;  /* 0x001c1f0021227589 */ /* 0x000f2800000e0000 */
[----:B------:R-:W-:Y:S04]  /*18040*/  SHFL.IDX PT, R61, R61, R2, 0x1c1f ;  /* 0x001c1f023d3d7589 */ /* 0x000fe800000e0000 */
[----:B------:R-:W4:Y:S01]  /*18050*/  SHFL.IDX PT, R36, R31, R0, 0x1c1f ;  /* 0x001c1f001f247589 */ /* 0x000f2200000e0000 */
[----:B------:R-:W-:-:S03]  /*18060*/  LOP3.LUT R4, R26, R77, RZ, 0x3c, !PT ;  /* 0x0000004d1a047212 */ /* 0x000fc600078e3cff */
[----:B------:R-:W-:Y:S01]  /*18070*/  SHFL.IDX PT, R45, R45, R2, 0x1c1f ;  /* 0x001c1f022d2d7589 */ /* 0x000fe200000e0000 */
[----:B------:R-:W-:-:S03]  /*18080*/  LOP3.LUT R8, R75, 0x180, RZ, 0xc0, !PT ;  /* 0x000001804b087812 */ /* 0x000fc600078ec0ff */
[----:B------:R-:W-:Y:S04]  /*18090*/  SHFL.IDX PT, R49, R49, R2, 0x1c1f ;  /* 0x001c1f0231317589 */ /* 0x000fe800000e0000 */
[----:B------:R-:W-:Y:S04]  /*180a0*/  SHFL.IDX PT, R53, R53, R2, 0x1c1f ;  /* 0x001c1f0235357589 */ /* 0x000fe800000e0000 */
[----:B------:R-:W-:Y:S04]  /*180b0*/  SHFL.IDX PT, R63, R63, R2, 0x1c1f ;  /* 0x001c1f023f3f7589 */ /* 0x000fe800000e0000 */
[----:B------:R-:W-:Y:S04]  /*180c0*/  SHFL.IDX PT, R65, R65, R2, 0x1c1f ;  /* 0x001c1f0241417589 */ /* 0x000fe800000e0000 */
[----:B------:R-:W-:Y:S04]  /*180d0*/  SHFL.IDX PT, R67, R67, R2, 0x1c1f ;  /* 0x001c1f0243437589 */ /* 0x000fe800000e0000 */
[----:B------:R-:W4:Y:S04]  /*180e0*/  SHFL.IDX PT, R26, R47, R0, 0x1c1f ;  /* 0x001c1f002f1a7589 */ /* 0x000f2800000e0000 */
[----:B------:R-:W4:Y:S04]  /*180f0*/  SHFL.IDX PT, R28, R51, R0, 0x1c1f ;  /* 0x001c1f00331c7589 */ /* 0x000f2800000e0000 */
[----:B------:R-:W4:Y:S04]  /*18100*/  SHFL.IDX PT, R30, R55, R0, 0x1c1f ;  /* 0x001c1f00371e7589 */ /* 0x000f2800000e0000 */
[----:B------:R-:W4:Y:S04]  /*18110*/  SHFL.IDX PT, R38, R29, R0, 0x1c1f ;  /* 0x001c1f001d267589 */ /* 0x000f2800000e0000 */
[----:B------:R-:W4:Y:S04]  /*18120*/  SHFL.IDX PT, R40, R27, R0, 0x1c1f ;  /* 0x001c1f001b287589 */ /* 0x000f2800000e0000 */
[----:B------:R0:W4:Y:S01]  /*18130*/  SHFL.IDX PT, R42, R135, R0, 0x1c1f ;  /* 0x001c1f00872a7589 */ /* 0x00012200000e0000 */
[----:B------:R-:W-:Y:S01]  /*18140*/  SHF.R.U64 R8, R8, 0x3, RZ ;  /* 0x0000000308087819 */ /* 0x000fe200000012ff */
[----:B------:R-:W-:-:S02]  /*18150*/  IMAD.X R5, RZ, RZ, R7, P1 ;  /* 0x000000ffff057224 */ /* 0x000fc400008e0607 */
[--C-:B------:R-:W-:Y:S01]  /*18160*/  IMAD.X R9, RZ, RZ, R7.reuse, P2 ;  /* 0x000000ffff097224 */ /* 0x100fe200010e0607 */
[----:B------:R-:W-:Y:S01]  /*18170*/  LOP3.LUT R8, R8, R75, RZ, 0x3c, !PT ;  /* 0x0000004b08087212 */ /* 0x000fe200078e3cff */
[----:B------:R-:W-:Y:S01]  /*18180*/  IMAD.X R13, RZ, RZ, R7, P4 ;  /* 0x000000ffff0d7224 */ /* 0x000fe200020e0607 */
[----:B------:R-:W-:Y:S02]  /*18190*/  MOV R44, R4 ;  /* 0x00000004002c7202 */ /* 0x000fe40000000f00 */
[----:B------:R-:W-:Y:S01]  /*181a0*/  MOV R46, R8 ;  /* 0x00000008002e7202 */ /* 0x000fe20000000f00 */
[----:B0-----:R-:W0:Y:S01]  /*181b0*/  LDC R0, c[0x0][0xbe8] ;  /* 0x0002fa00ff007b82 */ /* 0x001e220000000800 */
[----:B------:R-:W-:Y:S02]  /*181c0*/  SEL R4, R3, R6, P0 ;  /* 0x0000000603047207 */ /* 0x000fe40000000000 */
[----:B------:R-:W-:Y:S02]  /*181d0*/  MOV R50, R12 ;  /* 0x0000000c00327202 */ /* 0x000fe40000000f00 */
[----:B------:R-:W-:-:S02]  /*181e0*/  SEL R6, R6, R3, P0 ;  /* 0x0000000306067207 */ /* 0x000fc40000000000 */
[----:B-1----:R-:W-:Y:S01]  /*181f0*/  SEL R8, R37, R10, P0 ;  /* 0x0000000a25087207 */ /* 0x002fe20000000000 */
[----:B------:R-:W1:Y:S01]  /*18200*/  LDC.64 R2, c[0x0][0xc00] ;  /* 0x00030000ff027b82 */ /* 0x000e620000000a00 */
[----:B--2---:R-:W-:Y:S02]  /*18210*/  SEL R5, R57, R32, P0 ;  /* 0x0000002039057207 */ /* 0x004fe40000000000 */
[----:B------:R-:W-:-:S05]  /*18220*/  SEL R7, R32, R57, P0 ;  /* 0x0000003920077207 */ /* 0x000fca0000000000 */
[----:B------:R-:W-:Y:S01]  /*18230*/  BAR.SYNC.DEFER_BLOCKING 0x1, 0x180 ;  /* 0x0046000000007b1d */ /* 0x000fe20000010000 */
[----:B------:R-:W-:Y:S02]  /*18240*/  SEL R10, R10, R37, P0 ;  /* 0x000000250a0a7207 */ /* 0x000fe40000000000 */
[----:B---3--:R-:W-:Y:S02]  /*18250*/  SEL R12, R41, R14, P0 ;  /* 0x0000000e290c7207 */ /* 0x008fe40000000000 */
[----:B----4-:R-:W-:Y:S02]  /*18260*/  SEL R9, R59, R34, P0 ;  /* 0x000000223b097207 */ /* 0x010fe40000000000 */
[----:B------:R-:W-:Y:S02]  /*18270*/  SEL R11, R34, R59, P0 ;  /* 0x0000003b220b7207 */ /* 0x000fe40000000000 */
[----:B------:R-:W-:Y:S02]  /*18280*/  SEL R14, R14, R41, P0 ;  /* 0x000000290e0e7207 */ /* 0x000fe40000000000 */
[----:B------:R-:W-:-:S02]  /*18290*/  SEL R13, R61, R36, P0 ;  /* 0x000000243d0d7207 */ /* 0x000fc40000000000 */
[----:B------:R-:W-:Y:S02]  /*182a0*/  SEL R15, R36, R61, P0 ;  /* 0x0000003d240f7207 */ /* 0x000fe40000000000 */
[----:B------:R-:W-:-:S04]  /*182b0*/  ISETP.NE.U32.AND P2, PT, RZ, UR4, PT ;  /* 0x00000004ff007c0c */ /* 0x000fc8000bf45070 */
[----:B------:R-:W-:Y:S01]  /*182c0*/  ISETP.NE.AND.EX P2, PT, RZ, UR5, PT, P2 ;  /* 0x00000005ff007c0c */ /* 0x000fe2000bf45320 */
[----:B------:R-:W-:Y:S01]  /*182d0*/  ULDC.64 UR4, c[0x0][0xc08] ;  /* 0x0003020000047ab9 */ /* 0x000fe20000000a00 */
[----:B------:R2:W-:Y:S04]  /*182e0*/  STSM.16.M88.4 [R54], R4 ;  /* 0x0000000436007844 */ /* 0x0005e80000000200 */
[----:B------:R3:W-:Y:S04]  /*182f0*/  STSM.16.M88.4 [R52], R8 ;  /* 0x0000000834007844 */ /* 0x0007e80000000200 */
[----:B------:R4:W-:Y:S01]  /*18300*/  STSM.16.M88.4 [R50], R12 ;  /* 0x0000000c32007844 */ /* 0x0009e20000000200 */
[----:B--2---:R-:W-:-:S02]  /*18310*/  SEL R4, R45, R26, P0 ;  /* 0x0000001a2d047207 */ /* 0x004fc40000000000 */
[----:B------:R-:W-:Y:S02]  /*18320*/  SEL R6, R26, R45, P0 ;  /* 0x0000002d1a067207 */ /* 0x000fe40000000000 */
[----:B---3--:R-:W-:Y:S02]  /*18330*/  SEL R8, R49, R28, P0 ;  /* 0x0000001c31087207 */ /* 0x008fe40000000000 */
[----:B------:R-:W-:Y:S02]  /*18340*/  SEL R10, R28, R49, P0 ;  /* 0x000000311c0a7207 */ /* 0x000fe40000000000 */
[----:B----4-:R-:W-:Y:S02]  /*18350*/  SEL R12, R53, R30, P0 ;  /* 0x0000001e350c7207 */ /* 0x010fe40000000000 */
[----:B------:R-:W-:Y:S02]  /*18360*/  SEL R14, R30, R53, P0 ;  /* 0x000000351e0e7207 */ /* 0x000fe40000000000 */
[----:B------:R-:W-:-:S02]  /*18370*/  SEL R5, R63, R38, P0 ;  /* 0x000000263f057207 */ /* 0x000fc40000000000 */
[----:B------:R-:W-:Y:S02]  /*18380*/  SEL R7, R38, R63, P0 ;  /* 0x0000003f26077207 */ /* 0x000fe40000000000 */
[----:B------:R-:W-:Y:S02]  /*18390*/  SEL R9, R65, R40, P0 ;  /* 0x0000002841097207 */ /* 0x000fe40000000000 */
[----:B------:R-:W-:Y:S02]  /*183a0*/  SEL R11, R40, R65, P0 ;  /* 0x00000041280b7207 */ /* 0x000fe40000000000 */
[----:B------:R-:W-:Y:S02]  /*183b0*/  SEL R13, R67, R42, P0 ;  /* 0x0000002a430d7207 */ /* 0x000fe40000000000 */
[----:B------:R-:W-:Y:S02]  /*183c0*/  SEL R15, R42, R67, P0 ;  /* 0x000000432a0f7207 */ /* 0x000fe40000000000 */
[----:B------:R-:W-:-:S04]  /*183d0*/  ISETP.NE.U32.AND P0, PT, RZ, UR4, PT ;  /* 0x00000004ff007c0c */ /* 0x000fc8000bf05070 */
[----:B------:R-:W-:Y:S01]  /*183e0*/  ISETP.NE.AND.EX P0, PT, RZ, UR5, PT, P0 ;  /* 0x00000005ff007c0c */ /* 0x000fe2000bf05300 */
[----:B-1----:R-:W-:Y:S01]  /*183f0*/  IMAD.WIDE R26, R60, 0x4, R2 ;  /* 0x000000043c1a7825 */ /* 0x002fe200078e0202 */
[----:B------:R1:W-:Y:S04]  /*18400*/  STSM.16.M88.4 [R48], R4 ;  /* 0x0000000430007844 */ /* 0x0003e80000000200 */
[----:B------:R-:W-:Y:S07]  /*18410*/  STSM.16.M88.4 [R46], R8 ;  /* 0x000000082e007844 */ /* 0x000fee0000000200 */
[----:B------:R-:W2:Y:S01]  /*18420*/  @P0 LDC.64 R2, c[0x0][0xc08] ;  /* 0x00030200ff020b82 */ /* 0x000ea20000000a00 */
[----:B------:R3:W-:Y:S01]  /*18430*/  STSM.16.M88.4 [R44], R12 ;  /* 0x0000000c2c007844 */ /* 0x0007e20000000200 */
[----:B------:R-:W-:Y:S01]  /*18440*/  ULDC UR4, c[0x0][0xa88] ;  /* 0x0002a20000047ab9 */ /* 0x000fe20000000800 */
[----:B------:R-:W-:-:S05]  /*18450*/  IMAD.MOV.U32 R37, RZ, RZ, RZ ;  /* 0x000000ffff257224 */ /* 0x000fca00078e00ff */
[----:B------:R-:W-:Y:S01]  /*18460*/  BAR.SYNC.DEFER_BLOCKING 0x1, 0x180 ;  /* 0x0046000000007b1d */ /* 0x000fe20000010000 */
[----:B------:R-:W-:Y:S02]  /*18470*/  IMAD.U32 R39, RZ, RZ, UR4 ;  /* 0x00000004ff277e24 */ /* 0x000fe4000f8e00ff */
[----:B--2---:R-:W-:-:S03]  /*18480*/  @P0 IMAD.WIDE R2, R60, 0x4, R2 ;  /* 0x000000043c020825 */ /* 0x004fc600078e0202 */
[----:B------:R2:W5:Y:S04]  /*18490*/  @P2 LDG.E R37, desc[UR42][R26.64] ;  /* 0x0000002a1a252981 */ /* 0x000568000c1e1900 */
[----:B------:R2:W5:Y:S01]  /*184a0*/  @P0 LDG.E R39, desc[UR42][R2.64] ;  /* 0x0000002a02270981 */ /* 0x000562000c1e1900 */
[----:B0-----:R-:W-:-:S13]  /*184b0*/  ISETP.NE.AND P1, PT, R0, 0x1, PT ;  /* 0x000000010000780c */ /* 0x001fda0003f25270 */
[----:B-1----:R-:W0:Y:S08]  /*184c0*/  @P1 LDC R4, c[0x0][0xbec] ;  /* 0x0002fb00ff041b82 */ /* 0x002e300000000800 */
[----:B------:R-:W1:Y:S01]  /*184d0*/  @P1 LDC R5, c[0x0][0xbf0] ;  /* 0x0002fc00ff051b82 */ /* 0x000e620000000800 */
[----:B---3--:R-:W-:Y:S01]  /*184e0*/  IMAD.IADD R13, R62, 0x1, R56 ;  /* 0x000000013e0d7824 */ /* 0x008fe200078e0238 */
[----:B------:R-:W-:-:S03]  /*184f0*/  SHF.R.S32.HI R36, RZ, 0x1f, R58 ;  /* 0x0000001fff247819 */ /* 0x000fc6000001143a */
[----:B------:R-:W-:Y:S02]  /*18500*/  IMAD.MOV.U32 R7, RZ, RZ, R13 ;  /* 0x000000ffff077224 */ /* 0x000fe400078e000d */
[----:B0-----:R-:W-:Y:S01]  /*18510*/  @P1 IMAD.HI.U32 R4, R13, R4, RZ ;  /* 0x000000040d041227 */ /* 0x001fe200078e00ff */
[----:B--2---:R-:W-:Y:S06]  /*18520*/  @P0 BRA `(.L_x_1318) ;  /* 0x0000000000100947 */ /* 0x004fec0003800000 */
[----:B------:R-:W-:Y:S05]  /*18530*/  @!P2 BRA `(.L_x_1318) ;  /* 0x00000000000ca947 */ /* 0x000fea0003800000 */
[----:B------:R-:W2:Y:S04]  /*18540*/  LDG.E R2, desc[UR42][R26.64] ;  /* 0x0000002a1a027981 */ /* 0x000ea8000c1e1900 */
[----:B-----5:R-:W2:Y:S02]  /*18550*/  LDG.E R39, desc[UR42][R26.64+0x4] ;  /* 0x0000042a1a277981 */ /* 0x020ea4000c1e1900 */
[----:B--2---:R-:W-:-:S07]  /*18560*/  IMAD.IADD R39, R39, 0x1, -R2 ;  /* 0x0000000127277824 */ /* 0x004fce00078e0a02 */
.L_x_1318:
[----:B------:R-:W2:Y:S01]  /*18570*/  LDL R49, [R1+0x4c] ;  /* 0x00004c0001317983 */ /* 0x000ea20000100800 */
[----:B------:R-:W-:-:S03]  /*18580*/  ULDC.64 UR4, c[0x0][0xb90] ;  /* 0x0002e40000047ab9 */ /* 0x000fc60000000a00 */
[----:B------:R-:W3:Y:S01]  /*18590*/  LDL R14, [R1+0x78] ;  /* 0x00007800010e7983 */ /* 0x000ee20000100800 */
[----:B------:R-:W0:Y:S01]  /*185a0*/  S2R R3, SR_TID.X ;  /* 0x0000000000037919 */ /* 0x000e220000002100 */
[----:B------:R-:W4:Y:S01]  /*185b0*/  S2R R15, SR_TID.X ;  /* 0x00000000000f7919 */ /* 0x000f220000002100 */
[----:B-1----:R-:W-:Y:S01]  /*185c0*/  @P1 SHF.R.U32.HI R7, RZ, R5, R4 ;  /* 0x00000005ff071219 */ /* 0x002fe20000011604 */
[----:B------:R-:W-:Y:S01]  /*185d0*/  IMAD R4, R36, UR4, RZ ;  /* 0x0000000424047c24 */ /* 0x000fe2000f8e02ff */
[----:B------:R-:W-:Y:S01]  /*185e0*/  SHF.R.S32.HI R38, RZ, 0x1f, R60 ;  /* 0x0000001fff267819 */ /* 0x000fe2000001143c */
[----:B-----5:R-:W-:Y:S01]  /*185f0*/  IMAD.MOV.U32 R2, RZ, RZ, R37 ;  /* 0x000000ffff027224 */ /* 0x020fe200078e0025 */
[----:B------:R1:W5:Y:S01]  /*18600*/  LDL R48, [R1+0x84] ;  /* 0x0000840001307983 */ /* 0x0003620000100800 */
[----:B------:R-:W-:Y:S01]  /*18610*/  IMAD R11, R58, UR5, R4 ;  /* 0x000000053a0b7c24 */ /* 0x000fe2000f8e0204 */
[----:B------:R-:W1:Y:S01]  /*18620*/  @P1 LDC R45, c[0x0][0xbec] ;  /* 0x0002fb00ff2d1b82 */ /* 0x000e620000000800 */
[----:B0-----:R-:W-:-:S05]  /*18630*/  VIADD R47, R3, 0xffffff80 ;  /* 0xffffff80032f7836 */ /* 0x001fca0000000000 */
[----:B------:R-:W-:-:S04]  /*18640*/  SHF.R.S32.HI R50, RZ, 0x1f, R47 ;  /* 0x0000001fff327819 */ /* 0x000fc8000001142f */
[----:B------:R-:W-:Y:S02]  /*18650*/  LEA.HI R50, R50, R47, RZ, 0x2 ;  /* 0x0000002f32327211 */ /* 0x000fe400078f10ff */
[----:B------:R-:W-:Y:S02]  /*18660*/  SHF.R.S32.HI R3, RZ, 0x1f, R37 ;  /* 0x0000001fff037819 */ /* 0x000fe40000011425 */
[----:B------:R-:W-:Y:S01]  /*18670*/  SHF.R.S32.HI R50, RZ, 0x2, R50 ;  /* 0x00000002ff327819 */ /* 0x000fe20000011432 */
[----:B------:R-:W-:Y:S01]  /*18680*/  IMAD.WIDE.U32 R4, R58, UR4, R2 ;  /* 0x000000043a047c25 */ /* 0x000fe2000f8e0002 */
[----:B------:R-:W-:Y:S01]  /*18690*/  SEL R38, R38, RZ, !P2 ;  /* 0x000000ff26267207 */ /* 0x000fe20005000000 */
[----:B------:R-:W-:Y:S01]  /*186a0*/  ULDC.64 UR4, c[0x0][0xb98] ;  /* 0x0002e60000047ab9 */ /* 0x000fe20000000a00 */
[----:B------:R-:W-:Y:S01]  /*186b0*/  SEL R2, R60, RZ, !P2 ;  /* 0x000000ff3c027207 */ /* 0x000fe20005000000 */
[----:B------:R-:W-:Y:S02]  /*186c0*/  IMAD.IADD R5, R5, 0x1, R11 ;  /* 0x0000000105057824 */ /* 0x000fe400078e020b */
[----:B------:R-:W-:-:S02]  /*186d0*/  IMAD R11, R38, UR4, RZ ;  /* 0x00000004260b7c24 */ /* 0x000fc4000f8e02ff */
[----:B------:R-:W-:-:S04]  /*186e0*/  IMAD.WIDE.U32 R4, R2, UR4, R4 ;  /* 0x0000000402047c25 */ /* 0x000fc8000f8e0004 */
[----:B------:R-:W-:Y:S01]  /*186f0*/  IMAD R10, R2, UR5, R11 ;  /* 0x00000005020a7c24 */ /* 0x000fe2000f8e020b */
[----:B------:R-:W-:Y:S01]  /*18700*/  SHF.R.S32.HI R11, RZ, 0x1f, R7 ;  /* 0x0000001fff0b7819 */ /* 0x000fe20000011407 */
[----:B------:R-:W-:Y:S01]  /*18710*/  ULDC.64 UR4, c[0x0][0xb88] ;  /* 0x0002e20000047ab9 */ /* 0x000fe20000000a00 */
[----:B------:R-:W-:Y:S01]  /*18720*/  IADD3 R4, P0, R7, R4, RZ ;  /* 0x0000000407047210 */ /* 0x000fe20007f1e0ff */
[----:B----4-:R-:W-:-:S03]  /*18730*/  VIADD R30, R15, 0xffffff80 ;  /* 0xffffff800f1e7836 */ /* 0x010fc60000000000 */
[----:B------:R-:W-:Y:S02]  /*18740*/  IADD3.X R5, R11, R5, R10, P0, !PT ;  /* 0x000000050b057210 */ /* 0x000fe400007fe40a */
[----:B------:R-:W-:-:S04]  /*18750*/  SHF.R.S32.HI R15, RZ, 0x1f, R30 ;  /* 0x0000001fff0f7819 */ /* 0x000fc8000001141e */
[----:B------:R-:W-:-:S04]  /*18760*/  LEA.HI R15, R15, R30, RZ, 0x7 ;  /* 0x0000001e0f0f7211 */ /* 0x000fc800078f38ff */
[----:B------:R-:W-:Y:S01]  /*18770*/  LOP3.LUT R15, R15, 0xffffff80, RZ, 0xc0, !PT ;  /* 0xffffff800f0f7812 */ /* 0x000fe200078ec0ff */
[----:B------:R-:W-:-:S04]  /*18780*/  IMAD R39, R39, R0, RZ ;  /* 0x0000000027277224 */ /* 0x000fc800078e02ff */
[----:B------:R-:W-:Y:S01]  /*18790*/  IMAD.IADD R15, R30, 0x1, -R15 ;  /* 0x000000011e0f7824 */ /* 0x000fe200078e0a0f */
[----:B------:R-:W-:-:S04]  /*187a0*/  SHF.R.S32.HI R46, RZ, 0x1f, R47 ;  /* 0x0000001fff2e7819 */ /* 0x000fc8000001142f */
[----:B------:R-:W-:-:S04]  /*187b0*/  LEA.HI R46, R46, R47, RZ, 0x2 ;  /* 0x0000002f2e2e7211 */ /* 0x000fc800078f10ff */
[----:B------:R-:W-:-:S05]  /*187c0*/  LOP3.LUT R46, R46, 0xfffffffc, RZ, 0xc0, !PT ;  /* 0xfffffffc2e2e7812 */ /* 0x000fca00078ec0ff */
[----:B------:R-:W-:Y:S02]  /*187d0*/  IMAD.IADD R46, R47, 0x1, -R46 ;  /* 0x000000012f2e7824 */ /* 0x000fe400078e0a2e */
[----:B------:R0:W5:Y:S01]  /*187e0*/  LDL R47, [R1+0x5c] ;  /* 0x00005c00012f7983 */ /* 0x0001620000100800 */
[----:B--2---:R-:W-:-:S04]  /*187f0*/  IMAD R9, R50, 0x20, R49 ;  /* 0x0000002032097824 */ /* 0x004fc800078e0231 */
[----:B------:R-:W-:-:S04]  /*18800*/  IMAD.WIDE R24, R9, 0x2, R24 ;  /* 0x0000000209187825 */ /* 0x000fc800078e0218 */
[----:B------:R-:W-:-:S04]  /*18810*/  IMAD.MOV R9, RZ, RZ, -R7 ;  /* 0x000000ffff097224 */ /* 0x000fc800078e0a07 */
[----:B------:R-:W-:-:S05]  /*18820*/  IMAD R9, R0, R9, R13 ;  /* 0x0000000900097224 */ /* 0x000fca00078e020d */
[----:B------:R-:W-:Y:S01]  /*18830*/  SHF.R.S32.HI R6, RZ, 0x1f, R9 ;  /* 0x0000001fff067819 */ /* 0x000fe20000011409 */
[----:B------:R-:W-:-:S04]  /*18840*/  IMAD.WIDE.U32 R4, R9, UR4, R4 ;  /* 0x0000000409047c25 */ /* 0x000fc8000f8e0004 */
[----:B------:R-:W-:-:S04]  /*18850*/  IMAD R6, R6, UR4, RZ ;  /* 0x0000000406067c24 */ /* 0x000fc8000f8e02ff */
[----:B------:R-:W-:Y:S01]  /*18860*/  IMAD R7, R9, UR5, R6 ;  /* 0x0000000509077c24 */ /* 0x000fe2000f8e0206 */
[----:B------:R-:W-:Y:S02]  /*18870*/  ULDC.64 UR4, c[0x0][0xb50] ;  /* 0x0002d40000047ab9 */ /* 0x000fe40000000a00 */
[----:B------:R-:W-:Y:S01]  /*18880*/  LEA R6, P0, R4, UR4, 0x2 ;  /* 0x0000000404067c11 */ /* 0x000fe2000f8010ff */
[----:B------:R-:W-:-:S05]  /*18890*/  IMAD.IADD R5, R5, 0x1, R7 ;  /* 0x0000000105057824 */ /* 0x000fca00078e0207 */
[----:B------:R-:W-:Y:S01]  /*188a0*/  LEA.HI.X R10, R4, UR5, R5, 0x2, P0 ;  /* 0x00000005040a7c11 */ /* 0x000fe200080f1405 */
[----:B------:R-:W-:Y:S01]  /*188b0*/  SHFL.IDX PT, R40, R6, RZ, 0x1c1f ;  /* 0x001c1fff06287589 */ /* 0x000fe200000e0000 */
[----:B---3--:R-:W-:Y:S01]  /*188c0*/  IMAD.IADD R14, R14, 0x1, R56 ;  /* 0x000000010e0e7824 */ /* 0x008fe200078e0238 */
[----:B------:R-:W-:Y:S01]  /*188d0*/  IADD3 R13, P2, R24, 0x1800, RZ ;  /* 0x00001800180d7810 */ /* 0x000fe20007f5e0ff */
[----:B------:R-:W-:Y:S01]  /*188e0*/  ULDC.64 UR4, c[0x0][0xaa0] ;  /* 0x0002a80000047ab9 */ /* 0x000fe20000000a00 */
[----:B------:R-:W2:Y:S04]  /*188f0*/  SHFL.IDX PT, R41, R10, RZ, 0x1c1f ;  /* 0x001c1fff0a297589 */ /* 0x000ea800000e0000 */
[----:B------:R-:W-:Y:S04]  /*18900*/  SHFL.IDX PT, R42, R6, 0x1, 0x1c1f ;  /* 0x003c1f00062a7f89 */ /* 0x000fe800000e0000 */
[----:B------:R-:W3:Y:S01]  /*18910*/  SHFL.IDX PT, R43, R10, 0x1, 0x1c1f ;  /* 0x003c1f000a2b7f89 */ /* 0x000ee200000e0000 */
[----:B------:R-:W-:Y:S01]  /*18920*/  LOP3.LUT P0, RZ, R15, 0x3, RZ, 0xc0, !PT ;  /* 0x000000030fff7812 */ /* 0x000fe2000780c0ff */
[----:B------:R-:W-:-:S02]  /*18930*/  VIADD R4, R14, 0x8 ;  /* 0x000000080e047836 */ /* 0x000fc40000000000 */
[----:B------:R-:W-:Y:S01]  /*18940*/  IMAD.X R9, RZ, RZ, R25, P2 ;  /* 0x000000ffff097224 */ /* 0x000fe200010e0619 */
[-C--:B------:R-:W-:Y:S02]  /*18950*/  ISETP.GE.OR P2, PT, R14, R39.reuse, P0 ;  /* 0x000000270e00720c */ /* 0x080fe40000746670 */
[----:B------:R-:W-:Y:S01]  /*18960*/  ISETP.GE.OR P0, PT, R4, R39, P0 ;  /* 0x000000270400720c */ /* 0x000fe20000706670 */
[----:B------:R-:W-:Y:S02]  /*18970*/  IMAD R44, R3, UR4, RZ ;  /* 0x00000004032c7c24 */ /* 0x000fe4000f8e02ff */
[----:B------:R-:W-:Y:S02]  /*18980*/  IMAD R3, R46, 0x60, R50 ;  /* 0x000000602e037824 */ /* 0x000fe400078e0232 */
[----:B------:R0:W5:Y:S06]  /*18990*/  LDL R46, [R1+0x80] ;  /* 0x00008000012e7983 */ /* 0x00016c0000100800 */
[----:B--2---:R-:W-:Y:S04]  /*189a0*/  @!P2 ST.E desc[UR42][R40.64], R20 ;  /* 0x000000142800a985 */ /* 0x004fe8000c10192a */
[----:B---3--:R2:W-:Y:S04]  /*189b0*/  @!P0 ST.E desc[UR42][R42.64], R21 ;  /* 0x000000152a008985 */ /* 0x0085e8000c10192a */
[----:B--2---:R0:W5:Y:S01]  /*189c0*/  LDL R43, [R1+0x60] ;  /* 0x00006000012b7983 */ /* 0x0041620000100800 */
[----:B------:R-:W2:Y:S01]  /*189d0*/  @P1 LDC R42, c[0x0][0xbf0] ;  /* 0x0002fc00ff2a1b82 */ /* 0x000ea20000000800 */
[----:B------:R-:W-:Y:S01]  /*189e0*/  LOP3.LUT R8, R13, 0x180, RZ, 0xc0, !PT ;  /* 0x000001800d087812 */ /* 0x000fe200078ec0ff */
[----:B------:R-:W-:-:S02]  /*189f0*/  IMAD R41, R37, UR5, R44 ;  /* 0x0000000525297c24 */ /* 0x000fc4000f8e022c */
[----:B------:R-:W-:Y:S01]  /*18a00*/  IMAD.WIDE.U32 R20, R37, UR4, RZ ;  /* 0x0000000425147c25 */ /* 0x000fe2000f8e00ff */
[----:B------:R-:W-:Y:S01]  /*18a10*/  SHF.R.U64 R8, R8, 0x3, RZ ;  /* 0x0000000308087819 */ /* 0x000fe200000012ff */
[----:B------:R-:W-:Y:S02]  /*18a20*/  ULDC.64 UR4, c[0x0][0xae8] ;  /* 0x0002ba0000047ab9 */ /* 0x000fe40000000a00 */
[----:B------:R-:W-:Y:S02]  /*18a30*/  IMAD.IADD R21, R21, 0x1, R41 ;  /* 0x0000000115157824 */ /* 0x000fe400078e0229 */
[----:B------:R-:W-:Y:S01]  /*18a40*/  IMAD R36, R36, UR4, RZ ;  /* 0x0000000424247c24 */ /* 0x000fe2000f8e02ff */
[----:B------:R-:W-:Y:S01]  /*18a50*/  LOP3.LUT R8, R8, R13, RZ, 0x3c, !PT ;  /* 0x0000000d08087212 */ /* 0x000fe200078e3cff */
[----:B------:R-:W-:Y:S01]  /*18a60*/  IMAD.IADD R40, R56, 0x1, R3 ;  /* 0x0000000138287824 */ /* 0x000fe200078e0203 */
[----:B------:R-:W-:Y:S01]  /*18a70*/  IADD3 R13, P6, R24, 0x3000, RZ ;  /* 0x00003000180d7810 */ /* 0x000fe20007fde0ff */
[----:B------:R-:W-:Y:S01]  /*18a80*/  IMAD R37, R58, UR5, R36 ;  /* 0x000000053a257c24 */ /* 0x000fe2000f8e0224 */
[----:B------:R-:W-:Y:S01]  /*18a90*/  IADD3 R27, P5, R24, 0x4800, RZ ;  /* 0x00004800181b7810 */ /* 0x000fe20007fbe0ff */
[----:B------:R-:W-:Y:S01]  /*18aa0*/  IMAD.WIDE.U32 R20, R58, UR4, R20 ;  /* 0x000000043a147c25 */ /* 0x000fe2000f8e0014 */
[C---:B------:R-:W-:Y:S01]  /*18ab0*/  IADD3 R29, P4, R24.reuse, 0x6000, RZ ;  /* 0x00006000181d7810 */ /* 0x040fe20007f9e0ff */
[----:B------:R-:W-:Y:S01]  /*18ac0*/  ULDC.64 UR4, c[0x0][0xaf0] ;  /* 0x0002bc0000047ab9 */ /* 0x000fe20000000a00 */
[----:B------:R-:W-:Y:S01]  /*18ad0*/  IADD3 R7, P3, R24, 0x7800, RZ ;  /* 0x0000780018077810 */ /* 0x000fe20007f7e0ff */
[----:B-1----:R-:W-:Y:S01]  /*18ae0*/  @P1 IMAD.HI.U32 R3, R40, R45, RZ ;  /* 0x0000002d28031227 */ /* 0x002fe200078e00ff */
[----:B------:R-:W-:Y:S01]  /*18af0*/  LOP3.LUT R12, R13, 0x180, RZ, 0xc0, !PT ;  /* 0x000001800d0c7812 */ /* 0x000fe200078ec0ff */
[----:B------:R-:W5:Y:S01]  /*18b00*/  LD.E.128 R8, desc[UR42][R8.64] ;  /* 0x0000002a08087980 */ /* 0x000f62000c101d00 */
[----:B------:R-:W-:Y:S01]  /*18b10*/  LOP3.LUT R26, R27, 0x180, RZ, 0xc0, !PT ;  /* 0x000001801b1a7812 */ /* 0x000fe200078ec0ff */
[----:B------:R-:W-:Y:S01]  /*18b20*/  IMAD.IADD R21, R21, 0x1, R37 ;  /* 0x0000000115157824 */ /* 0x000fe200078e0225 */
[----:B------:R-:W-:-:S02]  /*18b30*/  LOP3.LUT R28, R29, 0x180, RZ, 0xc0, !PT ;  /* 0x000001801d1c7812 */ /* 0x000fc400078ec0ff */
[----:B------:R-:W-:Y:S01]  /*18b40*/  LOP3.LUT R5, R24, 0x180, RZ, 0xc0, !PT ;  /* 0x0000018018057812 */ /* 0x000fe200078ec0ff */
[----:B------:R-:W-:Y:S01]  /*18b50*/  IMAD.MOV.U32 R37, RZ, RZ, R40 ;  /* 0x000000ffff257224 */ /* 0x000fe200078e0028 */
[----:B------:R-:W-:Y:S01]  /*18b60*/  LOP3.LUT R6, R7, 0x180, RZ, 0xc0, !PT ;  /* 0x0000018007067812 */ /* 0x000fe200078ec0ff */
[----:B------:R-:W-:Y:S01]  /*18b70*/  IMAD R41, R38, UR4, RZ ;  /* 0x0000000426297c24 */ /* 0x000fe2000f8e02ff */
[----:B--2---:R-:W-:Y:S02]  /*18b80*/  @P1 SHF.R.U32.HI R37, RZ, R42, R3 ;  /* 0x0000002aff251219 */ /* 0x004fe40000011603 */
[----:B------:R-:W-:Y:S02]  /*18b90*/  SHF.R.U64 R12, R12, 0x3, RZ ;  /* 0x000000030c0c7819 */ /* 0x000fe400000012ff */
[----:B------:R-:W-:Y:S02]  /*18ba0*/  SHF.R.U64 R26, R26, 0x3, RZ ;  /* 0x000000031a1a7819 */ /* 0x000fe400000012ff */
[----:B------:R-:W-:-:S02]  /*18bb0*/  SHF.R.U64 R28, R28, 0x3, RZ ;  /* 0x000000031c1c7819 */ /* 0x000fc400000012ff */
[----:B------:R-:W-:Y:S01]  /*18bc0*/  SHF.R.U64 R5, R5, 0x3, RZ ;  /* 0x0000000305057819 */ /* 0x000fe200000012ff */
[----:B------:R-:W-:Y:S01]  /*18bd0*/  IMAD R41, R2, UR5, R41 ;  /* 0x0000000502297c24 */ /* 0x000fe2000f8e0229 */
        /* <DEDUP_REMOVED lines=16> */
[----:B------:R-:W-:Y:S01]  /*18ce0*/  IMAD R21, R0, R21, R40 ;  /* 0x0000001500157224 */ /* 0x000fe200078e0228 */
[----:B------:R-:W5:Y:S01]  /*18cf0*/  LD.E.128 R24, desc[UR42][R26.64] ;  /* 0x0000002a1a187980 */ /* 0x000f62000c101d00 */
[----:B------:R-:W-:Y:S02]  /*18d00*/  IMAD.IADD R3, R3, 0x1, R41 ;  /* 0x0000000103037824 */ /* 0x000fe400078e0229 */
[----:B------:R-:W-:Y:S01]  /*18d10*/  IMAD R20, R20, UR4, RZ ;  /* 0x0000000414147c24 */ /* 0x000fe2000f8e02ff */
[----:B------:R-:W5:Y:S01]  /*18d20*/  LD.E.128 R4, desc[UR42][R4.64] ;  /* 0x0000002a04047980 */ /* 0x000f62000c101d00 */
[----:B------:R-:W-:-:S03]  /*18d30*/  SHF.R.S32.HI R0, RZ, 0x1f, R21 ;  /* 0x0000001fff007819 */ /* 0x000fc60000011415 */
[----:B------:R-:W5:Y:S01]  /*18d40*/  LD.E.128 R28, desc[UR42][R28.64] ;  /* 0x0000002a1c1c7980 */ /* 0x000f62000c101d00 */
[----:B------:R-:W-:-:S03]  /*18d50*/  IMAD R41, R37, UR5, R20 ;  /* 0x0000000525297c24 */ /* 0x000fc6000f8e0214 */
[----:B------:R-:W5:Y:S01]  /*18d60*/  LD.E.128 R32, desc[UR42][R32.64] ;  /* 0x0000002a20207980 */ /* 0x000f62000c101d00 */
[----:B------:R-:W-:Y:S01]  /*18d70*/  IMAD.WIDE.U32 R2, R37, UR4, R2 ;  /* 0x0000000425027c25 */ /* 0x000fe2000f8e0002 */
[----:B------:R-:W-:Y:S01]  /*18d80*/  ULDC.64 UR4, c[0x0][0xad8] ;  /* 0x0002b60000047ab9 */ /* 0x000fe20000000a00 */
        /* <DEDUP_REMOVED lines=8> */
[----:B------:R-:W-:Y:S02]  /*18e10*/  IMAD.IADD R44, R50, 0x1, R56 ;  /* 0x00000001322c7824 */ /* 0x000fe400078e0238 */
        /* <DEDUP_REMOVED lines=19> */
[----:B------:R-:W-:Y:S02]  /*18f50*/  @!P2 LEA R40, P4, R43, R20, 0x1 ;  /* 0x000000142b28a211 */ /* 0x000fe400078808ff */
[----:B--2---:R-:W-:Y:S01]  /*18f60*/  @!P0 IMAD.WIDE R2, R49, 0x2, R20 ;  /* 0x0000000231028825 */ /* 0x004fe200078e0214 */
[-C--:B------:R-:W-:Y:S02]  /*18f70*/  @!P1 LEA.HI.X R37, R47, R21.reuse, R48, 0x1, P3 ;  /* 0x000000152f259211 */ /* 0x080fe400018f0c30 */
[----:B------:R-:W-:Y:S02]  /*18f80*/  @!P2 LEA.HI.X R41, R43, R21, R46, 0x1, P4 ;  /* 0x000000152b29a211 */ /* 0x000fe400020f0c2e */
[----:B------:R3:W-:Y:S04]  /*18f90*/  @!P0 ST.E.128 desc[UR42][R2.64], R4 ;  /* 0x0000000402008985 */ /* 0x0007e8000c101d2a */
[----:B------:R3:W-:Y:S04]  /*18fa0*/  @!P1 ST.E.128 desc[UR42][R36.64], R12 ;  /* 0x0000000c24009985 */ /* 0x0007e8000c101d2a */
[----:B------:R3:W-:Y:S02]  /*18fb0*/  @!P2 ST.E.128 desc[UR42][R40.64], R28 ;  /* 0x0000001c2800a985 */ /* 0x0007e4000c101d2a */
.L_x_1320:
[----:B------:R-:W-:Y:S05]  /*18fc0*/  BSYNC B1 ;  /* 0x0000000000017941 */ /* 0x000fea0003800000 */
.L_x_1319:
[----:B0-----:R-:W-:Y:S01]  /*18fd0*/  VIADD R0, R44, 0x60 ;  /* 0x000000602c007836 */ /* 0x001fe20000000000 */
[----:B---3-5:R0:W3:Y:S04]  /*18fe0*/  SHFL.IDX PT, R5, R42, 0x1, 0x1c1f ;  /* 0x003c1f002a057f89 */ /* 0x0280e800000e0000 */
[----:B------:R-:W-:Y:S01]  /*18ff0*/  ISETP.GE.AND P0, PT, R0, R39, PT ;  /* 0x000000270000720c */ /* 0x000fe20003f06270 */
[----:B------:R0:W4:-:S12]  /*19000*/  SHFL.IDX PT, R4, R38, 0x1, 0x1c1f ;  /* 0x003c1f0026047f89 */ /* 0x00011800000e0000 */
[----:B0-----:R-:W-:Y:S05]  /*19010*/  @P0 BRA `(.L_x_1321) ;  /* 0x0000000800c00947 */ /* 0x001fea0003800000 */
[----:B------:R-:W-:Y:S02]  /*19020*/  ULDC UR4, c[0x0][0xac8] ;  /* 0x0002b20000047ab9 */ /* 0x000fe40000000800 */
[----:B------:R-:W-:Y:S02]  /*19030*/  ISETP.GE.AND P2, PT, R47, UR4, PT ;  /* 0x000000042f007c0c */ /* 0x000fe4000bf46270 */
[----:B------:R-:W-:-:S11]  /*19040*/  ISETP.GE.AND P1, PT, R49, UR4, PT ;  /* 0x0000000431007c0c */ /* 0x000fd6000bf26270 */
[----:B----4-:R-:W-:Y:S02]  /*19050*/  @!P2 LEA R6, P0, R47, R4, 0x1 ;  /* 0x000000042f06a211 */ /* 0x010fe400078008ff */
[----:B---3--:R-:W-:Y:S02]  /*19060*/  @!P1 IMAD.WIDE R2, R49, 0x2, R4 ;  /* 0x0000000231029825 */ /* 0x008fe400078e0204 */
        /* <DEDUP_REMOVED lines=9> */
.L_x_1317:
[----:B------:R-:W2:Y:S01]  /*19100*/  LDL R9, [R1+0x54] ;  /* 0x0000540001097983 */ /* 0x000ea20000100800 */
[----:B------:R-:W-:Y:S01]  /*19110*/  ULDC.64 UR4, c[0x0][0xc00] ;  /* 0x0003000000047ab9 */ /* 0x000fe20000000a00 */
[----:B------:R-:W2:Y:S01]  /*19120*/  LDC.64 R2, c[0x0][0xc00] ;  /* 0x00030000ff027b82 */ /* 0x000ea20000000a00 */
[----:B------:R-:W-:Y:S01]  /*19130*/  ISETP.NE.U32.AND P0, PT, RZ, UR4, PT ;  /* 0x00000004ff007c0c */ /* 0x000fe2000bf05070 */
[----:B------:R-:W-:-:S03]  /*19140*/  IMAD.MOV.U32 R6, RZ, RZ, RZ ;  /* 0x000000ffff067224 */ /* 0x000fc600078e00ff */
[----:B------:R-:W-:Y:S01]  /*19150*/  ISETP.NE.AND.EX P0, PT, RZ, UR5, PT, P0 ;  /* 0x00000005ff007c0c */ /* 0x000fe2000bf05300 */
[----:B------:R-:W-:Y:S02]  /*19160*/  ULDC.64 UR4, c[0x0][0xc08] ;  /* 0x0003020000047ab9 */ /* 0x000fe40000000a00 */
[----:B------:R-:W-:Y:S01]  /*19170*/  ISETP.NE.U32.AND P1, PT, RZ, UR4, PT ;  /* 0x00000004ff007c0c */ /* 0x000fe2000bf25070 */
[----:B------:R-:W1:Y:S03]  /*19180*/  LDC R25, c[0x0][0xbe8] ;  /* 0x0002fa00ff197b82 */ /* 0x000e660000000800 */
[----:B------:R-:W-:-:S13]  /*19190*/  ISETP.NE.AND.EX P1, PT, RZ, UR5, PT, P1 ;  /* 0x00000005ff007c0c */ /* 0x000fda000bf25310 */
[----:B------:R-:W3:Y:S01]  /*191a0*/  @P1 LDC.64 R4, c[0x0][0xc08] ;  /* 0x00030200ff041b82 */ /* 0x000ee20000000a00 */
[----:B------:R-:W-:Y:S02]  /*191b0*/  ULDC UR4, c[0x0][0xa88] ;  /* 0x0002a20000047ab9 */ /* 0x000fe40000000800 */
[----:B------:R-:W-:Y:S01]  /*191c0*/  IMAD.U32 R0, RZ, RZ, UR4 ;  /* 0x00000004ff007e24 */ /* 0x000fe2000f8e00ff */
[----:B------:R-:W4:Y:S01]  /*191d0*/  S2R R8, SR_TID.X ;  /* 0x0000000000087919 */ /* 0x000f220000002100 */
[----:B--2---:R-:W-:-:S04]  /*191e0*/  IMAD.WIDE R2, R9, 0x4, R2 ;  /* 0x0000000409027825 */ /* 0x004fc800078e0202 */
[----:B---3--:R-:W-:Y:S01]  /*191f0*/  @P1 IMAD.WIDE R4, R9, 0x4, R4 ;  /* 0x0000000409041825 */ /* 0x008fe200078e0204 */
[----:B------:R2:W5:Y:S04]  /*19200*/  @P0 LDG.E R6, desc[UR42][R2.64] ;  /* 0x0000002a02060981 */ /* 0x000568000c1e1900 */
[----:B------:R2:W5:Y:S01]  /*19210*/  @P1 LDG.E R0, desc[UR42][R4.64] ;  /* 0x0000002a04001981 */ /* 0x000562000c1e1900 */
[----:B-1----:R-:W-:Y:S01]  /*19220*/  ISETP.NE.AND P2, PT, R25, 0x1, PT ;  /* 0x000000011900780c */ /* 0x002fe20003f45270 */
[----:B----4-:R-:W-:Y:S01]  /*19230*/  VIADD R30, R8, 0xffffff80 ;  /* 0xffffff80081e7836 */ /* 0x010fe20000000000 */
[----:B------:R-:W-:-:S04]  /*19240*/  SHF.R.S32.HI R7, RZ, 0x1f, R9 ;  /* 0x0000001fff077819 */ /* 0x000fc80000011409 */
[----:B------:R-:W-:-:S07]  /*19250*/  ISETP.GE.AND P3, PT, R30, 0xc0, PT ;  /* 0x000000c01e00780c */ /* 0x000fce0003f66270 */
[----:B------:R-:W1:Y:S01]  /*19260*/  @P2 LDC R27, c[0x0][0xbec] ;  /* 0x0002fb00ff1b2b82 */ /* 0x000e620000000800 */
[----:B--2---:R-:W-:Y:S05]  /*19270*/  @P1 BRA `(.L_x_1322) ;  /* 0x0000000000101947 */ /* 0x004fea0003800000 */
[----:B------:R-:W-:Y:S05]  /*19280*/  @!P0 BRA `(.L_x_1322) ;  /* 0x00000000000c8947 */ /* 0x000fea0003800000 */
[----:B------:R-:W2:Y:S04]  /*19290*/  LDG.E R5, desc[UR42][R2.64] ;  /* 0x0000002a02057981 */ /* 0x000ea8000c1e1900 */
[----:B-----5:R-:W2:Y:S02]  /*192a0*/  LDG.E R0, desc[UR42][R2.64+0x4] ;  /* 0x0000042a02007981 */ /* 0x020ea4000c1e1900 */
[----:B--2---:R-:W-:-:S07]  /*192b0*/  IMAD.IADD R0, R0, 0x1, -R5 ;  /* 0x0000000100007824 */ /* 0x004fce00078e0a05 */
.L_x_1322:
[----:B------:R-:W2:Y:S04]  /*192c0*/  LDL R29, [R1+0x50] ;  /* 0x00005000011d7983 */ /* 0x000ea80000100800 */
[----:B------:R3:W5:Y:S01]  /*192d0*/  LDL R28, [R1+0xc] ;  /* 0x00000c00011c7983 */ /* 0x0007620000100800 */
[----:B------:R-:W-:Y:S01]  /*192e0*/  BSSY B1, `(.L_x_1323) ;  /* 0x000002c000017945 */ /* 0x000fe20003800000 */
[----:B------:R-:W-:Y:S02]  /*192f0*/  SEL R13, R9, RZ, !P0 ;  /* 0x000000ff090d7207 */ /* 0x000fe40004000000 */
[----:B------:R-:W-:Y:S02]  /*19300*/  SEL R12, R7, RZ, !P0 ;  /* 0x000000ff070c7207 */ /* 0x000fe40004000000 */
[----:B-----5:R-:W-:-:S02]  /*19310*/  SHF.R.S32.HI R11, RZ, 0x1f, R6 ;  /* 0x0000001fff0b7819 */ /* 0x020fc40000011406 */
[----:B--2---:R-:W-:Y:S01]  /*19320*/  SHF.R.S32.HI R10, RZ, 0x1f, R29 ;  /* 0x0000001fff0a7819 */ /* 0x004fe2000001141d */
[----:B---3--:R-:W-:Y:S06]  /*19330*/  @P3 BRA `(.L_x_1324) ;  /* 0x0000000000983947 */ /* 0x008fec0003800000 */
[----:B------:R-:W2:Y:S01]  /*19340*/  LDC R9, c[0x0][0xbe8] ;  /* 0x0002fa00ff097b82 */ /* 0x000ea20000000800 */
[----:B------:R-:W-:Y:S01]  /*19350*/  IADD3 R8, R28, -0x80, R8 ;  /* 0xffffff801c087810 */ /* 0x000fe20007ffe008 */
[----:B--2---:R-:W-:-:S05]  /*19360*/  IMAD R2, R0, R9, RZ ;  /* 0x0000000900027224 */ /* 0x004fca00078e02ff */
        /* <DEDUP_REMOVED lines=9> */
[----:B------:R-:W2:Y:S01]  /*19400*/  @P0 LDC R15, c[0x0][0xbec] ;  /* 0x0002fb00ff0f0b82 */ /* 0x000ea20000000800 */
[----:B------:R-:W-:Y:S01]  /*19410*/  IMAD R7, R29, UR5, R7 ;  /* 0x000000051d077c24 */ /* 0x000fe2000f8e0207 */
[----:B------:R-:W-:-:S03]  /*19420*/  ULDC.64 UR4, c[0x0][0xb98] ;  /* 0x0002e60000047ab9 */ /* 0x000fc60000000a00 */
[----:B------:R-:W-:-:S03]  /*19430*/  IMAD.IADD R3, R3, 0x1, R7 ;  /* 0x0000000103037824 */ /* 0x000fc600078e0207 */
[----:B------:R-:W3:Y:S01]  /*19440*/  @P0 LDC R21, c[0x0][0xbf0] ;  /* 0x0002fc00ff150b82 */ /* 0x000ee20000000800 */
[----:B------:R-:W-:-:S04]  /*19450*/  IMAD.WIDE.U32 R2, R13, UR4, R2 ;  /* 0x000000040d027c25 */ /* 0x000fc8000f8e0002 */
[----:B--2---:R-:W-:-:S05]  /*19460*/  @P0 IMAD.HI.U32 R4, R8, R15, RZ ;  /* 0x0000000f08040227 */ /* 0x004fca00078e00ff */
[----:B---3--:R-:W-:Y:S01]  /*19470*/  @P0 SHF.R.U32.HI R5, RZ, R21, R4 ;  /* 0x00000015ff050219 */ /* 0x008fe20000011604 */
        /* <DEDUP_REMOVED lines=18> */
.L_x_1324:
[----:B------:R-:W-:Y:S05]  /*195a0*/  BSYNC B1 ;  /* 0x0000000000017941 */ /* 0x000fea0003800000 */
.L_x_1323:
[----:B------:R3:W5:Y:S04]  /*195b0*/  LDL R14, [R1+0x60] ;  /* 0x00006000010e7983 */ /* 0x0007680000100800 */
[----:B------:R3:W5:Y:S04]  /*195c0*/  LDL R15, [R1+0x80] ;  /* 0x00008000010f7983 */ /* 0x0007680000100800 */
[----:B------:R3:W5:Y:S04]  /*195d0*/  LDL R20, [R1+0x5c] ;  /* 0x00005c0001147983 */ /* 0x0007680000100800 */
[----:B------:R3:W5:Y:S04]  /*195e0*/  LDL R21, [R1+0x84] ;  /* 0x0000840001157983 */ /* 0x0007680000100800 */
[----:B------:R3:W5:Y:S01]  /*195f0*/  LDL R24, [R1+0x4c] ;  /* 0x00004c0001187983 */ /* 0x0007620000100800 */
[--C-:B--2---:R-:W-:Y:S01]  /*19600*/  SHF.R.S32.HI R4, RZ, 0x1f, R30.reuse ;  /* 0x0000001fff047819 */ /* 0x104fe2000001141e */
[----:B------:R-:W2:Y:S01]  /*19610*/  @P2 LDC R9, c[0x0][0xbf0] ;  /* 0x0002fc00ff092b82 */ /* 0x000ea20000000800 */
        /* <DEDUP_REMOVED lines=15> */
[----:B------:R-:W-:Y:S02]  /*19710*/  IMAD.IADD R8, R28, 0x1, R6 ;  /* 0x000000011c087824 */ /* 0x000fe400078e0206 */
[----:B------:R-:W-:-:S02]  /*19720*/  IMAD R7, R29, UR5, R4 ;  /* 0x000000051d077c24 */ /* 0x000fc4000f8e0204 */
[----:B-1----:R-:W-:-:S04]  /*19730*/  @P2 IMAD.HI.U32 R4, R8, R27, RZ ;  /* 0x0000001b08042227 */ /* 0x002fc800078e00ff */
[----:B------:R-:W-:Y:S01]  /*19740*/  IMAD.WIDE.U32 R2, R29, UR4, R2 ;  /* 0x000000041d027c25 */ /* 0x000fe2000f8e0002 */
[----:B------:R-:W-:-:S03]  /*19750*/  ULDC.64 UR4, c[0x0][0xaf0] ;  /* 0x0002bc0000047ab9 */ /* 0x000fc60000000a00 */
[----:B------:R-:W-:Y:S01]  /*19760*/  IMAD.MOV.U32 R5, RZ, RZ, R8 ;  /* 0x000000ffff057224 */ /* 0x000fe200078e0008 */
[----:B--2---:R-:W-:Y:S01]  /*19770*/  @P2 SHF.R.U32.HI R5, RZ, R9, R4 ;  /* 0x00000009ff052219 */ /* 0x004fe20000011604 */
        /* <DEDUP_REMOVED lines=17> */
[----:B------:R-:W-:Y:S02]  /*19890*/  IMAD.IADD R0, R26, 0x1, R28 ;  /* 0x000000011a007824 */ /* 0x000fe400078e021c */
        /* <DEDUP_REMOVED lines=19> */
[----:B------:R4:W-:Y:S04]  /*199d0*/  @!P2 ST.E.128 desc[UR42][R6.64], RZ ;  /* 0x000000ff0600a985 */ /* 0x0009e8000c101d2a */
[----:B------:R4:W-:Y:S04]  /*199e0*/  @!P3 ST.E.128 desc[UR42][R8.64], RZ ;  /* 0x000000ff0800b985 */ /* 0x0009e8000c101d2a */
[----:B------:R4:W-:Y:S02]  /*199f0*/  @!P4 ST.E.128 desc[UR42][R10.64], RZ ;  /* 0x000000ff0a00c985 */ /* 0x0009e4000c101d2a */
.L_x_1326:
[----:B------:R-:W-:Y:S05]  /*19a00*/  BSYNC B1 ;  /* 0x0000000000017941 */ /* 0x000fea0003800000 */
.L_x_1325:
[----:B------:R-:W-:Y:S01]  /*19a10*/  VIADD R0, R0, 0x60 ;  /* 0x0000006000007836 */ /* 0x000fe20000000000 */
[----:B--2---:R2:W0:Y:S04]  /*19a20*/  SHFL.IDX PT, R3, R5, 0x1, 0x1c1f ;  /* 0x003c1f0005037f89 */ /* 0x00442800000e0000 */
[----:B------:R-:W-:Y:S01]  /*19a30*/  ISETP.GE.AND P0, PT, R0, R25, PT ;  /* 0x000000190000720c */ /* 0x000fe20003f06270 */
[----:B-1----:R2:W1:-:S12]  /*19a40*/  SHFL.IDX PT, R2, R4, 0x1, 0x1c1f ;  /* 0x003c1f0004027f89 */ /* 0x00245800000e0000 */
[----:B--2---:R-:W-:Y:S05]  /*19a50*/  @P0 BRA `(.L_x_1321) ;  /* 0x0000000000300947 */ /* 0x004fea0003800000 */
[----:B------:R-:W-:Y:S02]  /*19a60*/  ULDC UR4, c[0x0][0xac8] ;  /* 0x0002b20000047ab9 */ /* 0x000fe40000000800 */
[----:B-----5:R-:W-:Y:S02]  /*19a70*/  ISETP.GE.AND P3, PT, R20, UR4, PT ;  /* 0x0000000414007c0c */ /* 0x020fe4000bf66270 */
[----:B------:R-:W-:Y:S02]  /*19a80*/  ISETP.GE.AND P4, PT, R14, UR4, PT ;  /* 0x000000040e007c0c */ /* 0x000fe4000bf86270 */
[----:B------:R-:W-:-:S09]  /*19a90*/  ISETP.GE.AND P2, PT, R24, UR4, PT ;  /* 0x0000000418007c0c */ /* 0x000fd2000bf46270 */
[-C--:B-1--4-:R-:W-:Y:S02]  /*19aa0*/  @!P3 LEA R6, P0, R20, R2.reuse, 0x1 ;  /* 0x000000021406b211 */ /* 0x092fe400078008ff */
[----:B------:R-:W-:Y:S02]  /*19ab0*/  @!P4 LEA R8, P1, R14, R2, 0x1 ;  /* 0x000000020e08c211 */ /* 0x000fe400078208ff */
[----:B0--3--:R-:W-:Y:S01]  /*19ac0*/  @!P2 IMAD.WIDE R4, R24, 0x2, R2 ;  /* 0x000000021804a825 */ /* 0x009fe200078e0202 */
[-C--:B------:R-:W-:Y:S02]  /*19ad0*/  @!P3 LEA.HI.X R7, R20, R3.reuse, R21, 0x1, P0 ;  /* 0x000000031407b211 */ /* 0x080fe400000f0c15 */
[----:B------:R-:W-:Y:S02]  /*19ae0*/  @!P4 LEA.HI.X R9, R14, R3, R15, 0x1, P1 ;  /* 0x000000030e09c211 */ /* 0x000fe400008f0c0f */
[----:B------:R2:W-:Y:S04]  /*19af0*/  @!P2 ST.E.128 desc[UR42][R4.64], RZ ;  /* 0x000000ff0400a985 */ /* 0x0005e8000c101d2a */
[----:B------:R2:W-:Y:S04]  /*19b00*/  @!P3 ST.E.128 desc[UR42][R6.64], RZ ;  /* 0x000000ff0600b985 */ /* 0x0005e8000c101d2a */
[----:B------:R2:W-:Y:S02]  /*19b10*/  @!P4 ST.E.128 desc[UR42][R8.64], RZ ;  /* 0x000000ff0800c985 */ /* 0x0005e4000c101d2a */
.L_x_1321:
[----:B------:R-:W-:Y:S05]  /*19b20*/  BSYNC B0 ;  /* 0x0000000000007941 */ /* 0x000fea0003800000 */
.L_x_1316:
[----:B------:R-:W3:Y:S01]  /*19b30*/  LDL R0, [R1+0x2c] ;  /* 0x00002c0001007983 */ /* 0x000ee20000100800 */
[----:B------:R-:W-:Y:S02]  /*19b40*/  ULDC UR4, c[0x0][0xc3c] ;  /* 0x00030f0000047ab9 */ /* 0x000fe40000000800 */
[----:B---3--:R-:W-:-:S13]  /*19b50*/  ISETP.GE.AND P0, PT, R0, UR4, PT ;  /* 0x0000000400007c0c */ /* 0x008fda000bf06270 */
[----:B------:R-:W-:Y:S05]  /*19b60*/  @!P0 BRA `(.L_x_1327) ;  /* 0xfffffe7400988947 */ /* 0x000fea000383ffff */
[----:B------:R-:W-:Y:S05]  /*19b70*/  BRA `(.L_x_1135) ;  /* 0x0000007000847947 */ /* 0x000fea0003800000 */
.L_x_1133:
        /* <DEDUP_REMOVED lines=16> */
.L_x_1328:
        /* <DEDUP_REMOVED lines=42> */
.L_x_1334:
        /* <DEDUP_REMOVED lines=12> */
.L_x_1333:
[----:B------:R-:W-:Y:S05]  /*19fe0*/  BSYNC B0 ;  /* 0x0000000000007941 */ /* 0x000fea0003800000 */
.L_x_1332:
        /* <DEDUP_REMOVED lines=21> */
.L_x_1330:
[----:B------:R-:W-:-:S04]  /*1a140*/  IMAD.IADD R10, R6, 0x1, -R3 ;  /* 0x00000001060a7824 */ /* 0x000fc800078e0a03 */
[----:B------:R-:W-:-:S05]  /*1a150*/  IMAD R2, R7, UR5, R10 ;  /* 0x0000000507027c24 */ /* 0x000fca000f8e020a */
[----:B------:R-:W-:Y:S02]  /*1a160*/  ISETP.GT.AND P0, PT, R2, UR6, PT ;  /* 0x0000000602007c0c */ /* 0x000fe4000bf04270 */
[----:B------:R-:W0:Y:S11]  /*1a170*/  LDC.64 R2, c[0x0][0xc90] ;  /* 0x00032400ff027b82 */ /* 0x000e360000000a00 */
[----:B------:R-:W-:-:S04]  /*1a180*/  VOTE.ANY R11, PT, !P0 ;  /* 0x00000000000b7806 */ /* 0x000fc800040e0100 */
[----:B------:R-:W1:Y:S02]  /*1a190*/  POPC R15, R11 ;  /* 0x0000000b000f7309 */ /* 0x000e640000000000 */
[----:B-1----:R-:W-:-:S04]  /*1a1a0*/  VIADD R19, R15, UR4 ;  /* 0x000000040f137c36 */ /* 0x002fc80008000000 */
[----:B0-----:R-:W-:-:S05]  /*1a1b0*/  IMAD.WIDE R2, R19, 0x4, R2 ;  /* 0x0000000413027825 */ /* 0x001fca00078e0202 */
[----:B------:R-:W2:Y:S01]  /*1a1c0*/  LDG.E R9, desc[UR42][R2.64] ;  /* 0x0000002a02097981 */ /* 0x000ea2000c1e1900 */
[----:B------:R-:W-:-:S03]  /*1a1d0*/  ISETP.NE.AND P0, PT, R11, RZ, PT ;  /* 0x000000ff0b00720c */ /* 0x000fc60003f05270 */
        /* <DEDUP_REMOVED lines=9> */
[----:B------:R-:W-:-:S06]  /*1a270*/  VIADD R16, R15, 0xffffffff ;  /* 0xffffffff0f107836 */ /* 0x000fcc0000000000 */
[----:B------:R0:W1:Y:S02]  /*1a280*/  SHFL.IDX PT, R16, R7, R16, 0x1f ;  /* 0x00001f1007107589 */ /* 0x00006400000e0000 */
.L_x_1335:
[----:B-1----:R-:W-:Y:S01]  /*1a290*/  IMAD R16, R16, UR5, R10 ;  /* 0x0000000510107c24 */ /* 0x002fe2000f8e020a */
[----:B------:R-:W-:Y:S01]  /*1a2a0*/  IABS R10, R6 ;  /* 0x00000006000a7213 */ /* 0x000fe20000000000 */
[----:B------:R-:W-:Y:S02]  /*1a2b0*/  IMAD R11, R11, R8, RZ ;  /* 0x000000080b0b7224 */ /* 0x000fe400078e02ff */
[----:B------:R-:W-:Y:S01]  /*1a2c0*/  IMAD.MOV.U32 R2, RZ, RZ, RZ ;  /* 0x000000ffff027224 */ /* 0x000fe200078e00ff */
[----:B0-----:R-:W-:Y:S01]  /*1a2d0*/  IADD3 R7, -R16, UR6, RZ ;  /* 0x0000000610077c10 */ /* 0x001fe2000fffe1ff */
[----:B------:R-:W-:Y:S02]  /*1a2e0*/  IMAD.MOV R10, RZ, RZ, -R10 ;  /* 0x000000ffff0a7224 */ /* 0x000fe400078e0a0a */
[----:B------:R-:W-:Y:S01]  /*1a2f0*/  IMAD.HI.U32 R2, R3, R11, R2 ;  /* 0x0000000b03027227 */ /* 0x000fe200078e0002 */
[----:B------:R-:W-:-:S05]  /*1a300*/  IABS R3, R7 ;  /* 0x0000000700037213 */ /* 0x000fca0000000000 */
        /* <DEDUP_REMOVED lines=12> */
[----:B------:R-:W-:Y:S02]  /*1a3d0*/  IMAD R8, R9, R2, RZ ;  /* 0x0000000209087224 */ /* 0x000fe400078e02ff */
[----:B------:R-:W-:Y:S02]  /*1a3e0*/  IMAD.MOV R2, RZ, RZ, -R2 ;  /* 0x000000ffff027224 */ /* 0x000fe400078e0a02 */
[----:B------:R-:W-:Y:S02]  /*1a3f0*/  IMAD.MOV R10, RZ, RZ, -R8 ;  /* 0x000000ffff0a7224 */ /* 0x000fe400078e0a08 */
[----:B------:R-:W-:Y:S02]  /*1a400*/  IMAD R6, R6, R2, R7 ;  /* 0x0000000206067224 */ /* 0x000fe400078e0207 */
[----:B------:R-:W-:Y:S01]  /*1a410*/  IMAD.MOV.U32 R2, RZ, RZ, RZ ;  /* 0x000000ffff027224 */ /* 0x000fe200078e00ff */
[----:B------:R-:W-:-:S04]  /*1a420*/  VIADDMNMX R9, R10, UR5, R9, PT ;  /* 0x000000050a097c46 */ /* 0x000fc8000b800109 */
[----:B------:R-:W-:-:S04]  /*1a430*/  IABS R10, R9 ;  /* 0x00000009000a7213 */ /* 0x000fc80000000000 */
[----:B------:R-:W0:Y:S08]  /*1a440*/  I2F.RP R11, R10 ;  /* 0x0000000a000b7306 */ /* 0x000e300000209400 */
[----:B0-----:R-:W0:Y:S02]  /*1a450*/  MUFU.RCP R11, R11 ;  /* 0x0000000b000b7308 */ /* 0x001e240000001000 */
[----:B0-----:R-:W-:Y:S01]  /*1a460*/  VIADD R3, R11, 0xffffffe ;  /* 0x0ffffffe0b037836 */ /* 0x001fe20000000000 */
[----:B------:R-:W-:-:S05]  /*1a470*/  IABS R11, R9 ;  /* 0x00000009000b7213 */ /* 0x000fca0000000000 */
[----:B------:R-:W0:Y:S02]  /*1a480*/  F2I.FTZ.U32.TRUNC.NTZ R3, R3 ;  /* 0x0000000300037305 */ /* 0x000e24000021f000 */
[----:B0-----:R-:W-:-:S04]  /*1a490*/  IMAD.MOV R13, RZ, RZ, -R3 ;  /* 0x000000ffff0d7224 */ /* 0x001fc800078e0a03 */
[----:B------:R-:W-:-:S04]  /*1a4a0*/  IMAD R7, R13, R10, RZ ;  /* 0x0000000a0d077224 */ /* 0x000fc800078e02ff */
[----:B------:R-:W-:Y:S01]  /*1a4b0*/  IMAD.HI.U32 R2, R3, R7, R2 ;  /* 0x0000000703027227 */ /* 0x000fe200078e0002 */
[----:B------:R-:W-:-:S03]  /*1a4c0*/  IABS R7, R6 ;  /* 0x0000000600077213 */ /* 0x000fc60000000000 */
[----:B------:R-:W-:Y:S02]  /*1a4d0*/  IMAD.MOV R3, RZ, RZ, -R11 ;  /* 0x000000ffff037224 */ /* 0x000fe400078e0a0b */
        /* <DEDUP_REMOVED lines=8> */
[----:B------:R-:W-:Y:S01]  /*1a560*/  ISETP.GE.AND P2, PT, R3, RZ, PT ;  /* 0x000000ff0300720c */ /* 0x000fe20003f46270 */
[----:B------:R-:W-:-:S06]  /*1a570*/  IMAD.IADD R3, R6, 0x1, R8 ;  /* 0x0000000106037824 */ /* 0x000fcc00078e0208 */
[----:B------:R-:W-:-:S06]  /*1a580*/  @P0 VIADD R2, R2, 0x1 ;  /* 0x0000000102020836 */ /* 0x000fcc0000000000 */
[----:B------:R-:W-:Y:S01]  /*1a590*/  @!P2 IMAD.MOV R2, RZ, RZ, -R2 ;  /* 0x000000ffff02a224 */ /* 0x000fe200078e0a02 */
[----:B------:R-:W-:Y:S01]  /*1a5a0*/  @!P1 LOP3.LUT R2, RZ, R9, RZ, 0x33, !PT ;  /* 0x00000009ff029212 */ /* 0x000fe200078e33ff */
[----:B------:R-:W-:-:S03]  /*1a5b0*/  IMAD.MOV R9, RZ, RZ, -R9 ;  /* 0x000000ffff097224 */ /* 0x000fc600078e0a09 */
[----:B------:R-:W-:Y:S01]  /*1a5c0*/  LOP3.LUT R17, RZ, R2, RZ, 0x33, !PT ;  /* 0x00000002ff117212 */ /* 0x000fe200078e33ff */
[----:B------:R-:W-:-:S04]  /*1a5d0*/  IMAD R18, R2, R9, R3 ;  /* 0x0000000902127224 */ /* 0x000fc800078e0203 */
[----:B------:R-:W-:Y:S01]  /*1a5e0*/  IMAD.IADD R17, R4, 0x1, R17 ;  /* 0x0000000104117824 */ /* 0x000fe200078e0211 */
[----:B------:R-:W-:Y:S06]  /*1a5f0*/  BRA `(.L_x_1336) ;  /* 0x00000000000c7947 */ /* 0x000fec0003800000 */
.L_x_1331:
[----:B------:R-:W-:Y:S02]  /*1a600*/  IMAD.MOV.U32 R17, RZ, RZ, RZ ;  /* 0x000000ffff117224 */ /* 0x000fe400078e00ff */
[----:B------:R-:W-:Y:S02]  /*1a610*/  IMAD.U32 R16, RZ, RZ, UR6 ;  /* 0x00000006ff107e24 */ /* 0x000fe4000f8e00ff */
[----:B------:R-:W-:-:S07]  /*1a620*/  IMAD.MOV.U32 R18, RZ, RZ, RZ ;  /* 0x000000ffff127224 */ /* 0x000fce00078e00ff */
.L_x_1336:
[----:B------:R-:W-:-:S13]  /*1a630*/  ISETP.NE.AND P0, PT, R5, RZ, PT ;  /* 0x000000ff0500720c */ /* 0x000fda0003f05270 */
[----:B------:R-:W0:Y:S01]  /*1a640*/  @!P0 S2R R3, SR_CgaCtaId ;  /* 0x0000000000038919 */ /* 0x000e220000008800 */
[----:B------:R-:W-:-:S04]  /*1a650*/  @!P0 MOV R2, 0x400 ;  /* 0x0000040000028802 */ /* 0x000fc80000000f00 */
[----:B0-----:R-:W-:-:S05]  /*1a660*/  @!P0 LEA R2, R3, R2, 0x18 ;  /* 0x0000000203028211 */ /* 0x001fca00078ec0ff */
[----:B------:R1:W-:Y:S01]  /*1a670*/  @!P0 STS.128 [R2+0x19cd0], R16 ;  /* 0x019cd01002008388 */ /* 0x0003e20000000c00 */
[----:B------:R-:W-:Y:S06]  /*1a680*/  BAR.ARV 0x5, 0x200 ;  /* 0x0148000000007b1d */ /* 0x000fec0000002000 */
.L_x_1329:
        /* <DEDUP_REMOVED lines=61> */
.L_x_1469:
[----:B------:R-:W-:Y:S05]  /*1aa60*/  YIELD ;  /* 0x0000000000007946 */ /* 0x000fea0003800000 */
[----:B------:R-:W-:Y:S01]  /*1aa70*/  ULDC.64 UR4, c[0x0][0xa28] ;  /* 0x00028a0000047ab9 */ /* 0x000fe20000000a00 */
[----:B------:R-:W-:Y:S02]  /*1aa80*/  CS2R R6, SRZ ;  /* 0x0000000000067805 */ /* 0x000fe4000001ff00 */
[----:B------:R-:W-:Y:S01]  /*1aa90*/  ISETP.NE.U32.AND P0, PT, RZ, UR4, PT ;  /* 0x00000004ff007c0c */ /* 0x000fe2000bf05070 */
[----:B0-----:R-:W0:Y:S01]  /*1aaa0*/  LDC.64 R8, c[0x0][0xa00] ;  /* 0x00028000ff087b82 */ /* 0x001e220000000a00 */
[----:B------:R-:W-:Y:S01]  /*1aab0*/  ULDC.64 UR6, c[0x0][0xa08] ;  /* 0x0002820000067ab9 */ /* 0x000fe20000000a00 */
[----:B------:R-:W-:Y:S01]  /*1aac0*/  ULDC.64 UR8, c[0x0][0xa10] ;  /* 0x0002840000087ab9 */ /* 0x000fe20000000a00 */
[----:B------:R-:W-:Y:S01]  /*1aad0*/  ISETP.NE.AND.EX P0, PT, RZ, UR5, PT, P0 ;  /* 0x00000005ff007c0c */ /* 0x000fe2000bf05300 */
[----:B------:R-:W-:-:S04]  /*1aae0*/  ULDC.64 UR4, c[0x0][0xa18] ;  /* 0x0002860000047ab9 */ /* 0x000fc80000000a00 */
[----:B-1----:R-:W1:Y:S08]  /*1aaf0*/  LDC.64 R4, c[0x0][0xa08] ;  /* 0x00028200ff047b82 */ /* 0x002e700000000a00 */
[----:B------:R-:W2:Y:S02]  /*1ab00*/  @P0 LDC.64 R2, c[0x0][0xa28] ;  /* 0x00028a00ff020b82 */ /* 0x000ea40000000a00 */
[----:B--2---:R-:W-:-:S05]  /*1ab10*/  @P0 IMAD.WIDE R2, R19, 0x4, R2 ;  /* 0x0000000413020825 */ /* 0x004fca00078e0202 */
[----:B------:R2:W5:Y:S01]  /*1ab20*/  @P0 LDG.E R7, desc[UR42][R2.64] ;  /* 0x0000002a02070981 */ /* 0x000562000c1e1900 */
[----:B------:R-:W-:Y:S01]  /*1ab30*/  ISETP.NE.U32.AND P0, PT, RZ, UR4, PT ;  /* 0x00000004ff007c0c */ /* 0x000fe2000bf05070 */
[----:B0-----:R-:W-:Y:S01]  /*1ab40*/  IMAD.WIDE R8, R19, 0x4, R8 ;  /* 0x0000000413087825 */ /* 0x001fe200078e0208 */
[----:B------:R-:W-:Y:S02]  /*1ab50*/  ISETP.NE.U32.AND P2, PT, RZ, UR6, PT ;  /* 0x00000006ff007c0c */ /* 0x000fe4000bf45070 */
[----:B------:R-:W-:Y:S01]  /*1ab60*/  ISETP.NE.AND.EX P0, PT, RZ, UR5, PT, P0 ;  /* 0x00000005ff007c0c */ /* 0x000fe2000bf05300 */
[----:B------:R-:W-:Y:S01]  /*1ab70*/  ULDC.64 UR4, c[0x0][0xa00] ;  /* 0x0002800000047ab9 */ /* 0x000fe20000000a00 */
[----:B------:R-:W-:Y:S01]  /*1ab80*/  ISETP.NE.U32.AND P4, PT, RZ, UR8, PT ;  /* 0x00000008ff007c0c */ /* 0x000fe2000bf85070 */
[----:B------:R-:W-:Y:S01]  /*1ab90*/  IMAD.MOV.U32 R11, RZ, RZ, RZ ;  /* 0x000000ffff0b7224 */ /* 0x000fe200078e00ff */
[----:B------:R-:W-:Y:S01]  /*1aba0*/  ISETP.NE.U32.AND P1, PT, RZ, UR4, PT ;  /* 0x00000004ff007c0c */ /* 0x000fe2000bf25070 */
[----:B--2---:R-:W0:Y:S01]  /*1abb0*/  LDC.64 R2, c[0x0][0xa10] ;  /* 0x00028400ff027b82 */ /* 0x004e220000000a00 */
[----:B------:R-:W-:-:S02]  /*1abc0*/  IMAD.MOV.U32 R0, RZ, RZ, RZ ;  /* 0x000000ffff007224 */ /* 0x000fc400078e00ff */
[----:B------:R-:W-:Y:S01]  /*1abd0*/  ISETP.NE.AND.EX P3, PT, RZ, UR5, PT, P1 ;  /* 0x00000005ff007c0c */ /* 0x000fe2000bf65310 */
[----:B-1----:R-:W-:-:S04]  /*1abe0*/  IMAD.WIDE R4, R19, 0x4, R4 ;  /* 0x0000000413047825 */ /* 0x002fc800078e0204 */
[----:B------:R-:W1:Y:S01]  /*1abf0*/  @P0 LDC.64 R12, c[0x0][0xa18] ;  /* 0x00028600ff0c0b82 */ /* 0x000e620000000a00 */
[----:B------:R-:W-:Y:S01]  /*1ac00*/  ULDC UR4, c[0x0][0x288] ;  /* 0x0000a20000047ab9 */ /* 0x000fe20000000800 */
[----:B------:R-:W-:Y:S02]  /*1ac10*/  ISETP.NE.AND.EX P1, PT, RZ, UR7, PT, P2 ;  /* 0x00000007ff007c0c */ /* 0x000fe4000bf25320 */
[----:B------:R-:W-:-:S04]  /*1ac20*/  ISETP.NE.AND.EX P2, PT, RZ, UR9, PT, P4 ;  /* 0x00000009ff007c0c */ /* 0x000fc8000bf45340 */
[----:B------:R-:W2:Y:S07]  /*1ac30*/  @P3 LDG.E R6, desc[UR42][R8.64] ;  /* 0x0000002a08063981 */ /* 0x000eae000c1e1900 */
[----:B------:R3:W5:Y:S01]  /*1ac40*/  @P1 LDG.E R11, desc[UR42][R4.64] ;  /* 0x0000002a040b1981 */ /* 0x000762000c1e1900 */
[----:B0-----:R-:W-:-:S05]  /*1ac50*/  IMAD.WIDE R2, R19, 0x4, R2 ;  /* 0x0000000413027825 */ /* 0x001fca00078e0202 */
[----:B------:R3:W5:Y:S01]  /*1ac60*/  @P2 LDG.E R0, desc[UR42][R2.64] ;  /* 0x0000002a02002981 */ /* 0x000762000c1e1900 */
[----:B-1----:R-:W-:-:S03]  /*1ac70*/  @P0 IMAD.WIDE R12, R19, 0x4, R12 ;  /* 0x00000004130c0825 */ /* 0x002fc600078e020c */
[----:B--2---:R0:W-:Y:S02]  /*1ac80*/  STL [R1+0x20], R6 ;  /* 0x0000200601007387 */ /* 0x0041e40000100800 */
[----:B0-----:R-:W-:Y:S01]  /*1ac90*/  IMAD.U32 R6, RZ, RZ, UR4 ;  /* 0x00000004ff067e24 */ /* 0x001fe2000f8e00ff */
[----:B------:R-:W-:-:S05]  /*1aca0*/  ULDC.64 UR4, c[0x0][0x418] ;  /* 0x0001060000047ab9 */ /* 0x000fca0000000a00 */
[----:B------:R-:W2:Y:S01]  /*1acb0*/  @P0 LDG.E R6, desc[UR42][R12.64] ;  /* 0x0000002a0c060981 */ /* 0x000ea2000c1e1900 */
[----:B------:R-:W-:-:S03]  /*1acc0*/  UISETP.NE.U32.AND UP0, UPT, UR4, URZ, UPT ;  /* 0x0000003f0400728c */ /* 0x000fc6000bf05070 */
[----:B------:R-:W-:Y:S01]  /*1acd0*/  ULDC UR4, c[0x0][0x424] ;  /* 0x0001090000047ab9 */ /* 0x000fe20000000800 */
[----:B------:R-:W-:-:S03]  /*1ace0*/  UISETP.NE.AND.EX UP0, UPT, UR5, URZ, UPT, UP0 ;  /* 0x0000003f0500728c */ /* 0x000fc6000bf05300 */
[----:B------:R-:W-:Y:S01]  /*1acf0*/  ULDC UR5, c[0x0][0x2f0] ;  /* 0x0000bc0000057ab9 */ /* 0x000fe20000000800 */
[----:B------:R-:W-:-:S04]  /*1ad00*/  USEL UR4, UR4, 0x1, UP0 ;  /* 0x0000000104047887 */ /* 0x000fc80008000000 */
[----:B------:R-:W-:-:S03]  /*1ad10*/  UIMAD UR4, UR4, UR5, URZ ;  /* 0x00000005040472a4 */ /* 0x000fc6000f8e023f */
[----:B------:R-:W-:-:S03]  /*1ad20*/  ULDC UR5, c[0x0][0x348] ;  /* 0x0000d20000057ab9 */ /* 0x000fc60000000800 */
[----:B------:R-:W-:Y:S01]  /*1ad30*/  IMAD.U32 R10, RZ, RZ, UR4 ;  /* 0x00000004ff0a7e24 */ /* 0x000fe2000f8e00ff */
[----:B--2---:R0:W-:Y:S01]  /*1ad40*/  STL [R1+0x18], R6 ;  /* 0x0000180601007387 */ /* 0x0041e20000100800 */
[----:B------:R-:W-:Y:S02]  /*1ad50*/  IMAD.MOV.U32 R13, RZ, RZ, R6 ;  /* 0x000000ffff0d7224 */ /* 0x000fe400078e0006 */
[----:B0-----:R-:W-:Y:S01]  /*1ad60*/  IMAD.U32 R6, RZ, RZ, UR5 ;  /* 0x00000005ff067e24 */ /* 0x001fe2000f8e00ff */
[----:B---3--:R-:W-:Y:S06]  /*1ad70*/  @P0 BRA `(.L_x_1338) ;  /* 0x0000000000140947 */ /* 0x008fec0003800000 */
[----:B------:R-:W-:Y:S05]  /*1ad80*/  @!P3 BRA `(.L_x_1338) ;  /* 0x000000000010b947 */ /* 0x000fea0003800000 */
[----:B------:R-:W2:Y:S04]  /*1ad90*/  LDG.E R12, desc[UR42][R8.64] ;  /* 0x0000002a080c7981 */ /* 0x000ea8000c1e1900 */
[----:B------:R-:W2:Y:S02]  /*1ada0*/  LDG.E R8, desc[UR42][R8.64+0x4] ;  /* 0x0000042a08087981 */ /* 0x000ea4000c1e1900 */
[----:B--2---:R-:W-:-:S05]  /*1adb0*/  IMAD.IADD R13, R8, 0x1, -R12 ;  /* 0x00000001080d7824 */ /* 0x004fca00078e0a0c */
[----:B------:R0:W-:Y:S02]  /*1adc0*/  STL [R1+0x18], R13 ;  /* 0x0000180d01007387 */ /* 0x0001e40000100800 */
.L_x_1338:
[----:B-----5:R-:W-:Y:S01]  /*1add0*/  IMAD.IADD R8, R11, 0x1, R7 ;  /* 0x000000010b087824 */ /* 0x020fe200078e0207 */
[----:B------:R-:W-:Y:S02]  /*1ade0*/  ULDC.64 UR4, c[0x0][0xa20] ;  /* 0x0002880000047ab9 */ /* 0x000fe40000000a00 */
[----:B------:R-:W-:Y:S02]  /*1adf0*/  ISETP.NE.U32.AND P0, PT, RZ, UR4, PT ;  /* 0x00000004ff007c0c */ /* 0x000fe4000bf05070 */
[----:B------:R1:W-:Y:S02]  /*1ae00*/  STL [R1+0x4], R8 ;  /* 0x0000040801007387 */ /* 0x0003e40000100800 */
[----:B------:R-:W-:-:S13]  /*1ae10*/  ISETP.NE.AND.EX P0, PT, RZ, UR5, PT, P0 ;  /* 0x00000005ff007c0c */ /* 0x000fda000bf05300 */
[----:B-1----:R-:W-:Y:S05]  /*1ae20*/  @!P0 BRA `(.L_x_1339) ;  /* 0x0000000000108947 */ /* 0x002fea0003800000 */
[----:B------:R-:W1:Y:S02]  /*1ae30*/  LDC.64 R4, c[0x0][0xa20] ;  /* 0x00028800ff047b82 */ /* 0x000e640000000a00 */
[----:B-1----:R-:W-:-:S05]  /*1ae40*/  IMAD.WIDE R4, R19, 0x4, R4 ;  /* 0x0000000413047825 */ /* 0x002fca00078e0204 */
[----:B------:R1:W5:Y:S01]  /*1ae50*/  LDG.E R10, desc[UR42][R4.64] ;  /* 0x0000002a040a7981 */ /* 0x000362000c1e1900 */
[----:B------:R-:W-:Y:S05]  /*1ae60*/  BRA `(.L_x_1340) ;  /* 0x0000000000107947 */ /* 0x000fea0003800000 */
.L_x_1339:
[----:B------:R-:W-:Y:S05]  /*1ae70*/  @!P1 BRA `(.L_x_1340) ;  /* 0x00000000000c9947 */ /* 0x000fea0003800000 */
[----:B------:R-:W2:Y:S04]  /*1ae80*/  LDG.E R10, desc[UR42][R4.64] ;  /* 0x0000002a040a7981 */ /* 0x000ea8000c1e1900 */
[----:B------:R-:W2:Y:S02]  /*1ae90*/  LDG.E R4, desc[UR42][R4.64+0x4] ;  /* 0x0000042a04047981 */ /* 0x000ea4000c1e1900 */
[----:B--2---:R-:W-:-:S07]  /*1aea0*/  IMAD.IADD R10, R4, 0x1, -R10 ;  /* 0x00000001040a7824 */ /* 0x004fce00078e0a0a */
.L_x_1340:
[----:B-1----:R-:W2:Y:S04]  /*1aeb0*/  @P2 LDG.E R4, desc[UR42][R2.64] ;  /* 0x0000002a02042981 */ /* 0x002ea8000c1e1900 */
[----:B------:R1:W2:Y:S01]  /*1aec0*/  @P2 LDG.E R5, desc[UR42][R2.64+0x4] ;  /* 0x0000042a02052981 */ /* 0x0002a2000c1e1900 */
[----:B------:R-:W-:Y:S02]  /*1aed0*/  IMAD R12, R17, 0xc0, RZ ;  /* 0x000000c0110c7824 */ /* 0x000fe400078e02ff */
[----:B-----5:R-:W-:Y:S02]  /*1aee0*/  IMAD.IADD R7, R10, 0x1, -R7 ;  /* 0x000000010a077824 */ /* 0x020fe400078e0a07 */
[----:B------:R-:W-:Y:S01]  /*1aef0*/  VIADD R10, R12, 0xbf ;  /* 0x000000bf0c0a7836 */ /* 0x000fe20000000000 */
[----:B------:R3:W-:Y:S01]  /*1af00*/  STL [R1+0x14], R12 ;  /* 0x0000140c01007387 */ /* 0x0007e20000100800 */
[----:B-1----:R-:W1:Y:S02]  /*1af10*/  LDC R2, c[0x0][0x448] ;  /* 0x00011200ff027b82 */ /* 0x002e640000000800 */
[----:B-1----:R-:W-:-:S13]  /*1af20*/  ISETP.NE.AND P1, PT, R2, 0x1, PT ;  /* 0x000000010200780c */ /* 0x002fda0003f25270 */
[----:B------:R-:W1:Y:S08]  /*1af30*/  @P1 LDC R3, c[0x0][0x44c] ;  /* 0x00011300ff031b82 */ /* 0x000e700000000800 */
[----:B------:R-:W4:Y:S01]  /*1af40*/  @P1 LDC R2, c[0x0][0x450] ;  /* 0x00011400ff021b82 */ /* 0x000f220000000800 */
[----:B-1----:R-:W-:-:S05]  /*1af50*/  @P1 IMAD.HI.U32 R3, R10, R3, RZ ;  /* 0x000000030a031227 */ /* 0x002fca00078e00ff */
[----:B----4-:R-:W-:Y:S01]  /*1af60*/  @P1 SHF.R.U32.HI R10, RZ, R2, R3 ;  /* 0x00000002ff0a1219 */ /* 0x010fe20000011603 */
[----:B--2---:R-:W-:-:S04]  /*1af70*/  @P2 IMAD.IADD R6, R5, 0x1, -R4 ;  /* 0x0000000105062824 */ /* 0x004fc800078e0a04 */
[----:B------:R-:W-:-:S04]  /*1af80*/  IMAD.IADD R9, R7, 0x1, R6 ;  /* 0x0000000107097824 */ /* 0x000fc800078e0206 */
[C---:B------:R-:W-:Y:S01]  /*1af90*/  VIADD R20, R9.reuse, 0x7f ;  /* 0x0000007f09147836 */ /* 0x040fe20000000000 */
[----:B------:R-:W-:-:S04]  /*1afa0*/  IADD3 R8, R9, 0x1, -R13 ;  /* 0x0000000109087810 */ /* 0x000fc80007ffe80d */
[----:B------:R-:W-:Y:S01]  /*1afb0*/  SHF.R.S32.HI R2, RZ, 0x1f, R20 ;  /* 0x0000001fff027819 */ /* 0x000fe20000011414 */
[----:B------:R-:W-:-:S03]  /*1afc0*/  IMAD.IADD R10, R8, 0x1, R10 ;  /* 0x00000001080a7824 */ /* 0x000fc600078e020a */
[----:B------:R-:W-:Y:S02]  /*1afd0*/  LEA.HI R20, R2, R20, RZ, 0x7 ;  /* 0x0000001402147211 */ /* 0x000fe400078f38ff */
[----:B------:R-:W1:Y:S02]  /*1afe0*/  LDC.64 R2, c[0x0][0x9e0] ;  /* 0x00027800ff027b82 */ /* 0x000e640000000a00 */
[----:B------:R-:W-:Y:S02]  /*1aff0*/  SHF.R.S32.HI R20, RZ, 0x7, R20 ;  /* 0x00000007ff147819 */ /* 0x000fe40000011414 */
[----:B-1----:R-:W-:Y:S01]  /*1b000*/  ISETP.GE.AND P3, PT, R3, 0x1, PT ;  /* 0x000000010300780c */ /* 0x002fe20003f66270 */
[----:B------:R-:W-:-:S12]  /*1b010*/  IMAD.IADD R2, R10, 0x1, R2 ;  /* 0x000000010a027824 */ /* 0x000fd800078e0202 */
[----:B---3--:R-:W-:Y:S05]  /*1b020*/  @!P3 BRA `(.L_x_1341) ;  /* 0x000000000048b947 */ /* 0x008fea0003800000 */
[C---:B------:R-:W-:Y:S01]  /*1b030*/  ISETP.GT.AND P0, PT, R10.reuse, RZ, PT ;  /* 0x000000ff0a00720c */ /* 0x040fe20003f04270 */
[----:B------:R-:W-:Y:S01]  /*1b040*/  BSSY B0, `(.L_x_1342) ;  /* 0x000000e000007945 */ /* 0x000fe20003800000 */
[----:B------:R-:W-:-:S11]  /*1b050*/  VIADD R11, R10, 0xffffffff ;  /* 0xffffffff0a0b7836 */ /* 0x000fd60000000000 */
[----:B------:R-:W-:Y:S05]  /*1b060*/  @P0 BRA `(.L_x_1343) ;  /* 0x00000000001c0947 */ /* 0x000fea0003800000 */
[----:B------:R-:W-:Y:S01]  /*1b070*/  ISETP.NE.AND P0, PT, R3, 0x1, PT ;  /* 0x000000010300780c */ /* 0x000fe20003f05270 */
[----:B------:R-:W-:-:S12]  /*1b080*/  IMAD.MOV R10, RZ, RZ, -R10 ;  /* 0x000000ffff0a7224 */ /* 0x000fd800078e0a0a */
[----:B------:R-:W1:Y:S02]  /*1b090*/  @P0 LDC.64 R4, c[0x0][0x9e8] ;  /* 0x00027a00ff040b82 */ /* 0x000e640000000a00 */
[----:B-1----:R-:W-:-:S05]  /*1b0a0*/  @P0 IMAD.HI.U32 R4, R10, R4, RZ ;  /* 0x000000040a040227 */ /* 0x002fca00078e00ff */
[----:B------:R-:W-:-:S04]  /*1b0b0*/  @P0 SHF.R.U32.HI R10, RZ, R5, R4 ;  /* 0x00000005ff0a0219 */ /* 0x000fc80000011604 */
[----:B------:R-:W-:Y:S01]  /*1b0c0*/  LOP3.LUT R11, RZ, R10, RZ, 0x33, !PT ;  /* 0x0000000aff0b7212 */ /* 0x000fe200078e33ff */
[----:B------:R-:W-:Y:S06]  /*1b0d0*/  BRA `(.L_x_1344) ;  /* 0x0000000000107947 */ /* 0x000fec0003800000 */
.L_x_1343:
[----:B------:R-:W-:-:S13]  /*1b0e0*/  ISETP.NE.AND P0, PT, R3, 0x1, PT ;  /* 0x000000010300780c */ /* 0x000fda0003f05270 */
[----:B------:R-:W1:Y:S02]  /*1b0f0*/  @P0 LDC.64 R4, c[0x0][0x9e8] ;  /* 0x00027a00ff040b82 */ /* 0x000e640000000a00 */
[----:B-1----:R-:W-:-:S05]  /*1b100*/  @P0 IMAD.HI.U32 R4, R11, R4, RZ ;  /* 0x000000040b040227 */ /* 0x002fca00078e00ff */
[----:B------:R-:W-:-:S07]  /*1b110*/  @P0 SHF.R.U32.HI R11, RZ, R5, R4 ;  /* 0x00000005ff0b0219 */ /* 0x000fce0000011604 */
.L_x_1344:
[----:B------:R-:W-:Y:S05]  /*1b120*/  BSYNC B0 ;  /* 0x0000000000007941 */ /* 0x000fea0003800000 */
.L_x_1342:
[----:B------:R-:W-:-:S05]  /*1b130*/  IMAD R11, R11, R3, R3 ;  /* 0x000000030b0b7224 */ /* 0x000fca00078e0203 */
[----:B------:R-:W-:-:S07]  /*1b140*/  VIMNMX R2, R2, R11, PT ;  /* 0x0000000b02027248 */ /* 0x000fce0003fe0100 */
.L_x_1341:
[----:B------:R-:W1:Y:S01]  /*1b150*/  @P1 LDC R5, c[0x0][0x44c] ;  /* 0x00011300ff051b82 */ /* 0x000e620000000800 */
[----:B------:R-:W-:Y:S01]  /*1b160*/  IMAD.MOV.U32 R4, RZ, RZ, R12 ;  /* 0x000000ffff047224 */ /* 0x000fe200078e000c */
[----:B------:R-:W-:Y:S01]  /*1b170*/  ULDC UR4, c[0x0][0x9dc] ;  /* 0x0002770000047ab9 */ /* 0x000fe20000000800 */
[----:B------:R-:W-:-:S05]  /*1b180*/  IMAD.IADD R17, R9, 0x1, -R13 ;  /* 0x0000000109117824 */ /* 0x000fca00078e0a0d */
[----:B------:R-:W2:Y:S01]  /*1b190*/  @P1 LDC R10, c[0x0][0x450] ;  /* 0x00011400ff0a1b82 */ /* 0x000ea20000000800 */
[----:B-1----:R-:W-:-:S05]  /*1b1a0*/  @P1 IMAD.HI.U32 R5, R12, R5, RZ ;  /* 0x000000050c051227 */ /* 0x002fca00078e00ff */
[----:B--2---:R-:W-:-:S05]  /*1b1b0*/  @P1 SHF.R.U32.HI R4, RZ, R10, R5 ;  /* 0x0000000aff041219 */ /* 0x004fca0000011605 */
        /* <DEDUP_REMOVED lines=8> */
[----:B------:R-:W1:Y:S02]  /*1b240*/  @P0 LDC.64 R4, c[0x0][0x9e8] ;  /* 0x00027a00ff040b82 */ /* 0x000e640000000a00 */
[----:B-1----:R-:W-:-:S05]  /*1b250*/  @P0 IMAD.HI.U32 R4, R10, R4, RZ ;  /* 0x000000040a040227 */ /* 0x002fca00078e00ff */
[----:B------:R-:W-:-:S04]  /*1b260*/  @P0 SHF.R.U32.HI R10, RZ, R5, R4 ;  /* 0x00000005ff0a0219 */ /* 0x000fc80000011604 */
[----:B------:R-:W-:Y:S01]  /*1b270*/  LOP3.LUT R10, RZ, R10, RZ, 0x33, !PT ;  /* 0x0000000aff0a7212 */ /* 0x000fe200078e33ff */
[----:B------:R-:W-:Y:S06]  /*1b280*/  BRA `(.L_x_1348) ;  /* 0x0000000000107947 */ /* 0x000fec0003800000 */
.L_x_1347:
[----:B------:R-:W-:-:S13]  /*1b290*/  ISETP.NE.AND P0, PT, R3, 0x1, PT ;  /* 0x000000010300780c */ /* 0x000fda0003f05270 */
[----:B------:R-:W1:Y:S02]  /*1b2a0*/  @P0 LDC.64 R4, c[0x0][0x9e8] ;  /* 0x00027a00ff040b82 */ /* 0x000e640000000a00 */
[----:B-1----:R-:W-:-:S05]  /*1b2b0*/  @P0 IMAD.HI.U32 R4, R10, R4, RZ ;  /* 0x000000040a040227 */ /* 0x002fca00078e00ff */
[----:B------:R-:W-:-:S07]  /*1b2c0*/  @P0 SHF.R.U32.HI R10, RZ, R5, R4 ;  /* 0x00000005ff0a0219 */ /* 0x000fce0000011604 */
.L_x_1348:
[----:B------:R-:W-:Y:S05]  /*1b2d0*/  BSYNC B0 ;  /* 0x0000000000007941 */ /* 0x000fea0003800000 */
.L_x_1346:
[----:B------:R-:W-:-:S05]  /*1b2e0*/  IMAD R3, R10, R3, RZ ;  /* 0x000000030a037224 */ /* 0x000fca00078e02ff */
[----:B------:R-:W-:-:S07]  /*1b2f0*/  VIMNMX R9, R9, R3, !PT ;  /* 0x0000000309097248 */ /* 0x000fce0007fe0100 */
.L_x_1345:
[----:B------:R-:W-:Y:S01]  /*1b300*/  VIADD R2, R2, 0x7f ;  /* 0x0000007f02027836 */ /* 0x000fe20000000000 */
[----:B------:R-:W-:Y:S04]  /*1b310*/  BSSY B0, `(.L_x_1349) ;  /* 0x0000157000007945 */ /* 0x000fe80003800000 */
[----:B------:R-:W-:-:S04]  /*1b320*/  SHF.R.S32.HI R3, RZ, 0x1f, R2 ;  /* 0x0000001fff037819 */ /* 0x000fc80000011402 */
[----:B------:R-:W-:Y:S02]  /*1b330*/  LEA.HI R3, R3, R2, RZ, 0x7 ;  /* 0x0000000203037211 */ /* 0x000fe400078f38ff */
[----:B------:R-:W-:Y:S02]  /*1b340*/  SHF.R.S32.HI R2, RZ, 0x1f, R9 ;  /* 0x0000001fff027819 */ /* 0x000fe40000011409 */
[----:B------:R-:W-:Y:S02]  /*1b350*/  SHF.R.S32.HI R3, RZ, 0x7, R3 ;  /* 0x00000007ff037819 */ /* 0x000fe40000011403 */
[----:B------:R-:W-:Y:S02]  /*1b360*/  LEA.HI R2, R2, R9, RZ, 0x7 ;  /* 0x0000000902027211 */ /* 0x000fe400078f38ff */
[----:B------:R-:W-:Y:S02]  /*1b370*/  VIMNMX R3, R20, R3, PT ;  /* 0x0000000314037248 */ /* 0x000fe40003fe0100 */
[----:B------:R-:W-:-:S03]  /*1b380*/  SHF.R.S32.HI R2, RZ, 0x7, R2 ;  /* 0x00000007ff027819 */ /* 0x000fc60000011402 */
[----:B------:R-:W-:Y:S01]  /*1b390*/  IMAD R3, R3, 0x80, -R7 ;  /* 0x0000008003037824 */ /* 0x000fe200078e0a07 */
[----:B------:R-:W-:-:S04]  /*1b3a0*/  VIMNMX R2, RZ, R2, !PT ;  /* 0x00000002ff027248 */ /* 0x000fc80007fe0100 */
[----:B------:R-:W-:Y:S01]  /*1b3b0*/  VIMNMX R3, R3, R6, PT ;  /* 0x0000000603037248 */ /* 0x000fe20003fe0100 */
[----:B------:R-:W-:-:S05]  /*1b3c0*/  IMAD R2, R2, 0x80, -R7 ;  /* 0x0000008002027824 */ /* 0x000fca00078e0a07 */
[----:B------:R-:W-:-:S04]  /*1b3d0*/  VIMNMX R4, RZ, R2, !PT ;  /* 0x00000002ff047248 */ /* 0x000fc80007fe0100 */
[----:B------:R-:W-:Y:S02]  /*1b3e0*/  ISETP.GT.AND P0, PT, R3, R4, PT ;  /* 0x000000040300720c */ /* 0x000fe40003f04270 */
[----:B------:R-:W-:-:S11]  /*1b3f0*/  SHF.R.U32.HI R4, RZ, 0x7, R4 ;  /* 0x00000007ff047819 */ /* 0x000fd60000011604 */
[----:B------:R-:W-:-:S05]  /*1b400*/  @P0 VIADD R2, R3, 0x7f ;  /* 0x0000007f03020836 */ /* 0x000fca0000000000 */
[----:B------:R-:W-:-:S04]  /*1b410*/  @P0 SHF.R.S32.HI R3, RZ, 0x1f, R2 ;  /* 0x0000001fff030819 */ /* 0x000fc80000011402 */
[----:B------:R-:W-:Y:S01]  /*1b420*/  @P0 LEA.HI R2, R3, R2, RZ, 0x7 ;  /* 0x0000000203020211 */ /* 0x000fe200078f38ff */
[----:B------:R-:W-:-:S03]  /*1b430*/  IMAD.MOV.U32 R3, RZ, RZ, R4 ;  /* 0x000000ffff037224 */ /* 0x000fc600078e0004 */
[----:B------:R-:W-:Y:S02]  /*1b440*/  @P0 SHF.R.S32.HI R3, RZ, 0x7, R2 ;  /* 0x00000007ff030819 */ /* 0x000fe40000011402 */
[----:B------:R-:W-:Y:S02]  /*1b450*/  PLOP3.LUT P0, PT, PT, PT, PT, 0x80, 0x0 ;  /* 0x000000000000781c */ /* 0x000fe40003f0f070 */
[----:B------:R-:W-:-:S13]  /*1b460*/  ISETP.GT.AND P1, PT, R3, R4, PT ;  /* 0x000000040300720c */ /* 0x000fda0003f24270 */
        /* <DEDUP_REMOVED lines=8> */
.L_x_1504:
[----:B--2---:R-:W-:Y:S02]  /*1b4f0*/  ISETP.NE.AND P0, PT, R14, RZ, PT ;  /* 0x000000ff0e00720c */ /* 0x004fe40003f05270 */
[----:B------:R-:W-:-:S11]  /*1b500*/  PLOP3.LUT P6, PT, PT, PT, PT, 0x8, 0x0 ;  /* 0x000000000000781c */ /* 0x000fd60003fce170 */
[----:B------:R-:W-:Y:S05]  /*1b510*/  @P0 BRA `(.L_x_1352) ;  /* 0x00000000000c0947 */ /* 0x000fea0003800000 */
[----:B------:R-:W-:-:S03]  /*1b520*/  UMOV UR4, 0xffffffff ;  /* 0xffffffff00047882 */ /* 0x000fc60000000000 */
[----:B------:R-:W-:Y:S05]  /*1b530*/  BRA.DIV UR4, `(.L_x_1353) ;  /* 0x0000006204447947 */ /* 0x000fea000b800000 */
[----:B------:R-:W-:-:S13]  /*1b540*/  ELECT P6, URZ, PT ;  /* 0x00000000003f782f */ /* 0x000fda00038c0000 */
.L_x_1352:
        /* <DEDUP_REMOVED lines=9> */
.L_x_1507:
[----:B------:R-:W-:Y:S05]  /*1b5e0*/  BSYNC B1 ;  /* 0x0000000000017941 */ /* 0x000fea0003800000 */
.L_x_1354:
        /* <DEDUP_REMOVED lines=10> */
.L_x_1508:
[----:B------:R-:W-:Y:S05]  /*1b690*/  BSYNC B2 ;  /* 0x0000000000027941 */ /* 0x000fea0003800000 */
.L_x_1358:
        /* <DEDUP_REMOVED lines=9> */
.L_x_1361:
[----:B------:R-:W-:Y:S05]  /*1b730*/  BSYNC B2 ;  /* 0x0000000000027941 */ /* 0x000fea0003800000 */
.L_x_1360:
        /* <DEDUP_REMOVED lines=12> */
.L_x_1362:
        /* <DEDUP_REMOVED lines=16> */
.L_x_1363:
        /* <DEDUP_REMOVED lines=16> */
.L_x_1364:
        /* <DEDUP_REMOVED lines=13> */
.L_x_1509:
[----:B------:R-:W-:Y:S05]  /*1bad0*/  BSYNC B2 ;  /* 0x0000000000027941 */ /* 0x000fea0003800000 */
.L_x_1365:
        /* <DEDUP_REMOVED lines=11> */
.L_x_1368:
[----:B------:R-:W-:Y:S05]  /*1bb90*/  BSYNC B2 ;  /* 0x0000000000027941 */ /* 0x000fea0003800000 */
.L_x_1367:
        /* <DEDUP_REMOVED lines=8> */
.L_x_1369:
        /* <DEDUP_REMOVED lines=15> */
.L_x_1370:
        /* <DEDUP_REMOVED lines=15> */
.L_x_1371:
        /* <DEDUP_REMOVED lines=10> */
.L_x_1357:
[----:B------:R-:W-:Y:S05]  /*1bea0*/  BSYNC B1 ;  /* 0x0000000000017941 */ /* 0x000fea0003800000 */
.L_x_1356:
        /* <DEDUP_REMOVED lines=9> */
.L_x_1388:
        /* <DEDUP_REMOVED lines=11> */
.L_x_1510:
[----:B------:R-:W-:Y:S05]  /*1bff0*/  BSYNC B2 ;  /* 0x0000000000027941 */ /* 0x000fea0003800000 */
.L_x_1374:
        /* <DEDUP_REMOVED lines=9> */
.L_x_1377:
[----:B------:R-:W-:Y:S05]  /*1c090*/  BSYNC B2 ;  /* 0x0000000000027941 */ /* 0x000fea0003800000 */
.L_x_1376:
        /* <DEDUP_REMOVED lines=11> */
.L_x_1378:
        /* <DEDUP_REMOVED lines=16> */
.L_x_1379:
        /* <DEDUP_REMOVED lines=16> */
.L_x_1380:
        /* <DEDUP_REMOVED lines=13> */
.L_x_1511:
[----:B------:R-:W-:Y:S05]  /*1c420*/  BSYNC B2 ;  /* 0x0000000000027941 */ /* 0x000fea0003800000 */
.L_x_1381:
        /* <DEDUP_REMOVED lines=11> */
.L_x_1384:
[----:B------:R-:W-:Y:S05]  /*1c4e0*/  BSYNC B2 ;  /* 0x0000000000027941 */ /* 0x000fea0003800000 */
.L_x_1383:
        /* <DEDUP_REMOVED lines=8> */
.L_x_1385:
        /* <DEDUP_REMOVED lines=15> */
.L_x_1386:
        /* <DEDUP_REMOVED lines=15> */
.L_x_1387:
        /* <DEDUP_REMOVED lines=10> */
.L_x_1373:
[----:B------:R-:W-:Y:S05]  /*1c7f0*/  BSYNC B1 ;  /* 0x0000000000017941 */ /* 0x000fea0003800000 */
.L_x_1372:
[C---:B------:R-:W-:Y:S01]  /*1c800*/  ISETP.GT.AND P2, PT, R10.reuse, R4, PT ;  /* 0x000000040a00720c */ /* 0x040fe20003f44270 */
[----:B------:R-:W-:Y:S02]  /*1c810*/  VIADD R25, R25, 0x1 ;  /* 0x0000000119197836 */ /* 0x000fe40000000000 */
[----:B------:R-:W-:-:S03]  /*1c820*/  VIADD R10, R10, 0xffffffff ;  /* 0xffffffff0a0a7836 */ /* 0x000fc60000000000 */
[----:B------:R-:W-:-:S04]  /*1c830*/  ISETP.NE.AND P1, PT, R25, 0x2, PT ;  /* 0x000000021900780c */ /* 0x000fc80003f25270 */
[----:B------:R-:W-:Y:S02]  /*1c840*/  SEL R3, RZ, 0x1, P1 ;  /* 0x00000001ff037807 */ /* 0x000fe40000800000 */
[----:B------:R-:W-:Y:S02]  /*1c850*/  SEL R25, R25, RZ, P1 ;  /* 0x000000ff19197207 */ /* 0x000fe40000800000 */
[----:B------:R-:W-:Y:S01]  /*1c860*/  LOP3.LUT R27, R27, R3, RZ, 0x3c, !PT ;  /* 0x000000031b1b7212 */ /* 0x000fe200078e3cff */
[----:B------:R-:W-:Y:S06]  /*1c870*/  @P2 BRA `(.L_x_1388) ;  /* 0xfffffff400b02947 */ /* 0x000fec000383ffff */
.L_x_1350:
[----:B------:R-:W-:Y:S05]  /*1c880*/  BSYNC B0 ;  /* 0x0000000000007941 */ /* 0x000fea0003800000 */
.L_x_1349:
[----:B------:R-:W2:Y:S01]  /*1c890*/  LDL R7, [R1+0x14] ;  /* 0x0000140001077983 */ /* 0x000ea20000100800 */
[----:B------:R-:W3:Y:S01]  /*1c8a0*/  LDC R0, c[0x0][0x448] ;  /* 0x00011200ff007b82 */ /* 0x000ee20000000800 */
[----:B------:R-:W-:Y:S07]  /*1c8b0*/  @!P0 WARPSYNC.ALL ;  /* 0x0000000000008948 */ /* 0x000fee0003800000 */
[----:B------:R-:W-:Y:S01]  /*1c8c0*/  @!P0 BAR.SYNC.DEFER_BLOCKING 0xc, 0x200 ;  /* 0x0308000000008b1d */ /* 0x000fe20000010000 */
[----:B---3--:R-:W-:-:S13]  /*1c8d0*/  ISETP.NE.AND P1, PT, R0, 0x1, PT ;  /* 0x000000010000780c */ /* 0x008fda0003f25270 */
[----:B------:R-:W3:Y:S08]  /*1c8e0*/  @P1 LDC R3, c[0x0][0x44c] ;  /* 0x00011300ff031b82 */ /* 0x000ef00000000800 */
[----:B------:R-:W4:Y:S01]  /*1c8f0*/  @P1 LDC R0, c[0x0][0x450] ;  /* 0x00011400ff001b82 */ /* 0x000f220000000800 */
[----:B--2---:R-:W-:-:S04]  /*1c900*/  VIADD R2, R7, 0xbf ;  /* 0x000000bf07027836 */ /* 0x004fc80000000000 */
[----:B---3--:R-:W-:-:S05]  /*1c910*/  @P1 IMAD.HI.U32 R3, R2, R3, RZ ;  /* 0x0000000302031227 */ /* 0x008fca00078e00ff */
[----:B----4-:R-:W-:-:S05]  /*1c920*/  @P1 SHF.R.U32.HI R2, RZ, R0, R3 ;  /* 0x00000000ff021219 */ /* 0x010fca0000011603 */
[----:B------:R-:W-:Y:S02]  /*1c930*/  IMAD.IADD R8, R8, 0x1, R2 ;  /* 0x0000000108087824 */ /* 0x000fe400078e0202 */
[----:B------:R-:W2:Y:S02]  /*1c940*/  LDC.64 R2, c[0x0][0x9e0] ;  /* 0x00027800ff027b82 */ /* 0x000ea40000000a00 */
[----:B--2---:R-:W-:Y:S01]  /*1c950*/  ISETP.GE.AND P2, PT, R3, 0x1, PT ;  /* 0x000000010300780c */ /* 0x004fe20003f46270 */
[----:B------:R-:W-:-:S12]  /*1c960*/  IMAD.IADD R2, R8, 0x1, R2 ;  /* 0x0000000108027824 */ /* 0x000fd800078e0202 */
[----:B------:R-:W-:Y:S05]  /*1c970*/  @!P2 BRA `(.L_x_1389) ;  /* 0x000000000048a947 */ /* 0x000fea0003800000 */
[C---:B------:R-:W-:Y:S01]  /*1c980*/  ISETP.GT.AND P0, PT, R8.reuse, RZ, PT ;  /* 0x000000ff0800720c */ /* 0x040fe20003f04270 */
[----:B------:R-:W-:Y:S01]  /*1c990*/  BSSY B0, `(.L_x_1390) ;  /* 0x000000e000007945 */ /* 0x000fe20003800000 */
[----:B------:R-:W-:-:S11]  /*1c9a0*/  VIADD R0, R8, 0xffffffff ;  /* 0xffffffff08007836 */ /* 0x000fd60000000000 */
[----:B------:R-:W-:Y:S05]  /*1c9b0*/  @P0 BRA `(.L_x_1391) ;  /* 0x00000000001c0947 */ /* 0x000fea0003800000 */
[----:B------:R-:W-:Y:S01]  /*1c9c0*/  ISETP.NE.AND P0, PT, R3, 0x1, PT ;  /* 0x000000010300780c */ /* 0x000fe20003f05270 */
[----:B------:R-:W-:-:S12]  /*1c9d0*/  IMAD.MOV R0, RZ, RZ, -R8 ;  /* 0x000000ffff007224 */ /* 0x000fd800078e0a08 */
[----:B-1----:R-:W1:Y:S02]  /*1c9e0*/  @P0 LDC.64 R4, c[0x0][0x9e8] ;  /* 0x00027a00ff040b82 */ /* 0x002e640000000a00 */
[----:B-1----:R-:W-:-:S05]  /*1c9f0*/  @P0 IMAD.HI.U32 R4, R0, R4, RZ ;  /* 0x0000000400040227 */ /* 0x002fca00078e00ff */
[----:B------:R-:W-:-:S04]  /*1ca00*/  @P0 SHF.R.U32.HI R0, RZ, R5, R4 ;  /* 0x00000005ff000219 */ /* 0x000fc80000011604 */
[----:B------:R-:W-:Y:S01]  /*1ca10*/  LOP3.LUT R0, RZ, R0, RZ, 0x33, !PT ;  /* 0x00000000ff007212 */ /* 0x000fe200078e33ff */
[----:B------:R-:W-:Y:S06]  /*1ca20*/  BRA `(.L_x_1392) ;  /* 0x0000000000107947 */ /* 0x000fec0003800000 */
.L_x_1391:
[----:B------:R-:W-:-:S13]  /*1ca30*/  ISETP.NE.AND P0, PT, R3, 0x1, PT ;  /* 0x000000010300780c */ /* 0x000fda0003f05270 */
[----:B-1----:R-:W1:Y:S02]  /*1ca40*/  @P0 LDC.64 R4, c[0x0][0x9e8] ;  /* 0x00027a00ff040b82 */ /* 0x002e640000000a00 */
[----:B-1----:R-:W-:-:S05]  /*1ca50*/  @P0 IMAD.HI.U32 R4, R0, R4, RZ ;  /* 0x0000000400040227 */ /* 0x002fca00078e00ff */
[----:B------:R-:W-:-:S07]  /*1ca60*/  @P0 SHF.R.U32.HI R0, RZ, R5, R4 ;  /* 0x00000005ff000219 */ /* 0x000fce0000011604 */
.L_x_1392:
[----:B------:R-:W-:Y:S05]  /*1ca70*/  BSYNC B0 ;  /* 0x0000000000007941 */ /* 0x000fea0003800000 */
.L_x_1390:
[----:B------:R-:W-:-:S05]  /*1ca80*/  IMAD R0, R0, R3, R3 ;  /* 0x0000000300007224 */ /* 0x000fca00078e0203 */
[----:B------:R-:W-:-:S07]  /*1ca90*/  VIMNMX R2, R2, R0, PT ;  /* 0x0000000002027248 */ /* 0x000fce0003fe0100 */
.L_x_1389:
[----:B------:R-:W-:Y:S01]  /*1caa0*/  VIADD R2, R2, 0x7f ;  /* 0x0000007f02027836 */ /* 0x000fe20000000000 */
[----:B------:R-:W-:Y:S01]  /*1cab0*/  ULDC UR4, c[0x0][0x9dc] ;  /* 0x0002770000047ab9 */ /* 0x000fe20000000800 */
[----:B------:R-:W-:-:S03]  /*1cac0*/  IMAD.MOV.U32 R4, RZ, RZ, R7 ;  /* 0x000000ffff047224 */ /* 0x000fc600078e0007 */
[----:B------:R-:W-:-:S04]  /*1cad0*/  SHF.R.S32.HI R0, RZ, 0x1f, R2 ;  /* 0x0000001fff007819 */ /* 0x000fc80000011402 */
[----:B------:R-:W-:Y:S02]  /*1cae0*/  LEA.HI R0, R0, R2, RZ, 0x7 ;  /* 0x0000000200007211 */ /* 0x000fe400078f38ff */
[----:B------:R-:W2:Y:S02]  /*1caf0*/  @P1 LDC R2, c[0x0][0x44c] ;  /* 0x00011300ff021b82 */ /* 0x000ea40000000800 */
[----:B------:R-:W-:-:S04]  /*1cb00*/  SHF.R.S32.HI R0, RZ, 0x7, R0 ;  /* 0x00000007ff007819 */ /* 0x000fc80000011400 */
[----:B------:R-:W-:Y:S02]  /*1cb10*/  VIMNMX R6, R20, R0, PT ;  /* 0x0000000014067248 */ /* 0x000fe40003fe0100 */
[----:B------:R-:W3:Y:S03]  /*1cb20*/  @P1 LDC R0, c[0x0][0x450] ;  /* 0x00011400ff001b82 */ /* 0x000ee60000000800 */
[----:B------:R4:W-:Y:S01]  /*1cb30*/  STL [R1+0x28], R6 ;  /* 0x0000280601007387 */ /* 0x0009e20000100800 */
[----:B--2---:R-:W-:-:S05]  /*1cb40*/  @P1 IMAD.HI.U32 R2, R7, R2, RZ ;  /* 0x0000000207021227 */ /* 0x004fca00078e00ff */
[----:B---3--:R-:W-:-:S05]  /*1cb50*/  @P1 SHF.R.U32.HI R4, RZ, R0, R2 ;  /* 0x00000000ff041219 */ /* 0x008fca0000011602 */
[----:B------:R-:W-:-:S04]  /*1cb60*/  IMAD.IADD R2, R17, 0x1, R4 ;  /* 0x0000000111027824 */ /* 0x000fc800078e0204 */
[----:B------:R-:W-:Y:S01]  /*1cb70*/  VIADD R0, R2, -UR4 ;  /* 0x8000000402007c36 */ /* 0x000fe20008000000 */
[----:B----4-:R-:W-:Y:S06]  /*1cb80*/  @!P2 BRA `(.L_x_1393) ;  /* 0x000000000044a947 */ /* 0x010fec0003800000 */
[----:B------:R-:W-:Y:S01]  /*1cb90*/  ISETP.GT.AND P0, PT, R2, -0x1, PT ;  /* 0xffffffff0200780c */ /* 0x000fe20003f04270 */
[----:B------:R-:W-:-:S12]  /*1cba0*/  BSSY B0, `(.L_x_1394) ;  /* 0x000000d000007945 */ /* 0x000fd80003800000 */
[----:B------:R-:W-:Y:S05]  /*1cbb0*/  @P0 BRA `(.L_x_1395) ;  /* 0x00000000001c0947 */ /* 0x000fea0003800000 */
[----:B------:R-:W-:Y:S02]  /*1cbc0*/  ISETP.NE.AND P0, PT, R3, 0x1, PT ;  /* 0x000000010300780c */ /* 0x000fe40003f05270 */
[----:B------:R-:W-:-:S11]  /*1cbd0*/  LOP3.LUT R2, RZ, R2, RZ, 0x33, !PT ;  /* 0x00000002ff027212 */ /* 0x000fd600078e33ff */
[----:B-1----:R-:W1:Y:S02]  /*1cbe0*/  @P0 LDC.64 R4, c[0x0][0x9e8] ;  /* 0x00027a00ff040b82 */ /* 0x002e640000000a00 */
[----:B-1----:R-:W-:-:S05]  /*1cbf0*/  @P0 IMAD.HI.U32 R4, R2, R4, RZ ;  /* 0x0000000402040227 */ /* 0x002fca00078e00ff */
[----:B------:R-:W-:-:S04]  /*1cc00*/  @P0 SHF.R.U32.HI R2, RZ, R5, R4 ;  /* 0x00000005ff020219 */ /* 0x000fc80000011604 */
[----:B------:R-:W-:Y:S01]  /*1cc10*/  LOP3.LUT R2, RZ, R2, RZ, 0x33, !PT ;  /* 0x00000002ff027212 */ /* 0x000fe200078e33ff */
[----:B------:R-:W-:Y:S06]  /*1cc20*/  BRA `(.L_x_1396) ;  /* 0x0000000000107947 */ /* 0x000fec0003800000 */
.L_x_1395:
[----:B------:R-:W-:-:S13]  /*1cc30*/  ISETP.NE.AND P0, PT, R3, 0x1, PT ;  /* 0x000000010300780c */ /* 0x000fda0003f05270 */
[----:B-1----:R-:W1:Y:S02]  /*1cc40*/  @P0 LDC.64 R4, c[0x0][0x9e8] ;  /* 0x00027a00ff040b82 */ /* 0x002e640000000a00 */
[----:B-1----:R-:W-:-:S05]  /*1cc50*/  @P0 IMAD.HI.U32 R4, R2, R4, RZ ;  /* 0x0000000402040227 */ /* 0x002fca00078e00ff */
[----:B------:R-:W-:-:S07]  /*1cc60*/  @P0 SHF.R.U32.HI R2, RZ, R5, R4 ;  /* 0x00000005ff020219 */ /* 0x000fce0000011604 */
.L_x_1396:
[----:B------:R-:W-:Y:S05]  /*1cc70*/  BSYNC B0 ;  /* 0x0000000000007941 */ /* 0x000fea0003800000 */
.L_x_1394:
[----:B------:R-:W-:-:S05]  /*1cc80*/  IMAD R3, R2, R3, RZ ;  /* 0x0000000302037224 */ /* 0x000fca00078e02ff */
[----:B------:R-:W-:-:S07]  /*1cc90*/  VIMNMX R0, R0, R3, !PT ;  /* 0x0000000300007248 */ /* 0x000fce0007fe0100 */
.L_x_1393:
[----:B------:R-:W-:-:S04]  /*1cca0*/  SHF.R.S32.HI R3, RZ, 0x1f, R0 ;  /* 0x0000001fff037819 */ /* 0x000fc80000011400 */
[----:B------:R-:W-:-:S04]  /*1ccb0*/  LEA.HI R3, R3, R0, RZ, 0x7 ;  /* 0x0000000003037211 */ /* 0x000fc800078f38ff */
[----:B------:R-:W-:-:S04]  /*1ccc0*/  SHF.R.S32.HI R3, RZ, 0x7, R3 ;  /* 0x00000007ff037819 */ /* 0x000fc80000011403 */
[----:B------:R-:W-:-:S04]  /*1ccd0*/  VIMNMX R2, RZ, R3, !PT ;  /* 0x00000003ff027248 */ /* 0x000fc80007fe0100 */
[----:B------:R-:W-:Y:S01]  /*1cce0*/  ISETP.GT.AND P0, PT, R6, R2, PT ;  /* 0x000000020600720c */ /* 0x000fe20003f04270 */
[----:B------:R2:W-:-:S12]  /*1ccf0*/  STL [R1], R2 ;  /* 0x0000000201007387 */ /* 0x0005d80000100800 */
[----:B--2---:R-:W-:Y:S05]  /*1cd00*/  @P0 BRA `(.L_x_1397) ;  /* 0x0000000000440947 */ /* 0x004fea0003800000 */
        /* <DEDUP_REMOVED lines=17> */
.L_x_1397:
        /* <DEDUP_REMOVED lines=14> */
[----:B------:R-:W-:Y:S02]  /*1cf00*/  IMAD.U32 R11, RZ, RZ, UR5 ;  /* 0x00000005ff0b7e24 */ /* 0x000fe4000f8e00ff */
[----:B------:R-:W-:Y:S02]  /*1cf10*/  IMAD.MOV.U32 R8, RZ, RZ, 0x70 ;  /* 0x00000070ff087424 */ /* 0x000fe400078e00ff */
[----:B------:R-:W-:Y:S02]  /*1cf20*/  IMAD.MOV.U32 R12, RZ, RZ, 0x1 ;  /* 0x00000001ff0c7424 */ /* 0x000fe400078e00ff */
[----:B0-----:R-:W-:-:S07]  /*1cf30*/  IMAD.MOV.U32 R13, RZ, RZ, RZ ;  /* 0x000000ffff0d7224 */ /* 0x001fce00078e00ff */
[----:B------:R-:W-:-:S07]  /*1cf40*/  LEPC R20, `(.L_x_1400) ;  /* 0x000000001014794e */ /* 0x000fce0000000000 */
[----:B--2---:R-:W-:Y:S05]  /*1cf50*/  CALL.ABS.NOINC R2 ;  /* 0x0000000002007343 */ /* 0x004fea0003c00000 */
.L_x_1400:
[----:B------:R-:W-:Y:S05]  /*1cf60*/  BSYNC B6 ;  /* 0x0000000000067941 */ /* 0x000fea0003800000 */
.L_x_1399:
        /* <DEDUP_REMOVED lines=22> */
.L_x_1402:
[----:B------:R-:W-:Y:S05]  /*1d0d0*/  BSYNC B6 ;  /* 0x0000000000067941 */ /* 0x000fea0003800000 */
.L_x_1401:
        /* <DEDUP_REMOVED lines=20> */
.L_x_1404:
[----:B------:R-:W-:Y:S05]  /*1d220*/  BSYNC B6 ;  /* 0x0000000000067941 */ /* 0x000fea0003800000 */
.L_x_1403:
        /* <DEDUP_REMOVED lines=19> */
.L_x_1406:
[----:B------:R-:W-:Y:S05]  /*1d360*/  BSYNC B6 ;  /* 0x0000000000067941 */ /* 0x000fea0003800000 */
.L_x_1405:
[----:B------:R-:W-:Y:S01]  /*1d370*/  ULDC.64 UR4, c[0x0][0x9f8] ;  /* 0x00027e0000047ab9 */ /* 0x000fe20000000a00 */
[----:B------:R-:W-:Y:S01]  /*1d380*/  IMAD.MOV.U32 R28, RZ, RZ, R19 ;  /* 0x000000ffff1c7224 */ /* 0x000fe200078e0013 */
[----:B------:R-:W-:-:S04]  /*1d390*/  ISETP.NE.U32.AND P0, PT, RZ, UR4, PT ;  /* 0x00000004ff007c0c */ /* 0x000fc8000bf05070 */
[----:B------:R-:W-:Y:S01]  /*1d3a0*/  ISETP.NE.AND.EX P0, PT, RZ, UR5, PT, P0 ;  /* 0x00000005ff007c0c */ /* 0x000fe2000bf05300 */
[----:B------:R-:W-:-:S12]  /*1d3b0*/  ULDC.64 UR4, c[0x0][0xa08] ;  /* 0x0002820000047ab9 */ /* 0x000fd80000000a00 */
[----:B------:R-:W2:Y:S02]  /*1d3c0*/  @P0 LDC.64 R2, c[0x0][0x9f8] ;  /* 0x00027e00ff020b82 */ /* 0x000ea40000000a00 */
[----:B--2---:R-:W-:-:S05]  /*1d3d0*/  @P0 IMAD.WIDE R2, R19, 0x4, R2 ;  /* 0x0000000413020825 */ /* 0x004fca00078e0202 */
[----:B------:R2:W3:Y:S02]  /*1d3e0*/  @P0 LDG.E R28, desc[UR42][R2.64] ;  /* 0x0000002a021c0981 */ /* 0x0004e4000c1e1900 */
[----:B--2---:R-:W2:Y:S02]  /*1d3f0*/  LDC.64 R2, c[0x0][0x418] ;  /* 0x00010600ff027b82 */ /* 0x004ea40000000a00 */
[----:B--2---:R-:W-:Y:S01]  /*1d400*/  LOP3.LUT P0, RZ, R2, UR4, RZ, 0xfc, !PT ;  /* 0x0000000402ff7c12 */ /* 0x004fe2000f80fcff */
[----:B------:R-:W-:-:S03]  /*1d410*/  UMOV UR4, 0xffffffff ;  /* 0xffffffff00047882 */ /* 0x000fc60000000000 */
[----:B------:R-:W-:Y:S02]  /*1d420*/  LOP3.LUT P0, RZ, R3, UR5, RZ, 0xfc, P0 ;  /* 0x0000000503ff7c12 */ /* 0x000fe4000800fcff */
[----:B---3--:R-:W-:Y:S02]  /*1d430*/  SHF.R.S32.HI R29, RZ, 0x1f, R28 ;  /* 0x0000001fff1d7819 */ /* 0x008fe4000001141c */
[----:B------:R-:W-:Y:S01]  /*1d440*/  SEL R17, R28, RZ, !P0 ;  /* 0x000000ff1c117207 */ /* 0x000fe20004000000 */
[----:B------:R-:W-:Y:S08]  /*1d450*/  BRA.DIV UR4, `(.L_x_1407) ;  /* 0x0000004604007947 */ /* 0x000ff0000b800000 */
[----:B------:R-:W2:Y:S02]  /*1d460*/  S2R R0, SR_TID.X ;  /* 0x0000000000007919 */ /* 0x000ea40000002100 */
[----:B--2---:R-:W-:-:S04]  /*1d470*/  SHF.R.U32.HI R0, RZ, 0x5, R0 ;  /* 0x00000005ff007819 */ /* 0x004fc80000011600 */
[----:B------:R-:W-:-:S05]  /*1d480*/  LOP3.LUT R0, R0, 0x3, RZ, 0xc0, !PT ;  /* 0x0000000300007812 */ /* 0x000fca00078ec0ff */
[----:B------:R2:W3:Y:S02]  /*1d490*/  SHFL.IDX PT, R14, R0, RZ, 0x1f ;  /* 0x00001fff000e7589 */ /* 0x0004e400000e0000 */
.L_x_1514:
[----:B---3--:R-:W-:Y:S02]  /*1d4a0*/  ISETP.NE.AND P0, PT, R14, RZ, PT ;  /* 0x000000ff0e00720c */ /* 0x008fe40003f05270 */
[----:B------:R-:W-:Y:S02]  /*1d4b0*/  PLOP3.LUT P1, PT, PT, PT, PT, 0x8, 0x0 ;  /* 0x000000000000781c */ /* 0x000fe40003f2e170 */
[----:B------:R-:W-:-:S11]  /*1d4c0*/  LOP3.LUT R22, R22, 0xfffffffe, RZ, 0xc0, !PT ;  /* 0xfffffffe16167812 */ /* 0x000fd600078ec0ff */
[----:B------:R-:W-:Y:S01]  /*1d4d0*/  @P1 LOP3.LUT R22, R22, 0x1, RZ, 0xfc, !PT ;  /* 0x0000000116161812 */ /* 0x000fe200078efcff */
[----:B------:R-:W-:Y:S06]  /*1d4e0*/  @P0 BRA `(.L_x_1408) ;  /* 0x0000000400a00947 */ /* 0x000fec0003800000 */
[----:B------:R-:W-:-:S03]  /*1d4f0*/  UMOV UR4, 0xffffffff ;  /* 0xffffffff00047882 */ /* 0x000fc60000000000 */
[----:B------:R-:W-:Y:S05]  /*1d500*/  BRA.DIV UR4, `(.L_x_1409) ;  /* 0x0000004604087947 */ /* 0x000fea000b800000 */
[----:B------:R-:W-:-:S13]  /*1d510*/  ELECT P6, URZ, PT ;  /* 0x00000000003f782f */ /* 0x000fda00038c0000 */
.L_x_1517:
[----:B------:R-:W-:Y:S05]  /*1d520*/  @!P6 BRA `(.L_x_1408) ;  /* 0x000000040090e947 */ /* 0x000fea0003800000 */
[----:B--2---:R-:W2:Y:S01]  /*1d530*/  LDL R0, [R1+0x28] ;  /* 0x0000280001007983 */ /* 0x004ea20000100800 */
[----:B------:R-:W-:-:S04]  /*1d540*/  ISETP.NE.U32.AND P0, PT, R2, RZ, PT ;  /* 0x000000ff0200720c */ /* 0x000fc80003f05070 */
[----:B------:R-:W-:Y:S01]  /*1d550*/  ISETP.NE.AND.EX P0, PT, R3, RZ, PT, P0 ;  /* 0x000000ff0300720c */ /* 0x000fe20003f05300 */
[----:B--2---:R-:W-:-:S12]  /*1d560*/  VIADD R0, R0, 0xffffffff ;  /* 0xffffffff00007836 */ /* 0x004fd80000000000 */
[----:B------:R-:W-:Y:S05]  /*1d570*/  @!P0 BRA `(.L_x_1410) ;  /* 0x0000000000448947 */ /* 0x000fea0003800000 */
[----:B------:R-:W2:Y:S01]  /*1d580*/  LDC R7, c[0x0][0x43c] ;  /* 0x00010f00ff077b82 */ /* 0x000ea20000000800 */
[----:B------:R-:W-:Y:S01]  /*1d590*/  ULDC.64 UR4, c[0x0][0x428] ;  /* 0x00010a0000047ab9 */ /* 0x000fe20000000a00 */
[----:B--2---:R-:W-:-:S13]  /*1d5a0*/  ISETP.NE.AND P0, PT, R7, 0x1, PT ;  /* 0x000000010700780c */ /* 0x004fda0003f05270 */
        /* <DEDUP_REMOVED lines=14> */
.L_x_1410:
[----:B------:R-:W-:Y:S01]  /*1d690*/  IMAD R4, R24, 0x8, R23 ;  /* 0x0000000818047824 */ /* 0x000fe200078e0217 */
[----:B--2---:R-:W-:Y:S01]  /*1d6a0*/  SHF.L.U32 R3, R26, 0x1f, RZ ;  /* 0x0000001f1a037819 */ /* 0x004fe200000006ff */
[----:B------:R-:W2:Y:S03]  /*1d6b0*/  S2R R2, SR_TID.X ;  /* 0x0000000000027919 */ /* 0x000ea60000002100 */
[----:B------:R-:W3:Y:S01]  /*1d6c0*/  SYNCS.PHASECHK.TRANS64.TRYWAIT P0, [R4+URZ+0x19c80], R3 ;  /* 0x019c8003040075a7 */ /* 0x000ee2000800017f */
[----:B--2---:R-:W-:-:S04]  /*1d6d0*/  LOP3.LUT R2, R2, 0x7f, RZ, 0xc0, !PT ;  /* 0x0000007f02027812 */ /* 0x004fc800078ec0ff */
[----:B------:R-:W-:Y:S01]  /*1d6e0*/  ISETP.NE.AND P1, PT, R2, RZ, PT ;  /* 0x000000ff0200720c */ /* 0x000fe20003f25270 */
[----:B---3--:R-:W-:-:S12]  /*1d6f0*/  @!P0 BRA `(.L_x_1411) ;  /* 0x0000004000ac8947 */ /* 0x008fd80003800000 */
.L_x_1518:
        /* <DEDUP_REMOVED lines=8> */
.L_x_1412:
[----:B-1----:R-:W3:Y:S01]  /*1d780*/  LDL R5, [R1+0x4] ;  /* 0x0000040001057983 */ /* 0x002ee20000100800 */
        /* <DEDUP_REMOVED lines=15> */
[----:B---3--:R-:W-:-:S05]  /*1d880*/  IMAD R0, R0, 0x80, R5 ;  /* 0x0000008000007824 */ /* 0x008fca00078e0205 */
        /* <DEDUP_REMOVED lines=9> */
[----:B------:R-:W3:Y:S02]  /*1d920*/  SYNCS.PHASECHK.TRANS64.TRYWAIT P0, [R4+URZ+0x19c40], R3 ;  /* 0x019c4003040075a7 */ /* 0x000ee4000800017f */
[----:B-1-3--:R-:W-:Y:S05]  /*1d930*/  @!P0 BRA `(.L_x_1413) ;  /* 0x0000004000308947 */ /* 0x00afea0003800000 */
.L_x_1519:
        /* <DEDUP_REMOVED lines=8> */
.L_x_1414:
        /* <DEDUP_REMOVED lines=19> */
[----:B---3--:R-:W-:Y:S01]  /*1daf0*/  UMOV UR8, UR14 ;  /* 0x0000000e00087c82 */ /* 0x008fe20008000000 */
[----:B------:R-:W-:Y:S01]  /*1db00*/  UMOV UR10, UR16 ;  /* 0x00000010000a7c82 */ /* 0x000fe20008000000 */
[----:B------:R-:W-:Y:S01]  /*1db10*/  UMOV UR14, 0x40 ;  /* 0x00000040000e7882 */ /* 0x000fe20000000000 */
[----:B------:R3:W-:Y:S02]  /*1db20*/  UTMALDG.4D [UR8], [UR4], desc[UR6] ;  /* 0x00000608040075b4 */ /* 0x0007e40008019000 */
[----:B---3--:R-:W-:Y:S01]  /*1db30*/  UMOV UR8, UR15 ;  /* 0x0000000f00087c82 */ /* 0x008fe20008000000 */
[----:B------:R-:W-:Y:S02]  /*1db40*/  UMOV UR10, UR14 ;  /* 0x0000000e000a7c82 */ /* 0x000fe40008000000 */
[----:B------:R3:W-:Y:S02]  /*1db50*/  UTMALDG.4D [UR8], [UR4], desc[UR6] ;  /* 0x00000608040075b4 */ /* 0x0007e40008019000 */
[----:B---3--:R-:W-:Y:S01]  /*1db60*/  NOP ;  /* 0x0000000000007918 */ /* 0x008fe20000000000 */
.L_x_1408:
[----:B-12---:R-:W2:Y:S01]  /*1db70*/  LDL.LU R3, [R1+0x20] ;  /* 0x0000200001037983 */ /* 0x006ea20000300800 */
[----:B------:R-:W-:Y:S05]  /*1db80*/  WARPSYNC.ALL ;  /* 0x0000000000007948 */ /* 0x000fea0003800000 */
[----:B------:R-:W-:Y:S01]  /*1db90*/  ULDC.64 UR4, c[0x0][0x298] ;  /* 0x0000a60000047ab9 */ /* 0x000fe20000000a00 */
[----:B------:R-:W-:Y:S01]  /*1dba0*/  VIADD R0, R23, 0xf000 ;  /* 0x0000f00017007836 */ /* 0x000fe20000000000 */
[----:B------:R-:W-:Y:S01]  /*1dbb0*/  ULDC.64 UR6, c[0x0][0xa00] ;  /* 0x0002800000067ab9 */ /* 0x000fe20000000a00 */
[----:B------:R-:W-:Y:S01]  /*1dbc0*/  BSSY B6, `(.L_x_1415) ;  /* 0x0000024000067945 */ /* 0x000fe20003800000 */
[----:B------:R-:W-:Y:S01]  /*1dbd0*/  BAR.SYNC.DEFER_BLOCKING 0x8, 0x200 ;  /* 0x0208000000007b1d */ /* 0x000fe20000010000 */
[----:B------:R-:W-:-:S02]  /*1dbe0*/  ISETP.NE.U32.AND P0, PT, RZ, UR6, PT ;  /* 0x00000006ff007c0c */ /* 0x000fc4000bf05070 */
[----:B------:R-:W-:Y:S02]  /*1dbf0*/  LOP3.LUT P1, RZ, R0, 0x9f, RZ, 0xc0, !PT ;  /* 0x0000009f00ff7812 */ /* 0x000fe4000782c0ff */
[----:B------:R-:W-:Y:S02]  /*1dc00*/  ISETP.NE.AND.EX P0, PT, RZ, UR7, PT, P0 ;  /* 0x00000007ff007c0c */ /* 0x000fe4000bf05300 */
[----:B--2---:R-:W-:Y:S01]  /*1dc10*/  SHF.R.S32.HI R2, RZ, 0x1f, R3 ;  /* 0x0000001fff027819 */ /* 0x004fe20000011403 */
[----:B------:R-:W-:-:S04]  /*1dc20*/  IMAD.WIDE.U32 R4, R3, UR4, RZ ;  /* 0x0000000403047c25 */ /* 0x000fc8000f8e00ff */
[----:B------:R-:W-:Y:S01]  /*1dc30*/  IMAD R2, R2, UR4, RZ ;  /* 0x0000000402027c24 */ /* 0x000fe2000f8e02ff */
[----:B------:R-:W-:Y:S03]  /*1dc40*/  STL.64 [R1+0x20], R4 ;  /* 0x0000200401007387 */ /* 0x000fe60000100a00 */
[----:B------:R-:W-:Y:S01]  /*1dc50*/  IMAD R0, R3, UR5, R2 ;  /* 0x0000000503007c24 */ /* 0x000fe2000f8e0202 */
[----:B------:R-:W-:-:S03]  /*1dc60*/  SHF.R.S32.HI R2, RZ, 0x1f, R19 ;  /* 0x0000001fff027819 */ /* 0x000fc60000011413 */
[----:B------:R-:W-:Y:S01]  /*1dc70*/  IMAD.IADD R0, R5, 0x1, R0 ;  /* 0x0000000105007824 */ /* 0x000fe200078e0200 */
[----:B------:R-:W-:Y:S02]  /*1dc80*/  SEL R3, R2, RZ, !P0 ;  /* 0x000000ff02037207 */ /* 0x000fe40004000000 */
[----:B------:R-:W-:Y:S02]  /*1dc90*/  SHF.R.S32.HI R2, RZ, 0x1f, R18 ;  /* 0x0000001fff027819 */ /* 0x000fe40000011412 */
[----:B------:R1:W-:Y:S04]  /*1dca0*/  STL [R1+0x38], R0 ;  /* 0x0000380001007387 */ /* 0x0003e80000100800 */
[----:B------:R2:W-:Y:S01]  /*1dcb0*/  STL [R1+0x40], R3 ;  /* 0x0000400301007387 */ /* 0x0005e20000100800 */
[----:B-1----:R-:W-:-:S05]  /*1dcc0*/  SEL R0, R19, RZ, !P0 ;  /* 0x000000ff13007207 */ /* 0x002fca0004000000 */
[----:B------:R2:W-:Y:S04]  /*1dcd0*/  STL [R1+0x2c], R0 ;  /* 0x00002c0001007387 */ /* 0x0005e80000100800 */
[----:B------:R2:W-:Y:S01]  /*1dce0*/  STL [R1+0x3c], R2 ;  /* 0x00003c0201007387 */ /* 0x0005e20000100800 */
[----:B------:R-:W-:Y:S05]  /*1dcf0*/  @!P1 BRA `(.L_x_1416) ;  /* 0x0000000000409947 */ /* 0x000fea0003800000 */
[----:B--2---:R-:W-:Y:S01]  /*1dd00*/  MOV R2, 0x0 ;  /* 0x0000000000027802 */ /* 0x004fe20000000f00 */
        /* <DEDUP_REMOVED lines=14> */
[----:B-1----:R-:W-:Y:S05]  /*1ddf0*/  CALL.ABS.NOINC R2 ;  /* 0x0000000002007343 */ /* 0x002fea0003c00000 */
.L_x_1416:
[----:B------:R-:W-:Y:S05]  /*1de00*/  BSYNC B6 ;  /* 0x0000000000067941 */ /* 0x000fea0003800000 */
.L_x_1415:
[----:B--2---:R-:W2:Y:S01]  /*1de10*/  LDL.LU R0, [R1+0x38] ;  /* 0x0000380001007983 */ /* 0x004ea20000300800 */
[----:B------:R-:W1:Y:S01]  /*1de20*/  LDC R9, c[0x0][0x448] ;  /* 0x00011200ff097b82 */ /* 0x000e620000000800 */
[----:B------:R-:W-:Y:S01]  /*1de30*/  ULDC.64 UR4, c[0x0][0x2d8] ;  /* 0x0000b60000047ab9 */ /* 0x000fe20000000a00 */
[----:B------:R-:W-:Y:S01]  /*1de40*/  ULDC.64 UR6, c[0x0][0x2c8] ;  /* 0x0000b20000067ab9 */ /* 0x000fe20000000a00 */
[----:B------:R-:W2:Y:S01]  /*1de50*/  LDL.LU.64 R2, [R1+0x20] ;  /* 0x0000200001027983 */ /* 0x000ea20000300a00 */
[----:B------:R-:W-:-:S03]  /*1de60*/  ULDC.64 UR8, c[0x0][0x280] ;  /* 0x0000a00000087ab9 */ /* 0x000fc60000000a00 */
[----:B------:R-:W3:Y:S04]  /*1de70*/  LDL.LU R20, [R1+0x3c] ;  /* 0x00003c0001147983 */ /* 0x000ee80000300800 */
[----:B------:R-:W4:Y:S04]  /*1de80*/  LDL.LU R21, [R1+0x40] ;  /* 0x0000400001157983 */ /* 0x000f280000300800 */
[----:B------:R-:W4:Y:S04]  /*1de90*/  LDL.LU R4, [R1+0x2c] ;  /* 0x00002c0001047983 */ /* 0x000f280000300800 */
[----:B------:R-:W4:Y:S01]  /*1dea0*/  LDL R12, [R1+0x14] ;  /* 0x00001400010c7983 */ /* 0x000f220000100800 */
[----:B-1----:R-:W-:-:S13]  /*1deb0*/  ISETP.NE.AND P1, PT, R9, 0x1, PT ;  /* 0x000000010900780c */ /* 0x002fda0003f25270 */
[----:B------:R-:W1:Y:S01]  /*1dec0*/  @P1 LDC R5, c[0x0][0x450] ;  /* 0x00011400ff051b82 */ /* 0x000e620000000800 */
[----:B------:R-:W0:Y:S07]  /*1ded0*/  S2R R10, SR_TID.X ;  /* 0x00000000000a7919 */ /* 0x000e2e0000002100 */
[----:B------:R-:W1:Y:S01]  /*1dee0*/  @P1 LDC R8, c[0x0][0x450] ;  /* 0x00011400ff081b82 */ /* 0x000e620000000800 */
[----:B0-----:R-:W-:-:S05]  /*1def0*/  IMAD.SHL.U32 R10, R10, 0x10, RZ ;  /* 0x000000100a0a7824 */ /* 0x001fca00078e00ff */
[----:B------:R-:W-:-:S04]  /*1df00*/  LOP3.LUT R10, R10, 0x10, RZ, 0xc0, !PT ;  /* 0x000000100a0a7812 */ /* 0x000fc800078ec0ff */
[C---:B------:R-:W-:Y:S02]  /*1df10*/  LOP3.LUT R11, R10.reuse, 0x20, RZ, 0xfc, !PT ;  /* 0x000000200a0b7812 */ /* 0x040fe400078efcff */
[----:B------:R-:W-:Y:S01]  /*1df20*/  LOP3.LUT R10, R10, 0x40, RZ, 0xfc, !PT ;  /* 0x000000400a0a7812 */ /* 0x000fe200078efcff */
[----:B--2---:R-:W-:Y:S02]  /*1df30*/  IMAD.MOV.U32 R3, RZ, RZ, R0 ;  /* 0x000000ffff037224 */ /* 0x004fe400078e0000 */
[----:B---3--:R-:W-:Y:S02]  /*1df40*/  IMAD R0, R20, UR4, RZ ;  /* 0x0000000414007c24 */ /* 0x008fe4000f8e02ff */
[C---:B------:R-:W-:Y:S01]  /*1df50*/  IMAD.WIDE.U32 R2, R18.reuse, UR4, R2 ;  /* 0x0000000412027c25 */ /* 0x040fe2000f8e0002 */
[----:B------:R-:W0:Y:S03]  /*1df60*/  S2R R20, SR_TID.X ;  /* 0x0000000000147919 */ /* 0x000e260000002100 */
[----:B------:R-:W-:Y:S01]  /*1df70*/  IMAD R0, R18, UR5, R0 ;  /* 0x0000000512007c24 */ /* 0x000fe2000f8e0200 */
[----:B------:R-:W-:-:S03]  /*1df80*/  ULDC.64 UR4, c[0x0][0x2e0] ;  /* 0x0000b80000047ab9 */ /* 0x000fc60000000a00 */
[----:B------:R-:W-:Y:S02]  /*1df90*/  IMAD.IADD R3, R3, 0x1, R0 ;  /* 0x0000000103037824 */ /* 0x000fe400078e0200 */
[----:B----4-:R-:W-:Y:S02]  /*1dfa0*/  IMAD R0, R21, UR4, RZ ;  /* 0x0000000415007c24 */ /* 0x010fe4000f8e02ff */
[----:B------:R-:W2:Y:S01]  /*1dfb0*/  S2R R21, SR_TID.X ;  /* 0x0000000000157919 */ /* 0x000ea20000002100 */
[----:B------:R-:W-:-:S04]  /*1dfc0*/  IMAD.WIDE.U32 R2, R4, UR4, R2 ;  /* 0x0000000404027c25 */ /* 0x000fc8000f8e0002 */
[----:B------:R-:W-:Y:S01]  /*1dfd0*/  IMAD R0, R4, UR5, R0 ;  /* 0x0000000504007c24 */ /* 0x000fe2000f8e0200 */
[----:B------:R-:W-:Y:S01]  /*1dfe0*/  ULDC.64 UR4, c[0x0][0x2d0] ;  /* 0x0000b40000047ab9 */ /* 0x000fe20000000a00 */
[----:B------:R-:W3:Y:S02]  /*1dff0*/  @P1 LDC R4, c[0x0][0x44c] ;  /* 0x00011300ff041b82 */ /* 0x000ee40000000800 */
[----:B------:R-:W-:Y:S01]  /*1e000*/  IMAD.IADD R3, R3, 0x1, R0 ;  /* 0x0000000103037824 */ /* 0x000fe200078e0200 */
[----:B0-----:R-:W-:-:S04]  /*1e010*/  LOP3.LUT R20, R20, 0x7f, RZ, 0xc0, !PT ;  /* 0x0000007f14147812 */ /* 0x001fc800078ec0ff */
[----:B------:R-:W-:Y:S01]  /*1e020*/  SHF.R.U32.HI R20, RZ, 0x1, R20 ;  /* 0x00000001ff147819 */ /* 0x000fe20000011614 */
[----:B--2---:R-:W-:-:S05]  /*1e030*/  IMAD.SHL.U32 R6, R21, 0x40, RZ ;  /* 0x0000004015067824 */ /* 0x004fca00078e00ff */
[----:B------:R-:W-:-:S05]  /*1e040*/  LOP3.LUT R6, R20, 0x40, R6, 0xf8, !PT ;  /* 0x0000004014067812 */ /* 0x000fca00078ef806 */
[----:B------:R-:W-:-:S04]  /*1e050*/  IMAD.IADD R0, R6, 0x1, R12 ;  /* 0x0000000106007824 */ /* 0x000fc800078e020c */
[----:B---3--:R-:W-:-:S04]  /*1e060*/  @P1 IMAD.HI.U32 R6, R0, R4, RZ ;  /* 0x0000000400061227 */ /* 0x008fc800078e00ff */
        /* <DEDUP_REMOVED lines=19> */
[----:B------:R-:W-:-:S05]  /*1e1a0*/  @P1 SHF.R.U32.HI R4, RZ, R8, R7 ;  /* 0x00000008ff041219 */ /* 0x000fca0000011607 */
[----:B------:R-:W-:-:S04]  /*1e1b0*/  IMAD.MOV R7, RZ, RZ, -R4 ;  /* 0x000000ffff077224 */ /* 0x000fc800078e0a04 */
[----:B------:R-:W-:Y:S01]  /*1e1c0*/  IMAD R0, R9, R7, R0 ;  /* 0x0000000709007224 */ /* 0x000fe200078e0200 */
[----:B------:R-:W-:Y:S01]  /*1e1d0*/  SHF.R.S32.HI R7, RZ, 0x1f, R4 ;  /* 0x0000001fff077819 */ /* 0x000fe20000011404 */
[----:B------:R-:W-:-:S04]  /*1e1e0*/  IMAD.WIDE.U32 R2, R4, UR4, R2 ;  /* 0x0000000404027c25 */ /* 0x000fc8000f8e0002 */
[----:B------:R-:W-:Y:S01]  /*1e1f0*/  IMAD R7, R7, UR4, RZ ;  /* 0x0000000407077c24 */ /* 0x000fe2000f8e02ff */
[----:B------:R-:W-:Y:S02]  /*1e200*/  ULDC UR4, c[0x0][0x2b8] ;  /* 0x0000ae0000047ab9 */ /* 0x000fe40000000800 */
[----:B------:R-:W-:Y:S02]  /*1e210*/  ISETP.GE.AND P0, PT, R10, UR4, PT ;  /* 0x000000040a007c0c */ /* 0x000fe4000bf06270 */
[----:B------:R0:W5:Y:S01]  /*1e220*/  LDL R10, [R1+0x1c] ;  /* 0x00001c00010a7983 */ /* 0x0001620000100800 */
[----:B------:R-:W-:Y:S01]  /*1e230*/  IMAD R7, R4, UR5, R7 ;  /* 0x0000000504077c24 */ /* 0x000fe2000f8e0207 */
[----:B------:R-:W-:Y:S01]  /*1e240*/  SHF.R.S32.HI R4, RZ, 0x1f, R0 ;  /* 0x0000001fff047819 */ /* 0x000fe20000011400 */
[----:B------:R-:W-:Y:S02]  /*1e250*/  IMAD.SHL.U32 R20, R21, 0x10, RZ ;  /* 0x0000001015147824 */ /* 0x000fe400078e00ff */
[----:B------:R-:W-:-:S02]  /*1e260*/  IMAD.IADD R3, R3, 0x1, R7 ;  /* 0x0000000103037824 */ /* 0x000fc400078e0207 */
[----:B------:R-:W-:Y:S02]  /*1e270*/  IMAD R4, R4, UR6, RZ ;  /* 0x0000000604047c24 */ /* 0x000fe4000f8e02ff */
[----:B------:R-:W-:Y:S01]  /*1e280*/  IMAD.WIDE.U32 R2, R0, UR6, R2 ;  /* 0x0000000600027c25 */ /* 0x000fe2000f8e0002 */
[----:B------:R-:W-:-:S03]  /*1e290*/  LOP3.LUT R20, R20, 0x10, RZ, 0xc0, !PT ;  /* 0x0000001014147812 */ /* 0x000fc600078ec0ff */
[----:B------:R-:W-:Y:S01]  /*1e2a0*/  IMAD R4, R0, UR7, R4 ;  /* 0x0000000700047c24 */ /* 0x000fe2000f8e0204 */
[----:B------:R-:W-:Y:S02]  /*1e2b0*/  IADD3 R8, P3, R2, UR8, RZ ;  /* 0x0000000802087c10 */ /* 0x000fe4000ff7e0ff */
[----:B------:R-:W-:Y:S02]  /*1e2c0*/  ISETP.GE.AND P2, PT, R20, UR4, PT ;  /* 0x0000000414007c0c */ /* 0x000fe4000bf46270 */
[----:B------:R-:W-:Y:S01]  /*1e2d0*/  ISETP.GE.AND P1, PT, R11, UR4, PT ;  /* 0x000000040b007c0c */ /* 0x000fe2000bf26270 */
[----:B------:R-:W-:Y:S01]  /*1e2e0*/  UMOV UR4, 0xffffffff ;  /* 0xffffffff00047882 */ /* 0x000fe20000000000 */
[----:B------:R-:W-:Y:S02]  /*1e2f0*/  LOP3.LUT R21, R21, 0x7f, RZ, 0xc0, !PT ;  /* 0x0000007f15157812 */ /* 0x000fe400078ec0ff */
[----:B------:R-:W-:Y:S02]  /*1e300*/  IADD3.X R7, R3, UR9, R4, P3, !PT ;  /* 0x0000000903077c10 */ /* 0x000fe40009ffe404 */
[----:B------:R-:W-:Y:S01]  /*1e310*/  SHF.R.U32.HI R21, RZ, 0x1, R21 ;  /* 0x00000001ff157819 */ /* 0x000fe20000011615 */
[----:B0-----:R-:W-:Y:S06]  /*1e320*/  BRA.DIV UR4, `(.L_x_1417) ;  /* 0x0000003604c87947 */ /* 0x001fec000b800000 */
[----:B------:R-:W2:Y:S04]  /*1e330*/  LDL.LU R12, [R1+0x18] ;  /* 0x00001800010c7983 */ /* 0x000ea80000300800 */
[----:B------:R-:W3:Y:S04]  /*1e340*/  LDL.LU R11, [R1+0x14] ;  /* 0x00001400010b7983 */ /* 0x000ee80000300800 */
[----:B------:R-:W0:Y:S04]  /*1e350*/  SHFL.IDX PT, R3, R6, RZ, 0x1e1f ;  /* 0x001e1fff06037589 */ /* 0x000e2800000e0000 */
[----:B------:R-:W1:Y:S04]  /*1e360*/  SHFL.IDX PT, R2, R5, RZ, 0x1e1f ;  /* 0x001e1fff05027589 */ /* 0x000e6800000e0000 */
[----:B------:R-:W4:Y:S04]  /*1e370*/  SHFL.IDX PT, R6, R6, 0x1, 0x1e1f ;  /* 0x003e1f0006067f89 */ /* 0x000f2800000e0000 */
[----:B------:R-:W4:Y:S01]  /*1e380*/  SHFL.IDX PT, R5, R5, 0x1, 0x1e1f ;  /* 0x003e1f0005057f89 */ /* 0x000f2200000e0000 */
[----:B--2---:R-:W-:-:S02]  /*1e390*/  IMAD R0, R12, R9, RZ ;  /* 0x000000090c007224 */ /* 0x004fc400078e02ff */
[----:B---3--:R-:W-:-:S05]  /*1e3a0*/  IMAD.IADD R4, R21, 0x1, R11 ;  /* 0x0000000115047824 */ /* 0x008fca00078e020b */
[----:B------:R-:W-:-:S13]  /*1e3b0*/  ISETP.GE.AND P4, PT, R4, R0, PT ;  /* 0x000000000400720c */ /* 0x000fda0003f86270 */
[----:B0-----:R-:W-:-:S05]  /*1e3c0*/  @!P4 IADD3 R3, P3, R20, R3, RZ ;  /* 0x000000031403c210 */ /* 0x001fca0007f7e0ff */
[----:B-1----:R-:W-:-:S05]  /*1e3d0*/  @!P4 IMAD.X R2, RZ, RZ, R2, P3 ;  /* 0x000000ffff02c224 */ /* 0x002fca00018e0602 */
[----:B------:R-:W-:-:S04]  /*1e3e0*/  @!P4 LOP3.LUT R3, R3, R2, RZ, 0x3c, !PT ;  /* 0x000000020303c212 */ /* 0x000fc800078e3cff */
[----:B------:R-:W-:-:S04]  /*1e3f0*/  @!P4 LOP3.LUT R2, R3, R2, RZ, 0x3c, !PT ;  /* 0x000000020302c212 */ /* 0x000fc800078e3cff */
[----:B------:R-:W-:-:S05]  /*1e400*/  @!P4 LOP3.LUT R3, R3, R2, RZ, 0x3c, !PT ;  /* 0x000000020303c212 */ /* 0x000fca00078e3cff */
[----:B-----5:R-:W-:Y:S04]  /*1e410*/  @!P4 LDGSTS.E.BYPASS.LTC128B.128 [R10+0xf000], desc[UR42][R2.64], !P2 ;  /* 0x0f000000020acfae */ /* 0x020fe8000d101d6a */
[----:B------:R-:W-:Y:S04]  /*1e420*/  @!P4 LDGSTS.E.BYPASS.LTC128B.128 [R10+0x10800], desc[UR42][R2.64+0x20], !P1 ;  /* 0x10800020020acfae */ /* 0x000fe8000c901d6a */
[----:B------:R0:W-:Y:S02]  /*1e430*/  @!P4 LDGSTS.E.BYPASS.LTC128B.128 [R10+0x12000], desc[UR42][R2.64+0x40], !P0 ;  /* 0x12000040020acfae */ /* 0x0001e4000c101d6a */
[----:B0-----:R-:W-:-:S05]  /*1e440*/  VIADD R2, R4, 0x40 ;  /* 0x0000004004027836 */ /* 0x001fca0000000000 */
[----:B------:R-:W-:-:S13]  /*1e450*/  ISETP.GE.AND P4, PT, R2, R0, PT ;  /* 0x000000000200720c */ /* 0x000fda0003f86270 */
[----:B----4-:R-:W-:-:S05]  /*1e460*/  @!P4 IADD3 R2, P3, R20, R6, RZ ;  /* 0x000000061402c210 */ /* 0x010fca0007f7e0ff */
[----:B------:R-:W-:-:S05]  /*1e470*/  @!P4 IMAD.X R3, RZ, RZ, R5, P3 ;  /* 0x000000ffff03c224 */ /* 0x000fca00018e0605 */
[----:B------:R-:W-:Y:S04]  /*1e480*/  @!P4 LDGSTS.E.BYPASS.LTC128B.128 [R10+0xf800], desc[UR42][R2.64], !P2 ;  /* 0x0f800000020acfae */ /* 0x000fe8000d101d6a */
[----:B------:R-:W-:Y:S04]  /*1e490*/  @!P4 LDGSTS.E.BYPASS.LTC128B.128 [R10+0x11000], desc[UR42][R2.64+0x20], !P1 ;  /* 0x11000020020acfae */ /* 0x000fe8000c901d6a */
[----:B------:R0:W-:Y:S04]  /*1e4a0*/  @!P4 LDGSTS.E.BYPASS.LTC128B.128 [R10+0x12800], desc[UR42][R2.64+0x40], !P0 ;  /* 0x12800040020acfae */ /* 0x0001e8000c101d6a */
[----:B0-----:R0:W1:Y:S04]  /*1e4b0*/  SHFL.IDX PT, R3, R7, RZ, 0x1e1f ;  /* 0x001e1fff07037589 */ /* 0x00106800000e0000 */
[----:B------:R0:W2:Y:S02]  /*1e4c0*/  SHFL.IDX PT, R2, R8, RZ, 0x1e1f ;  /* 0x001e1fff08027589 */ /* 0x0000a400000e0000 */
.L_x_1526:
        /* <DEDUP_REMOVED lines=12> */
.L_x_1419:
[----:B------:R-:W-:Y:S05]  /*1e590*/  BSYNC B0 ;  /* 0x0000000000007941 */ /* 0x000fea0003800000 */
.L_x_1418:
[----:B------:R-:W-:Y:S01]  /*1e5a0*/  NOP ;  /* 0x0000000000007918 */ /* 0x000fe20000000000 */
[----:B------:R-:W-:-:S13]  /*1e5b0*/  PLOP3.LUT P0, PT, PT, PT, PT, 0x80, 0x0 ;  /* 0x000000000000781c */ /* 0x000fda0003f0f070 */
.L_x_1420:
        /* <DEDUP_REMOVED lines=16> */
[----:B------:R-:W3:Y:S03]  /*1e6c0*/  SYNCS.PHASECHK.TRANS64.TRYWAIT P0, [R23+URZ+0x19c20], R0 ;  /* 0x019c2000170075a7 */ /* 0x000ee6000800017f */
[----:B--23--:R-:W-:Y:S05]  /*1e6d0*/  @!P0 BRA `(.L_x_1422) ;  /* 0x0000003400d48947 */ /* 0x00cfea0003800000 */
.L_x_1527:
[----:B------:R-:W-:Y:S05]  /*1e6e0*/  BSYNC B0 ;  /* 0x0000000000007941 */ /* 0x000fea0003800000 */
.L_x_1421:
[----:B------:R-:W3:Y:S04]  /*1e6f0*/  LDL.LU R2, [R1+0x28] ;  /* 0x0000280001027983 */ /* 0x000ee80000300800 */
[----:B-1----:R-:W4:Y:S01]  /*1e700*/  LDL R3, [R1] ;  /* 0x0000000001037983 */ /* 0x002f220000100800 */
[----:B---3--:R-:W-:-:S05]  /*1e710*/  VIADD R2, R2, 0xfffffffe ;  /* 0xfffffffe02027836 */ /* 0x008fca0000000000 */
[----:B----4-:R-:W-:-:S13]  /*1e720*/  ISETP.GE.AND P0, PT, R2, R3, PT ;  /* 0x000000030200720c */ /* 0x010fda0003f06270 */
[----:B------:R-:W-:Y:S05]  /*1e730*/  @!P0 BRA `(.L_x_1423) ;  /* 0x0000001000048947 */ /* 0x000fea0003800000 */
[----:B--2---:R-:W-:Y:S02]  /*1e740*/  IMAD.MOV.U32 R0, RZ, RZ, R24 ;  /* 0x000000ffff007224 */ /* 0x004fe400078e0018 */
[----:B0-----:R-:W-:-:S07]  /*1e750*/  IMAD.MOV.U32 R8, RZ, RZ, R26 ;  /* 0x000000ffff087224 */ /* 0x001fce00078e001a */
.L_x_1447:
        /* <DEDUP_REMOVED lines=28> */
[----:B------:R-:W-:-:S04]  /*1e920*/  LEA R6, P0, R4, UR4, 0x2 ;  /* 0x0000000404067c11 */ /* 0x000fc8000f8010ff */
[----:B------:R-:W-:-:S05]  /*1e930*/  LEA.HI.X R7, R4, UR5, R5, 0x2, P0 ;  /* 0x0000000504077c11 */ /* 0x000fca00080f1405 */
[----:B------:R0:W5:Y:S04]  /*1e940*/  LDG.E R17, desc[UR42][R6.64] ;  /* 0x0000002a06117981 */ /* 0x000168000c1e1900 */
.L_x_1426:
[----:B------:R-:W1:Y:S01]  /*1e950*/  S2R R4, SR_TID.X ;  /* 0x0000000000047919 */ /* 0x000e620000002100 */
[----:B0-----:R-:W-:Y:S01]  /*1e960*/  IMAD R6, R24, 0x8, R23 ;  /* 0x0000000818067824 */ /* 0x001fe200078e0217 */
[----:B------:R-:W-:Y:S01]  /*1e970*/  BSSY B1, `(.L_x_1427) ;  /* 0x0000006000017945 */ /* 0x000fe20003800000 */
[----:B-1----:R-:W-:Y:S02]  /*1e980*/  LOP3.LUT R5, R4, 0x7f, RZ, 0xc0, !PT ;  /* 0x0000007f04057812 */ /* 0x002fe400078ec0ff */
[----:B------:R-:W-:Y:S02]  /*1e990*/  SHF.L.U32 R4, R26, 0x1f, RZ ;  /* 0x0000001f1a047819 */ /* 0x000fe400000006ff */
[----:B------:R-:W-:Y:S02]  /*1e9a0*/  ISETP.NE.AND P1, PT, R5, RZ, PT ;  /* 0x000000ff0500720c */ /* 0x000fe40003f25270 */
[----:B------:R-:W0:Y:S02]  /*1e9b0*/  SYNCS.PHASECHK.TRANS64.TRYWAIT P0, [R6+URZ+0x19c80], R4 ;  /* 0x019c8004060075a7 */ /* 0x000e24000800017f */
[----:B0-----:R-:W-:Y:S09]  /*1e9c0*/  @!P0 BRA `(.L_x_1428) ;  /* 0x00000034002c8947 */ /* 0x001ff20003800000 */
.L_x_1528:
[----:B------:R-:W-:Y:S05]  /*1e9d0*/  BSYNC B1 ;  /* 0x0000000000017941 */ /* 0x000fea0003800000 */
.L_x_1427:
        /* <DEDUP_REMOVED lines=9> */
.L_x_1430:
[----:B------:R-:W-:Y:S05]  /*1ea70*/  BSYNC B1 ;  /* 0x0000000000017941 */ /* 0x000fea0003800000 */
.L_x_1429:
        /* <DEDUP_REMOVED lines=12> */
.L_x_1431:
        /* <DEDUP_REMOVED lines=16> */
.L_x_1432:
        /* <DEDUP_REMOVED lines=16> */
.L_x_1433:
        /* <DEDUP_REMOVED lines=13> */
.L_x_1529:
[----:B------:R-:W-:Y:S05]  /*1ee10*/  BSYNC B1 ;  /* 0x0000000000017941 */ /* 0x000fea0003800000 */
.L_x_1434:
        /* <DEDUP_REMOVED lines=11> */
.L_x_1437:
[----:B------:R-:W-:Y:S05]  /*1eed0*/  BSYNC B1 ;  /* 0x0000000000017941 */ /* 0x000fea0003800000 */
.L_x_1436:
        /* <DEDUP_REMOVED lines=8> */
.L_x_1438:
        /* <DEDUP_REMOVED lines=15> */
.L_x_1439:
        /* <DEDUP_REMOVED lines=15> */
.L_x_1440:
        /* <DEDUP_REMOVED lines=10> */
.L_x_1425:
[----:B------:R-:W-:Y:S05]  /*1f1e0*/  BSYNC B0 ;  /* 0x0000000000007941 */ /* 0x000fea0003800000 */
.L_x_1424:
[----:B------:R-:W-:-:S06]  /*1f1f0*/  UISETP.NE.AND UP0, UPT, UR36, 0x3, UPT ;  /* 0x000000032400788c */ /* 0x000fcc000bf05270 */
[----:B------:R-:W-:-:S13]  /*1f200*/  PLOP3.LUT P0, PT, PT, PT, UP0, 0x80, 0x0 ;  /* 0x000000000000781c */ /* 0x000fda0003f0f008 */
[----:B------:R-:W-:Y:S05]  /*1f210*/  @!P0 BRA `(.L_x_1441) ;  /* 0x0000000000048947 */ /* 0x000fea0003800000 */
[----:B------:R-:W-:Y:S01]  /*1f220*/  BPT.TRAP 0x1 ;  /* 0x000000040000795c */ /* 0x000fe20000300000 */
.L_x_1441:
[----:B------:R-:W-:Y:S01]  /*1f230*/  IMAD.U32 R3, RZ, RZ, UR39 ;  /* 0x00000027ff037e24 */ /* 0x000fe2000f8e00ff */
[----:B------:R-:W-:Y:S01]  /*1f240*/  LOP3.LUT R4, R8, 0x1, RZ, 0x3c, !PT ;  /* 0x0000000108047812 */ /* 0x000fe200078e3cff */
[----:B------:R-:W-:Y:S03]  /*1f250*/  BSSY B0, `(.L_x_1442) ;  /* 0x0000006000007945 */ /* 0x000fe60003800000 */
[----:B------:R-:W-:Y:S01]  /*1f260*/  ISETP.NE.AND P1, PT, R3, 0x3, PT ;  /* 0x000000030300780c */ /* 0x000fe20003f25270 */
[----:B------:R-:W-:Y:S01]  /*1f270*/  IMAD R3, R0, 0x8, R23 ;  /* 0x0000000800037824 */ /* 0x000fe200078e0217 */
[----:B------:R-:W-:-:S04]  /*1f280*/  SHF.L.U32 R4, R4, 0x1f, RZ ;  /* 0x0000001f04047819 */ /* 0x000fc800000006ff */
[----:B------:R-:W0:Y:S02]  /*1f290*/  SYNCS.PHASECHK.TRANS64.TRYWAIT P0, [R3+URZ+0x19c70], R4 ;  /* 0x019c7004030075a7 */ /* 0x000e24000800017f */
[----:B0-----:R-:W-:Y:S05]  /*1f2a0*/  @!P0 BRA `(.L_x_1443) ;  /* 0x0000002c001c8947 */ /* 0x001fea0003800000 */
.L_x_1530:
[----:B------:R-:W-:Y:S05]  /*1f2b0*/  BSYNC B0 ;  /* 0x0000000000007941 */ /* 0x000fea0003800000 */
.L_x_1442:
[----:B------:R-:W-:Y:S05]  /*1f2c0*/  @!P1 BRA `(.L_x_1444) ;  /* 0x0000000000049947 */ /* 0x000fea0003800000 */
[----:B------:R-:W-:Y:S01]  /*1f2d0*/  BPT.TRAP 0x1 ;  /* 0x000000040000795c */ /* 0x000fe20000300000 */
.L_x_1444:
[----:B0-----:R-:W-:Y:S01]  /*1f2e0*/  SHF.L.U32 R4, R8, 0x1f, RZ ;  /* 0x0000001f08047819 */ /* 0x001fe200000006ff */
[----:B------:R-:W-:-:S03]  /*1f2f0*/  IMAD R10, R0, 0x3000, RZ ;  /* 0x00003000000a7824 */ /* 0x000fc600078e02ff */
[----:B------:R-:W0:Y:S02]  /*1f300*/  SYNCS.PHASECHK.TRANS64.TRYWAIT P0, [R3+URZ+0x19c60], R4 ;  /* 0x019c6004030075a7 */ /* 0x000e24000800017f */
[----:B0-----:R-:W-:Y:S05]  /*1f310*/  @!P0 BRA `(.L_x_1445) ;  /* 0x0000002c00148947 */ /* 0x001fea0003800000 */
.L_x_1531:
        /* <DEDUP_REMOVED lines=8> */
[----:B0-----:R-:W0:Y:S02]  /*1f3a0*/  LDSM.16.MT88.4 R4, [R0+0x9000] ;  /* 0x009000000004783b */ /* 0x001e240000004200 */
        /* <DEDUP_REMOVED lines=44> */
.L_x_1446:
[----:B------:R-:W2:Y:S01]  /*1f670*/  S2R R0, SR_TID.X ;  /* 0x0000000000007919 */ /* 0x000ea20000002100 */
[----:B-1----:R1:W-:Y:S01]  /*1f680*/  SYNCS.ARRIVE.TRANS64.A1T0 RZ, [R3+URZ+0x19c50], RZ ;  /* 0x019c50ff03ff79a7 */ /* 0x0023e2000810003f */
[----:B--2---:R-:W-:Y:S02]  /*1f690*/  LOP3.LUT R4, R0, 0x7f, RZ, 0xc0, !PT ;  /* 0x0000007f00047812 */ /* 0x004fe400078ec0ff */
[----:B------:R-:W2:Y:S01]  /*1f6a0*/  LDL R0, [R1] ;  /* 0x0000000001007983 */ /* 0x000ea20000100800 */
[----:B0-----:R-:W-:Y:S01]  /*1f6b0*/  IMAD.MOV.U32 R8, RZ, RZ, R26 ;  /* 0x000000ffff087224 */ /* 0x001fe200078e001a */
[----:B------:R-:W-:Y:S01]  /*1f6c0*/  BAR.SYNC.DEFER_BLOCKING 0x2, 0x80 ;  /* 0x0082000000007b1d */ /* 0x000fe20000010000 */
[----:B------:R-:W-:-:S13]  /*1f6d0*/  ISETP.NE.AND P0, PT, R4, RZ, PT ;  /* 0x000000ff0400720c */ /* 0x000fda0003f05270 */
[----:B-1----:R-:W-:-:S05]  /*1f6e0*/  @!P0 VIADD R3, R3, 0x19c80 ;  /* 0x00019c8003038836 */ /* 0x002fca0000000000 */
[----:B------:R-:W-:-:S04]  /*1f6f0*/  @!P0 PRMT R3, RZ, 0x654, R3 ;  /* 0x00000654ff038816 */ /* 0x000fc80000000003 */
[----:B------:R1:W-:Y:S01]  /*1f700*/  @!P0 SYNCS.ARRIVE.TRANS64.RED.A1T0 RZ, [R3+URZ], RZ ;  /* 0x000000ff03ff89a7 */ /* 0x0003e2000810043f */
[C---:B--2---:R-:W-:Y:S01]  /*1f710*/  ISETP.GT.AND P0, PT, R2.reuse, R0, PT ;  /* 0x000000000200720c */ /* 0x044fe20003f04270 */
[----:B------:R-:W-:Y:S02]  /*1f720*/  VIADD R2, R2, 0xffffffff ;  /* 0xffffffff02027836 */ /* 0x000fe40000000000 */
[----:B------:R-:W-:-:S10]  /*1f730*/  IMAD.MOV.U32 R0, RZ, RZ, R24 ;  /* 0x000000ffff007224 */ /* 0x000fd400078e0018 */
[----:B-1----:R-:W-:Y:S05]  /*1f740*/  @P0 BRA `(.L_x_1447) ;  /* 0xfffffff000040947 */ /* 0x002fea000383ffff */
.L_x_1423:
[----:B------:R-:W1:Y:S01]  /*1f750*/  S2R R3, SR_TID.X ;  /* 0x0000000000037919 */ /* 0x000e620000002100 */
[----:B------:R-:W-:Y:S01]  /*1f760*/  BSSY B0, `(.L_x_1448) ;  /* 0x0000010000007945 */ /* 0x000fe20003800000 */
[----:B-1----:R-:W-:-:S04]  /*1f770*/  LOP3.LUT R3, R3, 0x7f, RZ, 0xc0, !PT ;  /* 0x0000007f03037812 */ /* 0x002fc800078ec0ff */
[----:B------:R-:W-:-:S13]  /*1f780*/  ISETP.NE.AND P0, PT, R3, RZ, PT ;  /* 0x000000ff0300720c */ /* 0x000fda0003f05270 */
[----:B------:R-:W-:Y:S05]  /*1f790*/  @P0 BRA `(.L_x_1449) ;  /* 0x0000000000300947 */ /* 0x000fea0003800000 */
[----:B------:R-:W1:Y:S01]  /*1f7a0*/  S2R R5, SR_LANEID ;  /* 0x0000000000057919 */ /* 0x000e620000000000 */
[----:B------:R-:W-:Y:S01]  /*1f7b0*/  VOTEU.ANY UR4, UPT, PT ;  /* 0x0000000000047886 */ /* 0x000fe200038e0100 */
[----:B------:R-:W3:Y:S01]  /*1f7c0*/  LDC.64 R2, c[0x0][0xc60] ;  /* 0x00031800ff027b82 */ /* 0x000ee20000000a00 */
[----:B--2---:R-:W1:Y:S02]  /*1f7d0*/  FLO.U32 R0, UR4 ;  /* 0x0000000400007d00 */ /* 0x004e6400080e0000 */
[----:B-1----:R-:W-:-:S06]  /*1f7e0*/  ISETP.EQ.U32.AND P1, PT, R0, R5, PT ;  /* 0x000000050000720c */ /* 0x002fcc0003f22070 */
[----:B------:R-:W3:Y:S07]  /*1f7f0*/  POPC R5, UR4 ;  /* 0x0000000400057d09 */ /* 0x000eee0008000000 */
[----:B---3--:R-:W2:Y:S01]  /*1f800*/  @P1 ATOMG.E.ADD.STRONG.GPU PT, R3, desc[UR42][R2.64], R5 ;  /* 0x00000005020319a8 */ /* 0x008ea200081ee1ea */
[----:B------:R-:W1:Y:S02]  /*1f810*/  S2R R4, SR_LTMASK ;  /* 0x0000000000047919 */ /* 0x000e640000003900 */
[----:B-1----:R-:W-:-:S04]  /*1f820*/  LOP3.LUT R4, R4, UR4, RZ, 0xc0, !PT ;  /* 0x0000000404047c12 */ /* 0x002fc8000f8ec0ff */
[----:B0-----:R-:W0:Y:S01]  /*1f830*/  POPC R7, R4 ;  /* 0x0000000400077309 */ /* 0x001e220000000000 */
[----:B--2---:R-:W0:Y:S02]  /*1f840*/  SHFL.IDX PT, R0, R3, R0, 0x1f ;  /* 0x00001f0003007589 */ /* 0x004e2400000e0000 */
[----:B0-----:R-:W-:-:S07]  /*1f850*/  IADD3 R16, R0, UR38, R7 ;  /* 0x0000002600107c10 */ /* 0x001fce000fffe007 */
.L_x_1449:
[----:B------:R-:W-:Y:S05]  /*1f860*/  BSYNC B0 ;  /* 0x0000000000007941 */ /* 0x000fea0003800000 */
.L_x_1448:
[----:B------:R-:W-:-:S06]  /*1f870*/  UISETP.NE.AND UP0, UPT, UR36, 0x3, UPT ;  /* 0x000000032400788c */ /* 0x000fcc000bf05270 */
[----:B------:R-:W-:-:S13]  /*1f880*/  PLOP3.LUT P1, PT, PT, PT, UP0, 0x80, 0x0 ;  /* 0x000000000000781c */ /* 0x000fda0003f2f008 */
[----:B------:R-:W-:Y:S05]  /*1f890*/  @!P1 BRA `(.L_x_1450) ;  /* 0x0000000000049947 */ /* 0x000fea0003800000 */
[----:B------:R-:W-:Y:S01]  /*1f8a0*/  BPT.TRAP 0x1 ;  /* 0x000000040000795c */ /* 0x000fe20000300000 */
.L_x_1450:
[----:B--2---:R-:W-:Y:S01]  /*1f8b0*/  LOP3.LUT R0, R26, 0x1, RZ, 0x3c, !PT ;  /* 0x000000011a007812 */ /* 0x004fe200078e3cff */
[----:B------:R-:W-:Y:S01]  /*1f8c0*/  IMAD R3, R24, 0x8, R23 ;  /* 0x0000000818037824 */ /* 0x000fe200078e0217 */
[----:B------:R-:W-:Y:S01]  /*1f8d0*/  BSSY B0, `(.L_x_1451) ;  /* 0x0000006000007945 */ /* 0x000fe20003800000 */
[----:B------:R-:W-:Y:S01]  /*1f8e0*/  IMAD.U32 R2, RZ, RZ, UR39 ;  /* 0x00000027ff027e24 */ /* 0x000fe2000f8e00ff */
[----:B------:R-:W-:-:S04]  /*1f8f0*/  SHF.L.U32 R0, R0, 0x1f, RZ ;  /* 0x0000001f00007819 */ /* 0x000fc800000006ff */
[----:B------:R-:W1:Y:S01]  /*1f900*/  SYNCS.PHASECHK.TRANS64.TRYWAIT P1, [R3+URZ+0x19c70], R0 ;  /* 0x019c7000030075a7 */ /* 0x000e62000802017f */
[----:B------:R-:W-:Y:S01]  /*1f910*/  ISETP.NE.AND P2, PT, R2, 0x3, PT ;  /* 0x000000030200780c */ /* 0x000fe20003f45270 */
[----:B-1----:R-:W-:-:S12]  /*1f920*/  @!P1 BRA `(.L_x_1452) ;  /* 0x0000002400a49947 */ /* 0x002fd80003800000 */
.L_x_1532:
[----:B------:R-:W-:Y:S05]  /*1f930*/  BSYNC B0 ;  /* 0x0000000000007941 */ /* 0x000fea0003800000 */
.L_x_1451:
[----:B------:R-:W-:Y:S05]  /*1f940*/  @!P2 BRA `(.L_x_1453) ;  /* 0x000000000004a947 */ /* 0x000fea0003800000 */
[----:B------:R-:W-:Y:S01]  /*1f950*/  BPT.TRAP 0x1 ;  /* 0x000000040000795c */ /* 0x000fe20000300000 */
.L_x_1453:
[----:B-1----:R-:W-:-:S04]  /*1f960*/  SHF.L.U32 R0, R26, 0x1f, RZ ;  /* 0x0000001f1a007819 */ /* 0x002fc800000006ff */
[----:B------:R-:W1:Y:S02]  /*1f970*/  SYNCS.PHASECHK.TRANS64.TRYWAIT P1, [R3+URZ+0x19c60], R0 ;  /* 0x019c6000030075a7 */ /* 0x000e64000802017f */
[----:B-1----:R-:W-:Y:S05]  /*1f980*/  @!P1 BRA `(.L_x_1454) ;  /* 0x0000002400a09947 */ /* 0x002fea0003800000 */
.L_x_1533:
[----:B------:R-:W1:Y:S04]  /*1f990*/  LDL R4, [R1+0x10] ;  /* 0x0000100001047983 */ /* 0x000e680000100800 */
[----:B------:R-:W2:Y:S04]  /*1f9a0*/  LDL R10, [R1+0x8] ;  /* 0x00000800010a7983 */ /* 0x000ea80000100800 */
[----:B------:R-:W3:Y:S01]  /*1f9b0*/  LDL R12, [R1+0xc] ;  /* 0x00000c00010c7983 */ /* 0x000ee20000100800 */
[----:B------:R-:W-:Y:S01]  /*1f9c0*/  IMAD R2, R24, 0x3000, RZ ;  /* 0x0000300018027824 */ /* 0x000fe200078e02ff */
[----:B------:R-:W-:Y:S05]  /*1f9d0*/  WARPSYNC.ALL ;  /* 0x0000000000007948 */ /* 0x000fea0003800000 */
[----:B-1----:R-:W-:-:S02]  /*1f9e0*/  LOP3.LUT R0, R2, R4, RZ, 0xfc, !PT ;  /* 0x0000000402007212 */ /* 0x002fc400078efcff */
[----:B--2---:R-:W-:-:S03]  /*1f9f0*/  LOP3.LUT R2, R2, R10, RZ, 0xfc, !PT ;  /* 0x0000000a02027212 */ /* 0x004fc600078efcff */
        /* <DEDUP_REMOVED lines=47> */
.L_x_1455:
        /* <DEDUP_REMOVED lines=10> */
.L_x_1398:
        /* <DEDUP_REMOVED lines=11> */
.L_x_1456:
[----:B------:R-:W2:Y:S01]  /*1fe40*/  S2R R0, SR_TID.X ;  /* 0x0000000000007919 */ /* 0x000ea20000002100 */
[----:B------:R-:W-:Y:S01]  /*1fe50*/  UMOV UR4, 0xffffffff ;  /* 0xffffffff00047882 */ /* 0x000fe20000000000 */
[----:B--2---:R-:W-:-:S04]  /*1fe60*/  LOP3.LUT R7, R0, 0x1f, RZ, 0xc0, !PT ;  /* 0x0000001f00077812 */ /* 0x004fc800078ec0ff */
[----:B------:R-:W-:Y:S01]  /*1fe70*/  ISETP.NE.AND P0, PT, R7, 0x1f, PT ;  /* 0x0000001f0700780c */ /* 0x000fe20003f05270 */
[----:B------:R-:W-:-:S12]  /*1fe80*/  BRA.DIV UR4, `(.L_x_1458) ;  /* 0x0000002204747947 */ /* 0x000fd8000b800000 */
[----:B-1----:R-:W-:Y:S01]  /*1fe90*/  IMAD.IADD R5, R19, 0x1, R7 ;  /* 0x0000000113057824 */ /* 0x002fe200078e0207 */
[----:B------:R-:W-:-:S04]  /*1fea0*/  ULDC UR4, c[0x0][0xc3c] ;  /* 0x00030f0000047ab9 */ /* 0x000fc80000000800 */
[----:B------:R-:W-:-:S13]  /*1feb0*/  ISETP.GE.OR P1, PT, R5, UR4, !P0 ;  /* 0x0000000405007c0c */ /* 0x000fda000c726670 */
[----:B0-----:R-:W0:Y:S02]  /*1fec0*/  @!P1 LDC.64 R2, c[0x0][0xc80] ;  /* 0x00032000ff029b82 */ /* 0x001e240000000a00 */
        /* <DEDUP_REMOVED lines=27> */
.L_x_1543:
[----:B------:R-:W-:Y:S02]  /*20080*/  ULDC UR4, c[0x0][0xc38] ;  /* 0x00030e0000047ab9 */ /* 0x000fe40000000800 */
[----:B------:R-:W-:-:S04]  /*20090*/  IMAD.U32 R4, RZ, RZ, UR4 ;  /* 0x00000004ff047e24 */ /* 0x000fc8000f8e00ff */
[----:B-1----:R-:W-:-:S04]  /*200a0*/  IMAD R5, R14, R4, RZ ;  /* 0x000000040e057224 */ /* 0x002fc800078e02ff */
[----:B------:R-:W-:-:S05]  /*200b0*/  IMAD.IADD R16, R16, 0x1, R5 ;  /* 0x0000000110107824 */ /* 0x000fca00078e0205 */
[----:B------:R-:W-:-:S13]  /*200c0*/  ISETP.GT.AND P6, PT, R16, R0, PT ;  /* 0x000000001000720c */ /* 0x000fda0003fc4270 */
[----:B------:R-:W-:Y:S05]  /*200d0*/  @P6 BRA `(.L_x_1459) ;  /* 0x00000000009c6947 */ /* 0x000fea0003800000 */
.L_x_1464:
        /* <DEDUP_REMOVED lines=14> */
.L_x_1462:
[----:B------:R-:W-:Y:S05]  /*201c0*/  BSYNC B0 ;  /* 0x0000000000007941 */ /* 0x000fea0003800000 */
.L_x_1461:
        /* <DEDUP_REMOVED lines=14> */
[----:B------:R-:W0:Y:S02]  /*202b0*/  SHFL.UP PT, R14, R6, 0x10, RZ ;  /* 0x06000000060e7989 */ /* 0x000e2400000e00ff */
[----:B01----:R-:W-:-:S05]  /*202c0*/  SEL R3, R14, RZ, P5 ;  /* 0x000000ff0e037207 */ /* 0x003fca0002800000 */
[----:B------:R-:W-:-:S05]  /*202d0*/  IMAD.IADD R3, R6, 0x1, R3 ;  /* 0x0000000106037824 */ /* 0x000fca00078e0203 */
[----:B------:R0:W1:Y:S02]  /*202e0*/  SHFL.IDX PT, R14, R3, 0x1f, 0x1f ;  /* 0x03e01f00030e7f89 */ /* 0x00006400000e0000 */
.L_x_1551:
[----:B------:R-:W-:Y:S02]  /*202f0*/  ULDC UR4, c[0x0][0xc38] ;  /* 0x00030e0000047ab9 */ /* 0x000fe40000000800 */
[----:B------:R-:W-:-:S04]  /*20300*/  IMAD.U32 R4, RZ, RZ, UR4 ;  /* 0x00000004ff047e24 */ /* 0x000fc8000f8e00ff */
[----:B-1----:R-:W-:-:S04]  /*20310*/  IMAD R5, R14, R4, RZ ;  /* 0x000000040e057224 */ /* 0x002fc800078e02ff */
[----:B------:R-:W-:-:S05]  /*20320*/  IMAD.IADD R16, R5, 0x1, R16 ;  /* 0x0000000105107824 */ /* 0x000fca00078e0210 */
[----:B------:R-:W-:-:S13]  /*20330*/  ISETP.GT.AND P6, PT, R16, R0, PT ;  /* 0x000000001000720c */ /* 0x000fda0003fc4270 */
[----:B------:R-:W-:Y:S05]  /*20340*/  @!P6 BRA `(.L_x_1464) ;  /* 0xfffffffc0064e947 */ /* 0x000fea000383ffff */
.L_x_1459:
        /* <DEDUP_REMOVED lines=8> */
.L_x_1555:
[----:B------:R-:W-:Y:S01]  /*203d0*/  ISETP.NE.AND P0, PT, R5, RZ, PT ;  /* 0x000000ff0500720c */ /* 0x000fe20003f05270 */
[----:B------:R-:W-:-:S12]  /*203e0*/  IMAD.MOV.U32 R5, RZ, RZ, RZ ;  /* 0x000000ffff057224 */ /* 0x000fd800078e00ff */
[----:B------:R-:W-:Y:S05]  /*203f0*/  @!P0 BRA `(.L_x_1466) ;  /* 0x0000000000108947 */ /* 0x000fea0003800000 */
[----:B------:R-:W-:Y:S01]  /*20400*/  UMOV UR4, 0xffffffff ;  /* 0xffffffff00047882 */ /* 0x000fe20000000000 */
[----:B------:R-:W-:Y:S02]  /*20410*/  VIADD R12, R6, 0xffffffff ;  /* 0xffffffff060c7836 */ /* 0x000fe40000000000 */
[----:B------:R-:W-:Y:S05]  /*20420*/  BRA.DIV UR4, `(.L_x_1467) ;  /* 0x0000002604347947 */ /* 0x000fea000b800000 */
[----:B------:R3:W4:Y:S02]  /*20430*/  SHFL.IDX PT, R5, R3, R12, 0x1f ;  /* 0x00001f0c03057589 */ /* 0x00072400000e0000 */
.L_x_1466:
[----:B01-3--:R-:W0:Y:S01]  /*20440*/  LDC.64 R2, c[0x0][0xc90] ;  /* 0x00032400ff027b82 */ /* 0x00be220000000a00 */
[----:B------:R-:W-:-:S04]  /*20450*/  IMAD.IADD R19, R6, 0x1, R19 ;  /* 0x0000000106137824 */ /* 0x000fc800078e0213 */
[----:B0-----:R-:W-:-:S05]  /*20460*/  IMAD.WIDE R2, R19, 0x4, R2 ;  /* 0x0000000413027825 */ /* 0x001fca00078e0202 */
[----:B------:R-:W2:Y:S01]  /*20470*/  LDG.E R7, desc[UR42][R2.64] ;  /* 0x0000002a02077981 */ /* 0x000ea2000c1e1900 */
[----:B----4-:R-:W-:-:S04]  /*20480*/  IMAD R16, R5, R4, R16 ;  /* 0x0000000405107224 */ /* 0x010fc800078e0210 */
[----:B------:R-:W-:Y:S02]  /*20490*/  IMAD.IADD R0, R0, 0x1, -R16 ;  /* 0x0000000100007824 */ /* 0x000fe400078e0a10 */
[----:B--2---:R-:W-:-:S05]  /*204a0*/  IMAD R6, R17, R7, RZ ;  /* 0x0000000711067224 */ /* 0x004fca00078e02ff */
[----:B------:R-:W-:-:S04]  /*204b0*/  IABS R8, R6 ;  /* 0x0000000600087213 */ /* 0x000fc80000000000 */
[----:B------:R-:W0:Y:S08]  /*204c0*/  I2F.RP R9, R8 ;  /* 0x0000000800097306 */ /* 0x000e300000209400 */
[----:B0-----:R-:W0:Y:S02]  /*204d0*/  MUFU.RCP R9, R9 ;  /* 0x0000000900097308 */ /* 0x001e240000001000 */
[----:B0-----:R-:W-:-:S06]  /*204e0*/  VIADD R10, R9, 0xffffffe ;  /* 0x0ffffffe090a7836 */ /* 0x001fcc0000000000 */
[----:B------:R-:W0:Y:S02]  /*204f0*/  F2I.FTZ.U32.TRUNC.NTZ R3, R10 ;  /* 0x0000000a00037305 */ /* 0x000e24000021f000 */
[----:B0-----:R-:W-:-:S04]  /*20500*/  IMAD.MOV R2, RZ, RZ, -R3 ;  /* 0x000000ffff027224 */ /* 0x001fc800078e0a03 */
[----:B------:R-:W-:Y:S02]  /*20510*/  IMAD R5, R2, R8, RZ ;  /* 0x0000000802057224 */ /* 0x000fe400078e02ff */
[----:B------:R-:W-:-:S04]  /*20520*/  IMAD.MOV.U32 R2, RZ, RZ, RZ ;  /* 0x000000ffff027224 */ /* 0x000fc800078e00ff */
[----:B------:R-:W-:Y:S01]  /*20530*/  IMAD.HI.U32 R2, R3, R5, R2 ;  /* 0x0000000503027227 */ /* 0x000fe200078e0002 */
[----:B------:R-:W-:Y:S02]  /*20540*/  IABS R3, R0 ;  /* 0x0000000000037213 */ /* 0x000fe40000000000 */
[----:B------:R-:W-:-:S03]  /*20550*/  IABS R5, R6 ;  /* 0x0000000600057213 */ /* 0x000fc60000000000 */
[----:B------:R-:W-:-:S04]  /*20560*/  IMAD.HI.U32 R2, R2, R3, RZ ;  /* 0x0000000302027227 */ /* 0x000fc800078e00ff */
[----:B------:R-:W-:-:S04]  /*20570*/  IMAD.MOV R5, RZ, RZ, -R5 ;  /* 0x000000ffff057224 */ /* 0x000fc800078e0a05 */
        /* <DEDUP_REMOVED lines=35> */
[C---:B------:R-:W-:Y:S01]  /*207b0*/  LOP3.LUT R2, R0.reuse, R4, RZ, 0x3c, !PT ;  /* 0x0000000400027212 */ /* 0x040fe200078e3cff */
[----:B------:R-:W-:-:S03]  /*207c0*/  IMAD.IADD R0, R0, 0x1, R5 ;  /* 0x0000000100007824 */ /* 0x000fc600078e0205 */
[----:B------:R-:W-:-:S07]  /*207d0*/  ISETP.GE.AND P2, PT, R2, RZ, PT ;  /* 0x000000ff0200720c */ /* 0x000fce0003f46270 */
[----:B------:R-:W-:-:S06]  /*207e0*/  @P0 VIADD R9, R9, 0x1 ;  /* 0x0000000109090836 */ /* 0x000fcc0000000000 */
[----:B------:R-:W-:Y:S01]  /*207f0*/  @!P2 IMAD.MOV R9, RZ, RZ, -R9 ;  /* 0x000000ffff09a224 */ /* 0x000fe200078e0a09 */
[----:B------:R-:W-:Y:S01]  /*20800*/  @!P1 LOP3.LUT R9, RZ, R4, RZ, 0x33, !PT ;  /* 0x00000004ff099212 */ /* 0x000fe200078e33ff */
[----:B------:R-:W-:-:S04]  /*20810*/  IMAD.MOV R4, RZ, RZ, -R4 ;  /* 0x000000ffff047224 */ /* 0x000fc800078e0a04 */
[----:B------:R-:W-:Y:S01]  /*20820*/  IMAD R18, R9, R4, R0 ;  /* 0x0000000409127224 */ /* 0x000fe200078e0200 */
[----:B------:R-:W-:-:S05]  /*20830*/  LOP3.LUT R0, RZ, R9, RZ, 0x33, !PT ;  /* 0x00000009ff007212 */ /* 0x000fca00078e33ff */
[----:B------:R-:W-:Y:S01]  /*20840*/  IMAD.IADD R17, R17, 0x1, R0 ;  /* 0x0000000111117824 */ /* 0x000fe200078e0200 */
[----:B------:R-:W-:Y:S06]  /*20850*/  BRA `(.L_x_1468) ;  /* 0x00000000001c7947 */ /* 0x000fec0003800000 */
.L_x_1460:
[----:B------:R-:W-:Y:S01]  /*20860*/  UMOV UR4, URZ ;  /* 0x0000003f00047c82 */ /* 0x000fe20008000000 */
[----:B------:R-:W-:Y:S01]  /*20870*/  UMOV UR5, URZ ;  /* 0x0000003f00057c82 */ /* 0x000fe20008000000 */
[----:B------:R-:W-:Y:S01]  /*20880*/  ULDC UR6, c[0x0][0xc3c] ;  /* 0x00030f0000067ab9 */ /* 0x000fe20000000800 */
[----:B------:R-:W-:Y:S02]  /*20890*/  IMAD.MOV.U32 R16, RZ, RZ, R0 ;  /* 0x000000ffff107224 */ /* 0x000fe400078e0000 */
[----:B------:R-:W-:Y:S02]  /*208a0*/  IMAD.U32 R17, RZ, RZ, UR4 ;  /* 0x00000004ff117e24 */ /* 0x000fe4000f8e00ff */
[----:B------:R-:W-:Y:S02]  /*208b0*/  IMAD.U32 R18, RZ, RZ, UR5 ;  /* 0x00000005ff127e24 */ /* 0x000fe4000f8e00ff */
[----:B------:R-:W-:-:S07]  /*208c0*/  IMAD.U32 R19, RZ, RZ, UR6 ;  /* 0x00000006ff137e24 */ /* 0x000fce000f8e00ff */
.L_x_1468:
        /* <DEDUP_REMOVED lines=10> */
.L_x_1457:
[----:B------:R-:W-:Y:S02]  /*20970*/  ULDC UR4, c[0x0][0xc3c] ;  /* 0x00030f0000047ab9 */ /* 0x000fe40000000800 */
[----:B--2---:R-:W-:-:S13]  /*20980*/  ISETP.GE.AND P0, PT, R19, UR4, PT ;  /* 0x0000000413007c0c */ /* 0x004fda000bf06270 */
[----:B------:R-:W-:Y:S05]  /*20990*/  @!P0 BRA `(.L_x_1469) ;  /* 0xffffffa000308947 */ /* 0x000fea000383ffff */
[----:B------:R-:W-:Y:S05]  /*209a0*/  BSYNC B7 ;  /* 0x0000000000077941 */ /* 0x000fea0003800000 */
.L_x_1337:
        /* <DEDUP_REMOVED lines=12> */
.L_x_1558:
[----:B------:R-:W-:Y:S05]  /*20a70*/  BSYNC B0 ;  /* 0x0000000000007941 */ /* 0x000fea0003800000 */
.L_x_1470:
[----:B------:R-:W-:-:S03]  /*20a80*/  UMOV UR4, 0xffffffff ;  /* 0xffffffff00047882 */ /* 0x000fc60000000000 */
[----:B------:R-:W-:Y:S05]  /*20a90*/  BRA.DIV UR4, `(.L_x_1472) ;  /* 0x0000001e04d47947 */ /* 0x000fea000b800000 */
[----:B0-----:R-:W0:Y:S02]  /*20aa0*/  S2R R0, SR_TID.X ;  /* 0x0000000000007919 */ /* 0x001e240000002100 */
[----:B0-----:R-:W-:-:S04]  /*20ab0*/  SHF.R.U32.HI R0, RZ, 0x5, R0 ;  /* 0x00000005ff007819 */ /* 0x001fc80000011600 */
[----:B------:R-:W-:-:S05]  /*20ac0*/  LOP3.LUT R0, R0, 0x3, RZ, 0xc0, !PT ;  /* 0x0000000300007812 */ /* 0x000fca00078ec0ff */
[----:B------:R0:W1:Y:S02]  /*20ad0*/  SHFL.IDX PT, R14, R0, RZ, 0x1f ;  /* 0x00001fff000e7589 */ /* 0x00006400000e0000 */
.L_x_1561:
[----:B-1----:R-:W-:-:S13]  /*20ae0*/  ISETP.NE.AND P0, PT, R14, RZ, PT ;  /* 0x000000ff0e00720c */ /* 0x002fda0003f05270 */
[----:B------:R-:W-:Y:S05]  /*20af0*/  @P0 BRA `(.L_x_1135) ;  /* 0x0000000000a40947 */ /* 0x000fea0003800000 */
[----:B------:R-:W-:-:S03]  /*20b00*/  UMOV UR4, 0xffffffff ;  /* 0xffffffff00047882 */ /* 0x000fc60000000000 */
[----:B------:R-:W-:Y:S05]  /*20b10*/  BRA.DIV UR4, `(.L_x_1473) ;  /* 0x0000001e04e87947 */ /* 0x000fea000b800000 */
[----:B------:R-:W-:-:S13]  /*20b20*/  ELECT P6, URZ, PT ;  /* 0x00000000003f782f */ /* 0x000fda00038c0000 */
.L_x_1564:
[----:B------:R-:W-:Y:S05]  /*20b30*/  @!P6 BRA `(.L_x_1135) ;  /* 0x000000000094e947 */ /* 0x000fea0003800000 */
[----:B------:R-:W-:-:S06]  /*20b40*/  ULOP3.LUT UR4, UR37, 0x2, URZ, 0xfc, !UPT ;  /* 0x0000000225047892 */ /* 0x000fcc000f8efc3f */
[----:B0-----:R-:W-:-:S05]  /*20b50*/  IMAD.U32 R0, RZ, RZ, UR4 ;  /* 0x00000004ff007e24 */ /* 0x001fca000f8e00ff */
[----:B------:R-:W-:-:S13]  /*20b60*/  ISETP.NE.AND P0, PT, R0, 0x3, PT ;  /* 0x000000030000780c */ /* 0x000fda0003f05270 */
[----:B------:R-:W-:Y:S05]  /*20b70*/  @!P0 BRA `(.L_x_1474) ;  /* 0x0000000000048947 */ /* 0x000fea0003800000 */
[----:B------:R-:W-:Y:S01]  /*20b80*/  BPT.TRAP 0x1 ;  /* 0x000000040000795c */ /* 0x000fe20000300000 */
.L_x_1474:
        /* <DEDUP_REMOVED lines=12> */
.L_x_1565:
[----:B------:R-:W1:Y:S02]  /*20c50*/  SYNCS.PHASECHK.TRANS64.TRYWAIT P1, [R3+URZ], R0 ;  /* 0x00000000030075a7 */ /* 0x000e64000802017f */
[----:B-1----:R-:W-:Y:S05]  /*20c60*/  @!P1 BRA `(.L_x_1476) ;  /* 0x0000001c00c89947 */ /* 0x002fea0003800000 */
.L_x_1566:
[----:B------:R-:W-:Y:S05]  /*20c70*/  @!P0 BRA `(.L_x_1477) ;  /* 0x0000000000048947 */ /* 0x000fea0003800000 */
[----:B------:R-:W-:Y:S01]  /*20c80*/  BPT.TRAP 0x1 ;  /* 0x000000040000795c */ /* 0x000fe20000300000 */
.L_x_1477:
[----:B-1----:R-:W-:-:S04]  /*20c90*/  IMAD R3, R24, 0x8, R9 ;  /* 0x0000000818037824 */ /* 0x002fc800078e0209 */
[----:B------:R-:W1:Y:S02]  /*20ca0*/  SYNCS.PHASECHK.TRANS64.TRYWAIT P1, [R3+URZ+0x19c60], R2 ;  /* 0x019c6002030075a7 */ /* 0x000e64000802017f */
[----:B-1----:R-:W-:Y:S05]  /*20cb0*/  @!P1 BRA `(.L_x_1478) ;  /* 0x0000001c00c89947 */ /* 0x002fea0003800000 */
.L_x_1567:
[----:B------:R-:W-:Y:S05]  /*20cc0*/  @!P0 BRA `(.L_x_1479) ;  /* 0x0000000000048947 */ /* 0x000fea0003800000 */
[----:B------:R-:W-:Y:S01]  /*20cd0*/  BPT.TRAP 0x1 ;  /* 0x000000040000795c */ /* 0x000fe20000300000 */
.L_x_1479:
[----:B------:R-:W-:-:S04]  /*20ce0*/  IMAD R5, R4, 0x8, R9 ;  /* 0x0000000804057824 */ /* 0x000fc800078e0209 */
[----:B------:R-:W2:Y:S02]  /*20cf0*/  SYNCS.PHASECHK.TRANS64.TRYWAIT P1, [R5+URZ+0x19c60], R0 ;  /* 0x019c6000050075a7 */ /* 0x000ea4000802017f */
[----:B--2---:R-:W-:Y:S05]  /*20d00*/  @!P1 BRA `(.L_x_1480) ;  /* 0x0000001c00c89947 */ /* 0x004fea0003800000 */
.L_x_1568:
[----:B------:R-:W-:Y:S05]  /*20d10*/  @!P0 BRA `(.L_x_1481) ;  /* 0x0000000000048947 */ /* 0x000fea0003800000 */
[----:B------:R-:W-:Y:S01]  /*20d20*/  BPT.TRAP 0x1 ;  /* 0x000000040000795c */ /* 0x000fe20000300000 */
.L_x_1481:
[----:B------:R-:W3:Y:S02]  /*20d30*/  SYNCS.PHASECHK.TRANS64.TRYWAIT P0, [R3+URZ+0x19c80], R2 ;  /* 0x019c8002030075a7 */ /* 0x000ee4000800017f */
[----:B---3--:R-:W-:Y:S05]  /*20d40*/  @!P0 BRA `(.L_x_1482) ;  /* 0x0000001c00cc8947 */ /* 0x008fea0003800000 */
.L_x_1483:
[----:B----4-:R4:W0:Y:S02]  /*20d50*/  SYNCS.PHASECHK.TRANS64.TRYWAIT P0, [R5+URZ+0x19c80], R0 ;  /* 0x019c8000050075a7 */ /* 0x010824000800017f */
[----:B0-----:R-:W-:Y:S05]  /*20d60*/  @!P0 NANOSLEEP.SYNCS 0x989680 ;  /* 0x009896800000895d */ /* 0x001fea0003900000 */
[----:B------:R-:W0:Y:S02]  /*20d70*/  @!P0 SYNCS.PHASECHK.TRANS64 P0, [R5+URZ+0x19c80], R0 ;  /* 0x019c8000050085a7 */ /* 0x000e24000800007f */
[----:B0-----:R-:W-:Y:S05]  /*20d80*/  @!P0 BRA `(.L_x_1483) ;  /* 0xfffffffc00f08947 */ /* 0x001fea000383ffff */
.L_x_1135:
[----:B------:R-:W-:Y:S05]  /*20d90*/  BSYNC B8 ;  /* 0x0000000000087941 */ /* 0x000fea0003800000 */
.L_x_1132:
[----:B------:R-:W-:Y:S05]  /*20da0*/  EXIT ;  /* 0x000000000000794d */ /* 0x000fea0003800000 */
.L_x_1159:
[----:B0-----:R0:W1:Y:S02]  /*20db0*/  SYNCS.PHASECHK.TRANS64.TRYWAIT P5, [R83+URZ+0x19c90], R86 ;  /* 0x019c9056530075a7 */ /* 0x00106400080a017f */
[----:B-1----:R-:W-:Y:S05]  /*20dc0*/  @!P5 NANOSLEEP.SYNCS 0x989680 ;  /* 0x009896800000d95d */ /* 0x002fea0003900000 */
[----:B------:R-:W1:Y:S02]  /*20dd0*/  @!P5 SYNCS.PHASECHK.TRANS64 P5, [R83+URZ+0x19c90], R86 ;  /* 0x019c90565300d5a7 */ /* 0x000e6400080a007f */
[----:B-1----:R-:W-:Y:S05]  /*20de0*/  @!P5 BRA `(.L_x_1159) ;  /* 0xfffffffc00f0d947 */ /* 0x002fea000383ffff */
[----:B------:R-:W-:Y:S05]  /*20df0*/  BRA `(.L_x_1484) ;  /* 0xfffffe1c00947947 */ /* 0x000fea000383ffff */
.L_x_1175:
[----:B0-----:R0:W1:Y:S02]  /*20e00*/  SYNCS.PHASECHK.TRANS64.TRYWAIT P5, [R83+URZ+0x19c90], R86 ;  /* 0x019c9056530075a7 */ /* 0x00106400080a017f */
[----:B-1----:R-:W-:Y:S05]  /*20e10*/  @!P5 NANOSLEEP.SYNCS 0x989680 ;  /* 0x009896800000d95d */ /* 0x002fea0003900000 */
[----:B------:R-:W1:Y:S02]  /*20e20*/  @!P5 SYNCS.PHASECHK.TRANS64 P5, [R83+URZ+0x19c90], R86 ;  /* 0x019c90565300d5a7 */ /* 0x000e6400080a007f */
[----:B-1----:R-:W-:Y:S05]  /*20e30*/  @!P5 BRA `(.L_x_1175) ;  /* 0xfffffffc00f0d947 */ /* 0x002fea000383ffff */
[----:B------:R-:W-:Y:S05]  /*20e40*/  BRA `(.L_x_1485) ;  /* 0xfffffe3400907947 */ /* 0x000fea000383ffff */
.L_x_1184:
[----:B0-----:R0:W1:Y:S02]  /*20e50*/  SYNCS.PHASECHK.TRANS64.TRYWAIT P5, [R83+URZ+0x19c90], R86 ;  /* 0x019c9056530075a7 */ /* 0x00106400080a017f */
[----:B-1----:R-:W-:Y:S05]  /*20e60*/  @!P5 NANOSLEEP.SYNCS 0x989680 ;  /* 0x009896800000d95d */ /* 0x002fea0003900000 */
[----:B------:R-:W1:Y:S02]  /*20e70*/  @!P5 SYNCS.PHASECHK.TRANS64 P5, [R83+URZ+0x19c90], R86 ;  /* 0x019c90565300d5a7 */ /* 0x000e6400080a007f */
[----:B-1----:R-:W-:Y:S05]  /*20e80*/  @!P5 BRA `(.L_x_1184) ;  /* 0xfffffffc00f0d947 */ /* 0x002fea000383ffff */
[----:B------:R-:W-:Y:S05]  /*20e90*/  BRA `(.L_x_1486) ;  /* 0xfffffe5400a07947 */ /* 0x000fea000383ffff */
.L_x_1188:
[----:B--2---:R2:W3:Y:S02]  /*20ea0*/  SYNCS.PHASECHK.TRANS64.TRYWAIT P5, [R83+URZ+0x19cb0], R86 ;  /* 0x019cb056530075a7 */ /* 0x0044e400080a017f */
[----:B---3--:R-:W-:Y:S05]  /*20eb0*/  @!P5 NANOSLEEP.SYNCS 0x989680 ;  /* 0x009896800000d95d */ /* 0x008fea0003900000 */
[----:B------:R-:W3:Y:S02]  /*20ec0*/  @!P5 SYNCS.PHASECHK.TRANS64 P5, [R83+URZ+0x19cb0], R86 ;  /* 0x019cb0565300d5a7 */ /* 0x000ee400080a007f */
[----:B---3--:R-:W-:Y:S05]  /*20ed0*/  @!P5 BRA `(.L_x_1188) ;  /* 0xfffffffc00f0d947 */ /* 0x008fea000383ffff */
[----:B------:R-:W-:Y:S05]  /*20ee0*/  BRA `(.L_x_1487) ;  /* 0xfffffe5800107947 */ /* 0x000fea000383ffff */
.L_x_1214:
[----:B------:R-:W-:Y:S01]  /*20ef0*/  BSSY B1, `(.L_x_1488) ;  /* 0x0000007000017945 */ /* 0x000fe20003800000 */
[----:B------:R-:W-:Y:S02]  /*20f00*/  IMAD.MOV.U32 R12, RZ, RZ, RZ ;  /* 0x000000ffff0c7224 */ /* 0x000fe400078e00ff */
[----:B------:R-:W-:Y:S02]  /*20f10*/  IMAD.MOV.U32 R11, RZ, RZ, 0x1e1f ;  /* 0x00001e1fff0b7424 */ /* 0x000fe400078e00ff */
[----:B------:R-:W-:-:S07]  /*20f20*/  IMAD.MOV.U32 R15, RZ, RZ, -0x1 ;  /* 0xffffffffff0f7424 */ /* 0x000fce00078e00ff */
[----:B------:R-:W-:Y:S05]  /*20f30*/  WARPSYNC.COLLECTIVE R15, `(.L_x_1489) ;  /* 0x000000000f087348 */ /* 0x000fea0003c00000 */
[----:B------:R0:W1:Y:S02]  /*20f40*/  SHFL.IDX P6, R14, R13, R12, R11 ;  /* 0x0000000c0d0e7389 */ /* 0x00006400000c000b */
[----:B01----:R-:W-:Y:S01]  /*20f50*/  ENDCOLLECTIVE ;  /* 0x000000000000791b */ /* 0x003fe20003800000 */
.L_x_1489:
[----:B------:R-:W-:Y:S05]  /*20f60*/  BSYNC B1 ;  /* 0x0000000000017941 */ /* 0x000fea0003800000 */
.L_x_1488:
        /* <DEDUP_REMOVED lines=8> */
.L_x_1490:
[----:B------:R-:W-:Y:S02]  /*20ff0*/  IMAD.MOV.U32 R13, RZ, RZ, R4 ;  /* 0x000000ffff0d7224 */ /* 0x000fe400078e0004 */
[----:B------:R-:W-:-:S07]  /*21000*/  IMAD.MOV.U32 R3, RZ, RZ, R14 ;  /* 0x000000ffff037224 */ /* 0x000fce00078e000e */
[----:B------:R-:W-:Y:S05]  /*21010*/  WARPSYNC.COLLECTIVE R15, `(.L_x_1491) ;  /* 0x000000000f087348 */ /* 0x000fea0003c00000 */
[----:B------:R0:W1:Y:S02]  /*21020*/  SHFL.IDX P6, R14, R13, R12, R11 ;  /* 0x0000000c0d0e7389 */ /* 0x00006400000c000b */
[----:B01----:R-:W-:Y:S01]  /*21030*/  ENDCOLLECTIVE ;  /* 0x000000000000791b */ /* 0x003fe20003800000 */
.L_x_1491:
[----:B------:R-:W-:Y:S02]  /*21040*/  IMAD.MOV.U32 R13, RZ, RZ, R5 ;  /* 0x000000ffff0d7224 */ /* 0x000fe400078e0005 */
[----:B------:R-:W-:-:S07]  /*21050*/  IMAD.MOV.U32 R4, RZ, RZ, R14 ;  /* 0x000000ffff047224 */ /* 0x000fce00078e000e */
[----:B------:R-:W-:Y:S05]  /*21060*/  WARPSYNC.COLLECTIVE R15, `(.L_x_1492) ;  /* 0x000000000f087348 */ /* 0x000fea0003c00000 */
[----:B------:R0:W1:Y:S02]  /*21070*/  SHFL.IDX P6, R14, R13, R12, R11 ;  /* 0x0000000c0d0e7389 */ /* 0x00006400000c000b */
[----:B01----:R-:W-:Y:S01]  /*21080*/  ENDCOLLECTIVE ;  /* 0x000000000000791b */ /* 0x003fe20003800000 */
.L_x_1492:
[----:B------:R-:W-:Y:S05]  /*21090*/  BRA `(.L_x_1493) ;  /* 0xfffffe6800807947 */ /* 0x000fea000383ffff */
.L_x_1218:
[----:B-1----:R1:W2:Y:S02]  /*210a0*/  SYNCS.PHASECHK.TRANS64.TRYWAIT P0, [R16+URZ+0x19c00], R5 ;  /* 0x019c0005100075a7 */ /* 0x0022a4000800017f */
[----:B--2---:R-:W-:Y:S05]  /*210b0*/  @!P0 NANOSLEEP.SYNCS 0x989680 ;  /* 0x009896800000895d */ /* 0x004fea0003900000 */
[----:B------:R-:W2:Y:S02]  /*210c0*/  @!P0 SYNCS.PHASECHK.TRANS64 P0, [R16+URZ+0x19c00], R5 ;  /* 0x019c0005100085a7 */ /* 0x000ea4000800007f */
[----:B--2---:R-:W-:Y:S05]  /*210d0*/  @!P0 BRA `(.L_x_1218) ;  /* 0xfffffffc00f08947 */ /* 0x004fea000383ffff */
[----:B------:R-:W-:Y:S05]  /*210e0*/  BRA `(.L_x_1494) ;  /* 0xfffffe6c00507947 */ /* 0x000fea000383ffff */
.L_x_1224:
[----:B------:R-:W-:Y:S01]  /*210f0*/  BSSY B1, `(.L_x_1495) ;  /* 0x0000007000017945 */ /* 0x000fe20003800000 */
[----:B------:R-:W-:Y:S02]  /*21100*/  IMAD.MOV.U32 R12, RZ, RZ, RZ ;  /* 0x000000ffff0c7224 */ /* 0x000fe400078e00ff */
[----:B------:R-:W-:Y:S02]  /*21110*/  IMAD.MOV.U32 R11, RZ, RZ, 0x1e1f ;  /* 0x00001e1fff0b7424 */ /* 0x000fe400078e00ff */
[----:B------:R-:W-:-:S07]  /*21120*/  IMAD.MOV.U32 R15, RZ, RZ, -0x1 ;  /* 0xffffffffff0f7424 */ /* 0x000fce00078e00ff */
[----:B------:R-:W-:Y:S05]  /*21130*/  WARPSYNC.COLLECTIVE R15, `(.L_x_1496) ;  /* 0x000000000f087348 */ /* 0x000fea0003c00000 */
[----:B------:R0:W1:Y:S02]  /*21140*/  SHFL.IDX P6, R14, R13, R12, R11 ;  /* 0x0000000c0d0e7389 */ /* 0x00006400000c000b */
[----:B01----:R-:W-:Y:S01]  /*21150*/  ENDCOLLECTIVE ;  /* 0x000000000000791b */ /* 0x003fe20003800000 */
.L_x_1496:
[----:B------:R-:W-:Y:S05]  /*21160*/  BSYNC B1 ;  /* 0x0000000000017941 */ /* 0x000fea0003800000 */
.L_x_1495:
        /* <DEDUP_REMOVED lines=8> */
.L_x_1497:
[----:B------:R-:W-:Y:S02]  /*211f0*/  IMAD.MOV.U32 R13, RZ, RZ, R20 ;  /* 0x000000ffff0d7224 */ /* 0x000fe400078e0014 */
[----:B------:R-:W-:-:S07]  /*21200*/  IMAD.MOV.U32 R3, RZ, RZ, R14 ;  /* 0x000000ffff037224 */ /* 0x000fce00078e000e */
[----:B------:R-:W-:Y:S05]  /*21210*/  WARPSYNC.COLLECTIVE R15, `(.L_x_1498) ;  /* 0x000000000f087348 */ /* 0x000fea0003c00000 */
[----:B------:R0:W1:Y:S02]  /*21220*/  SHFL.IDX P6, R14, R13, R12, R11 ;  /* 0x0000000c0d0e7389 */ /* 0x00006400000c000b */
[----:B01----:R-:W-:Y:S01]  /*21230*/  ENDCOLLECTIVE ;  /* 0x000000000000791b */ /* 0x003fe20003800000 */
.L_x_1498:
[----:B------:R-:W-:Y:S02]  /*21240*/  IMAD.MOV.U32 R13, RZ, RZ, R21 ;  /* 0x000000ffff0d7224 */ /* 0x000fe400078e0015 */
[----:B------:R-:W-:-:S07]  /*21250*/  IMAD.MOV.U32 R20, RZ, RZ, R14 ;  /* 0x000000ffff147224 */ /* 0x000fce00078e000e */
[----:B------:R-:W-:Y:S05]  /*21260*/  WARPSYNC.COLLECTIVE R15, `(.L_x_1499) ;  /* 0x000000000f087348 */ /* 0x000fea0003c00000 */
[----:B------:R0:W1:Y:S02]  /*21270*/  SHFL.IDX P6, R14, R13, R12, R11 ;  /* 0x0000000c0d0e7389 */ /* 0x00006400000c000b */
[----:B01----:R-:W-:Y:S01]  /*21280*/  ENDCOLLECTIVE ;  /* 0x000000000000791b */ /* 0x003fe20003800000 */
.L_x_1499:
[----:B------:R-:W-:Y:S01]  /*21290*/  IMAD.MOV.U32 R21, RZ, RZ, R14 ;  /* 0x000000ffff157224 */ /* 0x000fe200078e000e */
[----:B------:R-:W-:Y:S06]  /*212a0*/  BRA `(.L_x_1500) ;  /* 0xfffffe84003c7947 */ /* 0x000fec000383ffff */
.L_x_1228:
[----:B-1----:R1:W2:Y:S02]  /*212b0*/  SYNCS.PHASECHK.TRANS64.TRYWAIT P0, [R16+URZ+0x19c00], R39 ;  /* 0x019c0027100075a7 */ /* 0x0022a4000800017f */
[----:B--2---:R-:W-:Y:S05]  /*212c0*/  @!P0 NANOSLEEP.SYNCS 0x989680 ;  /* 0x009896800000895d */ /* 0x004fea0003900000 */
[----:B------:R-:W2:Y:S02]  /*212d0*/  @!P0 SYNCS.PHASECHK.TRANS64 P0, [R16+URZ+0x19c00], R39 ;  /* 0x019c0027100085a7 */ /* 0x000ea4000800007f */
[----:B--2---:R-:W-:Y:S05]  /*212e0*/  @!P0 BRA `(.L_x_1228) ;  /* 0xfffffffc00f08947 */ /* 0x004fea000383ffff */
[----:B------:R-:W-:Y:S05]  /*212f0*/  BRA `(.L_x_1501) ;  /* 0xfffffe8400fc7947 */ /* 0x000fea000383ffff */
.L_x_1234:
[----:B-1----:R1:W2:Y:S02]  /*21300*/  SYNCS.PHASECHK.TRANS64.TRYWAIT P1, [R15+URZ+0x19c30], R0 ;  /* 0x019c30000f0075a7 */ /* 0x0022a4000802017f */
[----:B--2---:R-:W-:Y:S05]  /*21310*/  @!P1 NANOSLEEP.SYNCS 0x989680 ;  /* 0x009896800000995d */ /* 0x004fea0003900000 */
[----:B------:R-:W2:Y:S02]  /*21320*/  @!P1 SYNCS.PHASECHK.TRANS64 P1, [R15+URZ+0x19c30], R0 ;  /* 0x019c30000f0095a7 */ /* 0x000ea4000802007f */
[----:B--2---:R-:W-:Y:S05]  /*21330*/  @!P1 BRA `(.L_x_1234) ;  /* 0xfffffffc00f09947 */ /* 0x004fea000383ffff */
[----:B------:R-:W-:Y:S05]  /*21340*/  BRA `(.L_x_1233) ;  /* 0xfffffea800607947 */ /* 0x000fea000383ffff */
.L_x_1254:
[----:B-1----:R1:W2:Y:S02]  /*21350*/  SYNCS.PHASECHK.TRANS64.TRYWAIT P1, [R7+URZ+0x19c30], R12 ;  /* 0x019c300c070075a7 */ /* 0x0022a4000802017f */
[----:B--2---:R-:W-:Y:S05]  /*21360*/  @!P1 NANOSLEEP.SYNCS 0x989680 ;  /* 0x009896800000995d */ /* 0x004fea0003900000 */
[----:B------:R-:W2:Y:S02]  /*21370*/  @!P1 SYNCS.PHASECHK.TRANS64 P1, [R7+URZ+0x19c30], R12 ;  /* 0x019c300c070095a7 */ /* 0x000ea4000802007f */
[----:B--2---:R-:W-:Y:S05]  /*21380*/  @!P1 BRA `(.L_x_1254) ;  /* 0xfffffffc00f09947 */ /* 0x004fea000383ffff */
[----:B------:R-:W-:Y:S05]  /*21390*/  BRA `(.L_x_1253) ;  /* 0xfffffedc00047947 */ /* 0x000fea000383ffff */
.L_x_1259:
[----:B-1----:R1:W2:Y:S02]  /*213a0*/  SYNCS.PHASECHK.TRANS64.TRYWAIT P1, [R19+URZ+0x19c50], R12 ;  /* 0x019c500c130075a7 */ /* 0x0022a4000802017f */
[----:B--2---:R-:W-:Y:S05]  /*213b0*/  @!P1 NANOSLEEP.SYNCS 0x989680 ;  /* 0x009896800000995d */ /* 0x004fea0003900000 */
[----:B------:R-:W2:Y:S02]  /*213c0*/  @!P1 SYNCS.PHASECHK.TRANS64 P1, [R19+URZ+0x19c50], R12 ;  /* 0x019c500c130095a7 */ /* 0x000ea4000802007f */
[----:B--2---:R-:W-:Y:S05]  /*213d0*/  @!P1 BRA `(.L_x_1259) ;  /* 0xfffffffc00f09947 */ /* 0x004fea000383ffff */
[----:B------:R-:W-:Y:S05]  /*213e0*/  BRA `(.L_x_1258) ;  /* 0xfffffedc008c7947 */ /* 0x000fea000383ffff */
.L_x_1280:
[----:B-1----:R1:W2:Y:S02]  /*213f0*/  SYNCS.PHASECHK.TRANS64.TRYWAIT P1, [R15+URZ+0x19c30], R0 ;  /* 0x019c30000f0075a7 */ /* 0x0022a4000802017f */
[----:B--2---:R-:W-:Y:S05]  /*21400*/  @!P1 NANOSLEEP.SYNCS 0x989680 ;  /* 0x009896800000995d */ /* 0x004fea0003900000 */
[----:B------:R-:W2:Y:S02]  /*21410*/  @!P1 SYNCS.PHASECHK.TRANS64 P1, [R15+URZ+0x19c30], R0 ;  /* 0x019c30000f0095a7 */ /* 0x000ea4000802007f */
[----:B--2---:R-:W-:Y:S05]  /*21420*/  @!P1 BRA `(.L_x_1280) ;  /* 0xfffffffc00f09947 */ /* 0x004fea000383ffff */
[----:B------:R-:W-:Y:S05]  /*21430*/  BRA `(.L_x_1279) ;  /* 0xffffff0c00987947 */ /* 0x000fea000383ffff */
.L_x_1285:
[----:B-1----:R1:W2:Y:S02]  /*21440*/  SYNCS.PHASECHK.TRANS64.TRYWAIT P1, [R154+URZ+0x19c50], R0 ;  /* 0x019c50009a0075a7 */ /* 0x0022a4000802017f */
[----:B--2---:R-:W-:Y:S05]  /*21450*/  @!P1 NANOSLEEP.SYNCS 0x989680 ;  /* 0x009896800000995d */ /* 0x004fea0003900000 */
[----:B------:R-:W2:Y:S02]  /*21460*/  @!P1 SYNCS.PHASECHK.TRANS64 P1, [R154+URZ+0x19c50], R0 ;  /* 0x019c50009a0095a7 */ /* 0x000ea4000802007f */
[----:B--2---:R-:W-:Y:S05]  /*21470*/  @!P1 BRA `(.L_x_1285) ;  /* 0xfffffffc00f09947 */ /* 0x004fea000383ffff */
[----:B------:R-:W-:Y:S05]  /*21480*/  BRA `(.L_x_1284) ;  /* 0xffffff1000207947 */ /* 0x000fea000383ffff */
.L_x_1294:
[----:B-1----:R1:W2:Y:S02]  /*21490*/  SYNCS.PHASECHK.TRANS64.TRYWAIT P1, [R0+URZ+0x19c30], R3 ;  /* 0x019c3003000075a7 */ /* 0x0022a4000802017f */
[----:B--2---:R-:W-:Y:S05]  /*214a0*/  @!P1 NANOSLEEP.SYNCS 0x989680 ;  /* 0x009896800000995d */ /* 0x004fea0003900000 */
[----:B------:R-:W2:Y:S02]  /*214b0*/  @!P1 SYNCS.PHASECHK.TRANS64 P1, [R0+URZ+0x19c30], R3 ;  /* 0x019c3003000095a7 */ /* 0x000ea4000802007f */
[----:B--2---:R-:W-:Y:S05]  /*214c0*/  @!P1 BRA `(.L_x_1294) ;  /* 0xfffffffc00f09947 */ /* 0x004fea000383ffff */
[----:B------:R-:W-:Y:S05]  /*214d0*/  BRA `(.L_x_1293) ;  /* 0xffffff2c00047947 */ /* 0x000fea000383ffff */
.L_x_1299:
[----:B-1----:R1:W2:Y:S02]  /*214e0*/  SYNCS.PHASECHK.TRANS64.TRYWAIT P1, [R21+URZ+0x19c50], R3 ;  /* 0x019c5003150075a7 */ /* 0x0022a4000802017f */
[----:B--2---:R-:W-:Y:S05]  /*214f0*/  @!P1 NANOSLEEP.SYNCS 0x989680 ;  /* 0x009896800000995d */ /* 0x004fea0003900000 */
[----:B------:R-:W2:Y:S02]  /*21500*/  @!P1 SYNCS.PHASECHK.TRANS64 P1, [R21+URZ+0x19c50], R3 ;  /* 0x019c5003150095a7 */ /* 0x000ea4000802007f */
[----:B--2---:R-:W-:Y:S05]  /*21510*/  @!P1 BRA `(.L_x_1299) ;  /* 0xfffffffc00f09947 */ /* 0x004fea000383ffff */
[----:B------:R-:W-:Y:S05]  /*21520*/  BRA `(.L_x_1298) ;  /* 0xffffff2c008c7947 */ /* 0x000fea000383ffff */
.L_x_1314:
[----:B-1----:R1:W2:Y:S02]  /*21530*/  SYNCS.PHASECHK.TRANS64.TRYWAIT P0, [R4+URZ+0x19c50], R7 ;  /* 0x019c5007040075a7 */ /* 0x0022a4000800017f */
[----:B--2---:R-:W-:Y:S05]  /*21540*/  @!P0 NANOSLEEP.SYNCS 0x989680 ;  /* 0x009896800000895d */ /* 0x004fea0003900000 */
[----:B------:R-:W2:Y:S02]  /*21550*/  @!P0 SYNCS.PHASECHK.TRANS64 P0, [R4+URZ+0x19c50], R7 ;  /* 0x019c5007040085a7 */ /* 0x000ea4000800007f */
[----:B--2---:R-:W-:Y:S05]  /*21560*/  @!P0 BRA `(.L_x_1314) ;  /* 0xfffffffc00f08947 */ /* 0x004fea000383ffff */
[----:B------:R-:W-:Y:S05]  /*21570*/  BRA `(.L_x_1313) ;  /* 0xffffff5800947947 */ /* 0x000fea000383ffff */
.L_x_1351:
[----:B------:R-:W1:Y:S01]  /*21580*/  S2R R5, SR_TID.X ;  /* 0x0000000000057919 */ /* 0x000e620000002100 */
[----:B------:R-:W-:Y:S01]  /*21590*/  BSSY B1, `(.L_x_1502) ;  /* 0x000000a000017945 */ /* 0x000fe20003800000 */
[----:B------:R-:W-:Y:S02]  /*215a0*/  IMAD.MOV.U32 R12, RZ, RZ, RZ ;  /* 0x000000ffff0c7224 */ /* 0x000fe400078e00ff */
[----:B------:R-:W-:Y:S02]  /*215b0*/  IMAD.MOV.U32 R11, RZ, RZ, 0x1f ;  /* 0x0000001fff0b7424 */ /* 0x000fe400078e00ff */
[----:B------:R-:W-:Y:S01]  /*215c0*/  IMAD.MOV.U32 R15, RZ, RZ, -0x1 ;  /* 0xffffffffff0f7424 */ /* 0x000fe200078e00ff */
[----:B-1----:R-:W-:-:S04]  /*215d0*/  SHF.R.U32.HI R5, RZ, 0x5, R5 ;  /* 0x00000005ff057819 */ /* 0x002fc80000011605 */
[----:B------:R-:W-:-:S05]  /*215e0*/  LOP3.LUT R5, R5, 0x3, RZ, 0xc0, !PT ;  /* 0x0000000305057812 */ /* 0x000fca00078ec0ff */
[----:B0-----:R-:W-:-:S07]  /*215f0*/  IMAD.MOV.U32 R13, RZ, RZ, R5 ;  /* 0x000000ffff0d7224 */ /* 0x001fce00078e0005 */
[----:B------:R-:W-:Y:S05]  /*21600*/  WARPSYNC.COLLECTIVE R15, `(.L_x_1503) ;  /* 0x000000000f087348 */ /* 0x000fea0003c00000 */
[----:B------:R0:W1:Y:S02]  /*21610*/  SHFL.IDX P6, R14, R13, R12, R11 ;  /* 0x0000000c0d0e7389 */ /* 0x00006400000c000b */
[----:B01----:R-:W-:Y:S01]  /*21620*/  ENDCOLLECTIVE ;  /* 0x000000000000791b */ /* 0x003fe20003800000 */
.L_x_1503:
[----:B------:R-:W-:Y:S05]  /*21630*/  BSYNC B1 ;  /* 0x0000000000017941 */ /* 0x000fea0003800000 */
.L_x_1502:
[----:B------:R-:W-:Y:S05]  /*21640*/  BRA `(.L_x_1504) ;  /* 0xffffff9c00a87947 */ /* 0x000fea000383ffff */
.L_x_1353:
[----:B------:R-:W-:Y:S01]  /*21650*/  BSSY B1, `(.L_x_1505) ;  /* 0x0000006000017945 */ /* 0x000fe20003800000 */
[----:B------:R-:W-:-:S07]  /*21660*/  IMAD.MOV.U32 R15, RZ, RZ, -0x1 ;  /* 0xffffffffff0f7424 */ /* 0x000fce00078e00ff */
[----:B01----:R-:W-:Y:S05]  /*21670*/  WARPSYNC.COLLECTIVE R15, `(.L_x_1506) ;  /* 0x000000000f0c7348 */ /* 0x003fea0003c00000 */
[----:B------:R-:W-:Y:S02]  /*21680*/  ELECT P6, UR62, PT ;  /* 0x00000000003e782f */ /* 0x000fe400038c0000 */
[----:B------:R-:W-:Y:S01]  /*21690*/  MOV R14, UR62 ;  /* 0x0000003e000e7c02 */ /* 0x000fe20008000f00 */
[----:B01----:R-:W-:Y:S10]  /*216a0*/  ENDCOLLECTIVE ;  /* 0x000000000000791b */ /* 0x003ff40003800000 */
.L_x_1506:
[----:B------:R-:W-:Y:S05]  /*216b0*/  BSYNC B1 ;  /* 0x0000000000017941 */ /* 0x000fea0003800000 */
.L_x_1505:
[----:B------:R-:W-:Y:S05]  /*216c0*/  BRA `(.L_x_1352) ;  /* 0xffffff9c00a07947 */ /* 0x000fea000383ffff */
.L_x_1355:
[----:B-1----:R1:W2:Y:S02]  /*216d0*/  SYNCS.PHASECHK.TRANS64.TRYWAIT P0, [R23+URZ+0x19c20], R5 ;  /* 0x019c2005170075a7 */ /* 0x0022a4000800017f */
[----:B--2---:R-:W-:Y:S05]  /*216e0*/  @!P0 NANOSLEEP.SYNCS 0x989680 ;  /* 0x009896800000895d */ /* 0x004fea0003900000 */
[----:B------:R-:W2:Y:S02]  /*216f0*/  @!P0 SYNCS.PHASECHK.TRANS64 P0, [R23+URZ+0x19c20], R5 ;  /* 0x019c2005170085a7 */ /* 0x000ea4000800007f */
[----:B--2---:R-:W-:Y:S05]  /*21700*/  @!P0 BRA `(.L_x_1355) ;  /* 0xfffffffc00f08947 */ /* 0x004fea000383ffff */
[----:B------:R-:W-:Y:S05]  /*21710*/  BRA `(.L_x_1507) ;  /* 0xffffff9c00b07947 */ /* 0x000fea000383ffff */
.L_x_1359:
[----:B--2---:R2:W3:Y:S02]  /*21720*/  SYNCS.PHASECHK.TRANS64.TRYWAIT P0, [R10+URZ+0x19ca0], R9 ;  /* 0x019ca0090a0075a7 */ /* 0x0044e4000800017f */
[----:B---3--:R-:W-:Y:S05]  /*21730*/  @!P0 NANOSLEEP.SYNCS 0x989680 ;  /* 0x009896800000895d */ /* 0x008fea0003900000 */
[----:B------:R-:W3:Y:S02]  /*21740*/  @!P0 SYNCS.PHASECHK.TRANS64 P0, [R10+URZ+0x19ca0], R9 ;  /* 0x019ca0090a0085a7 */ /* 0x000ee4000800007f */
[----:B---3--:R-:W-:Y:S05]  /*21750*/  @!P0 BRA `(.L_x_1359) ;  /* 0xfffffffc00f08947 */ /* 0x008fea000383ffff */
[----:B------:R-:W-:Y:S05]  /*21760*/  BRA `(.L_x_1508) ;  /* 0xffffff9c00c87947 */ /* 0x000fea000383ffff */
.L_x_1366:
[----:B-1----:R1:W3:Y:S02]  /*21770*/  SYNCS.PHASECHK.TRANS64.TRYWAIT P0, [R10+URZ+0x19cc0], R9 ;  /* 0x019cc0090a0075a7 */ /* 0x0022e4000800017f */
[----:B---3--:R-:W-:Y:S05]  /*21780*/  @!P0 NANOSLEEP.SYNCS 0x989680 ;  /* 0x009896800000895d */ /* 0x008fea0003900000 */
[----:B------:R-:W3:Y:S02]  /*21790*/  @!P0 SYNCS.PHASECHK.TRANS64 P0, [R10+URZ+0x19cc0], R9 ;  /* 0x019cc0090a0085a7 */ /* 0x000ee4000800007f */
[----:B---3--:R-:W-:Y:S05]  /*217a0*/  @!P0 BRA `(.L_x_1366) ;  /* 0xfffffffc00f08947 */ /* 0x008fea000383ffff */
[----:B------:R-:W-:Y:S05]  /*217b0*/  BRA `(.L_x_1509) ;  /* 0xffffffa000c47947 */ /* 0x000fea000383ffff */
.L_x_1375:
[----:B--2---:R2:W3:Y:S02]  /*217c0*/  SYNCS.PHASECHK.TRANS64.TRYWAIT P1, [R9+URZ+0x19ca0], R7 ;  /* 0x019ca007090075a7 */ /* 0x0044e4000802017f */
[----:B---3--:R-:W-:Y:S05]  /*217d0*/  @!P1 NANOSLEEP.SYNCS 0x989680 ;  /* 0x009896800000995d */ /* 0x008fea0003900000 */
[----:B------:R-:W3:Y:S02]  /*217e0*/  @!P1 SYNCS.PHASECHK.TRANS64 P1, [R9+URZ+0x19ca0], R7 ;  /* 0x019ca007090095a7 */ /* 0x000ee4000802007f */
[----:B---3--:R-:W-:Y:S05]  /*217f0*/  @!P1 BRA `(.L_x_1375) ;  /* 0xfffffffc00f09947 */ /* 0x008fea000383ffff */
[----:B------:R-:W-:Y:S05]  /*21800*/  BRA `(.L_x_1510) ;  /* 0xffffffa400f87947 */ /* 0x000fea000383ffff */
.L_x_1382:
[----:B-1----:R1:W3:Y:S02]  /*21810*/  SYNCS.PHASECHK.TRANS64.TRYWAIT P1, [R9+URZ+0x19cc0], R7 ;  /* 0x019cc007090075a7 */ /* 0x0022e4000802017f */
[----:B---3--:R-:W-:Y:S05]  /*21820*/  @!P1 NANOSLEEP.SYNCS 0x989680 ;  /* 0x009896800000995d */ /* 0x008fea0003900000 */
[----:B------:R-:W3:Y:S02]  /*21830*/  @!P1 SYNCS.PHASECHK.TRANS64 P1, [R9+URZ+0x19cc0], R7 ;  /* 0x019cc007090095a7 */ /* 0x000ee4000802007f */
[----:B---3--:R-:W-:Y:S05]  /*21840*/  @!P1 BRA `(.L_x_1382) ;  /* 0xfffffffc00f09947 */ /* 0x008fea000383ffff */
[----:B------:R-:W-:Y:S05]  /*21850*/  BRA `(.L_x_1511) ;  /* 0xffffffa800f07947 */ /* 0x000fea000383ffff */
.L_x_1407:
[----:B------:R-:W2:Y:S01]  /*21860*/  S2R R20, SR_TID.X ;  /* 0x0000000000147919 */ /* 0x000ea20000002100 */
[----:B------:R-:W-:Y:S01]  /*21870*/  BSSY B0, `(.L_x_1512) ;  /* 0x000000a000007945 */ /* 0x000fe20003800000 */
[----:B------:R-:W-:Y:S02]  /*21880*/  IMAD.MOV.U32 R12, RZ, RZ, RZ ;  /* 0x000000ffff0c7224 */ /* 0x000fe400078e00ff */
[----:B------:R-:W-:Y:S02]  /*21890*/  IMAD.MOV.U32 R11, RZ, RZ, 0x1f ;  /* 0x0000001fff0b7424 */ /* 0x000fe400078e00ff */
[----:B------:R-:W-:Y:S01]  /*218a0*/  IMAD.MOV.U32 R15, RZ, RZ, -0x1 ;  /* 0xffffffffff0f7424 */ /* 0x000fe200078e00ff */
[----:B--2---:R-:W-:-:S04]  /*218b0*/  SHF.R.U32.HI R20, RZ, 0x5, R20 ;  /* 0x00000005ff147819 */ /* 0x004fc80000011614 */
[----:B------:R-:W-:-:S05]  /*218c0*/  LOP3.LUT R20, R20, 0x3, RZ, 0xc0, !PT ;  /* 0x0000000314147812 */ /* 0x000fca00078ec0ff */
[----:B0-----:R-:W-:-:S07]  /*218d0*/  IMAD.MOV.U32 R13, RZ, RZ, R20 ;  /* 0x000000ffff0d7224 */ /* 0x001fce00078e0014 */
[----:B-1----:R-:W-:Y:S05]  /*218e0*/  WARPSYNC.COLLECTIVE R15, `(.L_x_1513) ;  /* 0x000000000f087348 */ /* 0x002fea0003c00000 */
[----:B------:R0:W2:Y:S02]  /*218f0*/  SHFL.IDX P6, R14, R13, R12, R11 ;  /* 0x0000000c0d0e7389 */ /* 0x0000a400000c000b */
[----:B012---:R-:W-:Y:S01]  /*21900*/  ENDCOLLECTIVE ;  /* 0x000000000000791b */ /* 0x007fe20003800000 */
.L_x_1513:
[----:B------:R-:W-:Y:S05]  /*21910*/  BSYNC B0 ;  /* 0x0000000000007941 */ /* 0x000fea0003800000 */
.L_x_1512:
[----:B------:R-:W-:Y:S05]  /*21920*/  BRA `(.L_x_1514) ;  /* 0xffffffb800dc7947 */ /* 0x000fea000383ffff */
.L_x_1409:
[----:B------:R-:W-:Y:S01]  /*21930*/  BSSY B0, `(.L_x_1515) ;  /* 0x0000006000007945 */ /* 0x000fe20003800000 */
[----:B------:R-:W-:-:S07]  /*21940*/  IMAD.MOV.U32 R15, RZ, RZ, -0x1 ;  /* 0xffffffffff0f7424 */ /* 0x000fce00078e00ff */
[----:B012---:R-:W-:Y:S05]  /*21950*/  WARPSYNC.COLLECTIVE R15, `(.L_x_1516) ;  /* 0x000000000f0c7348 */ /* 0x007fea0003c00000 */
[----:B------:R-:W-:Y:S02]  /*21960*/  ELECT P6, UR62, PT ;  /* 0x00000000003e782f */ /* 0x000fe400038c0000 */
[----:B------:R-:W-:Y:S01]  /*21970*/  MOV R14, UR62 ;  /* 0x0000003e000e7c02 */ /* 0x000fe20008000f00 */
[----:B012---:R-:W-:Y:S10]  /*21980*/  ENDCOLLECTIVE ;  /* 0x000000000000791b */ /* 0x007ff40003800000 */
.L_x_1516:
[----:B------:R-:W-:Y:S05]  /*21990*/  BSYNC B0 ;  /* 0x0000000000007941 */ /* 0x000fea0003800000 */
.L_x_1515:
[----:B------:R-:W-:Y:S05]  /*219a0*/  BRA `(.L_x_1517) ;  /* 0xffffffb800dc7947 */ /* 0x000fea000383ffff */
.L_x_1411:
[----:B--2---:R2:W3:Y:S02]  /*219b0*/  SYNCS.PHASECHK.TRANS64.TRYWAIT P0, [R4+URZ+0x19c80], R3 ;  /* 0x019c8003040075a7 */ /* 0x0044e4000800017f */
[----:B---3--:R-:W-:Y:S05]  /*219c0*/  @!P0 NANOSLEEP.SYNCS 0x989680 ;  /* 0x009896800000895d */ /* 0x008fea0003900000 */
[----:B------:R-:W3:Y:S02]  /*219d0*/  @!P0 SYNCS.PHASECHK.TRANS64 P0, [R4+URZ+0x19c80], R3 ;  /* 0x019c8003040085a7 */ /* 0x000ee4000800007f */
[----:B---3--:R-:W-:Y:S05]  /*219e0*/  @!P0 BRA `(.L_x_1411) ;  /* 0xfffffffc00f08947 */ /* 0x008fea000383ffff */
[----:B------:R-:W-:Y:S05]  /*219f0*/  BRA `(.L_x_1518) ;  /* 0xffffffbc00407947 */ /* 0x000fea000383ffff */
.L_x_1413:
[----:B-1----:R1:W3:Y:S02]  /*21a00*/  SYNCS.PHASECHK.TRANS64.TRYWAIT P0, [R4+URZ+0x19c40], R3 ;  /* 0x019c4003040075a7 */ /* 0x0022e4000800017f */
[----:B---3--:R-:W-:Y:S05]  /*21a10*/  @!P0 NANOSLEEP.SYNCS 0x989680 ;  /* 0x009896800000895d */ /* 0x008fea0003900000 */
[----:B------:R-:W3:Y:S02]  /*21a20*/  @!P0 SYNCS.PHASECHK.TRANS64 P0, [R4+URZ+0x19c40], R3 ;  /* 0x019c4003040085a7 */ /* 0x000ee4000800007f */
[----:B---3--:R-:W-:Y:S05]  /*21a30*/  @!P0 BRA `(.L_x_1413) ;  /* 0xfffffffc00f08947 */ /* 0x008fea000383ffff */
[----:B------:R-:W-:Y:S05]  /*21a40*/  BRA `(.L_x_1519) ;  /* 0xffffffbc00bc7947 */ /* 0x000fea000383ffff */
.L_x_1417:
[----:B------:R-:W2:Y:S01]  /*21a50*/  LDL.LU R11, [R1+0x18] ;  /* 0x00001800010b7983 */ /* 0x000ea20000300800 */
[----:B------:R-:W-:Y:S02]  /*21a60*/  IMAD.MOV.U32 R4, RZ, RZ, R12 ;  /* 0x000000ffff047224 */ /* 0x000fe400078e000c */
[----:B------:R-:W-:Y:S02]  /*21a70*/  IMAD.MOV.U32 R13, RZ, RZ, R5 ;  /* 0x000000ffff0d7224 */ /* 0x000fe400078e0005 */
[----:B------:R-:W-:Y:S02]  /*21a80*/  IMAD.MOV.U32 R12, RZ, RZ, RZ ;  /* 0x000000ffff0c7224 */ /* 0x000fe400078e00ff */
[----:B------:R-:W-:Y:S02]  /*21a90*/  IMAD.MOV.U32 R15, RZ, RZ, -0x1 ;  /* 0xffffffffff0f7424 */ /* 0x000fe400078e00ff */
[----:B------:R-:W-:Y:S02]  /*21aa0*/  IMAD.IADD R4, R21, 0x1, R4 ;  /* 0x0000000115047824 */ /* 0x000fe400078e0204 */
[----:B--2---:R-:W-:-:S02]  /*21ab0*/  IMAD R0, R11, R9, RZ ;  /* 0x000000090b007224 */ /* 0x004fc400078e02ff */
[----:B------:R-:W-:-:S03]  /*21ac0*/  IMAD.MOV.U32 R11, RZ, RZ, 0x1e1f ;  /* 0x00001e1fff0b7424 */ /* 0x000fc600078e00ff */
[----:B------:R-:W-:-:S13]  /*21ad0*/  ISETP.GE.AND P4, PT, R4, R0, PT ;  /* 0x000000000400720c */ /* 0x000fda0003f86270 */
[----:B-----5:R-:W-:Y:S05]  /*21ae0*/  WARPSYNC.COLLECTIVE R15, `(.L_x_1520) ;  /* 0x000000000f087348 */ /* 0x020fea0003c00000 */
[----:B------:R0:W1:Y:S02]  /*21af0*/  SHFL.IDX P6, R14, R13, R12, R11 ;  /* 0x0000000c0d0e7389 */ /* 0x00006400000c000b */
[----:B01---5:R-:W-:Y:S01]  /*21b00*/  ENDCOLLECTIVE ;  /* 0x000000000000791b */ /* 0x023fe20003800000 */
.L_x_1520:
[----:B------:R-:W-:Y:S02]  /*21b10*/  IMAD.MOV.U32 R13, RZ, RZ, R6 ;  /* 0x000000ffff0d7224 */ /* 0x000fe400078e0006 */
[----:B------:R-:W-:-:S07]  /*21b20*/  IMAD.MOV.U32 R2, RZ, RZ, R14 ;  /* 0x000000ffff027224 */ /* 0x000fce00078e000e */
[----:B------:R-:W-:Y:S05]  /*21b30*/  WARPSYNC.COLLECTIVE R15, `(.L_x_1521) ;  /* 0x000000000f087348 */ /* 0x000fea0003c00000 */
[----:B------:R0:W1:Y:S02]  /*21b40*/  SHFL.IDX P6, R14, R13, R12, R11 ;  /* 0x0000000c0d0e7389 */ /* 0x00006400000c000b */
[----:B01----:R-:W-:Y:S01]  /*21b50*/  ENDCOLLECTIVE ;  /* 0x000000000000791b */ /* 0x003fe20003800000 */
.L_x_1521:
[----:B------:R-:W-:Y:S02]  /*21b60*/  IMAD.MOV.U32 R13, RZ, RZ, R5 ;  /* 0x000000ffff0d7224 */ /* 0x000fe400078e0005 */
[----:B------:R-:W-:Y:S02]  /*21b70*/  IMAD.MOV.U32 R12, RZ, RZ, 0x1 ;  /* 0x00000001ff0c7424 */ /* 0x000fe400078e00ff */
[----:B------:R-:W-:-:S07]  /*21b80*/  IMAD.MOV.U32 R3, RZ, RZ, R14 ;  /* 0x000000ffff037224 */ /* 0x000fce00078e000e */
[----:B------:R-:W-:Y:S05]  /*21b90*/  WARPSYNC.COLLECTIVE R15, `(.L_x_1522) ;  /* 0x000000000f087348 */ /* 0x000fea0003c00000 */
[----:B------:R0:W1:Y:S02]  /*21ba0*/  SHFL.IDX P6, R14, R13, R12, R11 ;  /* 0x0000000c0d0e7389 */ /* 0x00006400000c000b */
[----:B01----:R-:W-:Y:S01]  /*21bb0*/  ENDCOLLECTIVE ;  /* 0x000000000000791b */ /* 0x003fe20003800000 */
.L_x_1522:
        /* <DEDUP_REMOVED lines=10> */
.L_x_1523:
        /* <DEDUP_REMOVED lines=13> */
.L_x_1524:
        /* <DEDUP_REMOVED lines=14> */
.L_x_1525:
[----:B------:R-:W-:Y:S01]  /*21e10*/  IMAD.MOV.U32 R2, RZ, RZ, R14 ;  /* 0x000000ffff027224 */ /* 0x000fe200078e000e */
[----:B------:R-:W-:Y:S06]  /*21e20*/  BRA `(.L_x_1526) ;  /* 0xffffffc400a87947 */ /* 0x000fec000383ffff */
.L_x_1422:
[----:B--2---:R2:W3:Y:S02]  /*21e30*/  SYNCS.PHASECHK.TRANS64.TRYWAIT P0, [R23+URZ+0x19c20], R0 ;  /* 0x019c2000170075a7 */ /* 0x0044e4000800017f */
[----:B---3--:R-:W-:Y:S05]  /*21e40*/  @!P0 NANOSLEEP.SYNCS 0x989680 ;  /* 0x009896800000895d */ /* 0x008fea0003900000 */
[----:B------:R-:W3:Y:S02]  /*21e50*/  @!P0 SYNCS.PHASECHK.TRANS64 P0, [R23+URZ+0x19c20], R0 ;  /* 0x019c2000170085a7 */ /* 0x000ee4000800007f */
[----:B---3--:R-:W-:Y:S05]  /*21e60*/  @!P0 BRA `(.L_x_1422) ;  /* 0xfffffffc00f08947 */ /* 0x008fea000383ffff */
[----:B------:R-:W-:Y:S05]  /*21e70*/  BRA `(.L_x_1527) ;  /* 0xffffffc800187947 */ /* 0x000fea000383ffff */
.L_x_1428:
[----:B0-----:R0:W1:Y:S02]  /*21e80*/  SYNCS.PHASECHK.TRANS64.TRYWAIT P0, [R6+URZ+0x19c80], R4 ;  /* 0x019c8004060075a7 */ /* 0x001064000800017f */
[----:B-1----:R-:W-:Y:S05]  /*21e90*/  @!P0 NANOSLEEP.SYNCS 0x989680 ;  /* 0x009896800000895d */ /* 0x002fea0003900000 */
[----:B------:R-:W1:Y:S02]  /*21ea0*/  @!P0 SYNCS.PHASECHK.TRANS64 P0, [R6+URZ+0x19c80], R4 ;  /* 0x019c8004060085a7 */ /* 0x000e64000800007f */
[----:B-1----:R-:W-:Y:S05]  /*21eb0*/  @!P0 BRA `(.L_x_1428) ;  /* 0xfffffffc00f08947 */ /* 0x002fea000383ffff */
[----:B------:R-:W-:Y:S05]  /*21ec0*/  BRA `(.L_x_1528) ;  /* 0xffffffc800c07947 */ /* 0x000fea000383ffff */
.L_x_1435:
[----:B-1----:R1:W2:Y:S02]  /*21ed0*/  SYNCS.PHASECHK.TRANS64.TRYWAIT P0, [R6+URZ+0x19c40], R4 ;  /* 0x019c4004060075a7 */ /* 0x0022a4000800017f */
[----:B--2---:R-:W-:Y:S05]  /*21ee0*/  @!P0 NANOSLEEP.SYNCS 0x989680 ;  /* 0x009896800000895d */ /* 0x004fea0003900000 */
[----:B------:R-:W2:Y:S02]  /*21ef0*/  @!P0 SYNCS.PHASECHK.TRANS64 P0, [R6+URZ+0x19c40], R4 ;  /* 0x019c4004060085a7 */ /* 0x000ea4000800007f */
[----:B--2---:R-:W-:Y:S05]  /*21f00*/  @!P0 BRA `(.L_x_1435) ;  /* 0xfffffffc00f08947 */ /* 0x004fea000383ffff */
[----:B------:R-:W-:Y:S05]  /*21f10*/  BRA `(.L_x_1529) ;  /* 0xffffffcc00bc7947 */ /* 0x000fea000383ffff */
.L_x_1443:
[----:B0-----:R0:W1:Y:S02]  /*21f20*/  SYNCS.PHASECHK.TRANS64.TRYWAIT P0, [R3+URZ+0x19c70], R4 ;  /* 0x019c7004030075a7 */ /* 0x001064000800017f */
[----:B-1----:R-:W-:Y:S05]  /*21f30*/  @!P0 NANOSLEEP.SYNCS 0x989680 ;  /* 0x009896800000895d */ /* 0x002fea0003900000 */
[----:B------:R-:W1:Y:S02]  /*21f40*/  @!P0 SYNCS.PHASECHK.TRANS64 P0, [R3+URZ+0x19c70], R4 ;  /* 0x019c7004030085a7 */ /* 0x000e64000800007f */
[----:B-1----:R-:W-:Y:S05]  /*21f50*/  @!P0 BRA `(.L_x_1443) ;  /* 0xfffffffc00f08947 */ /* 0x002fea000383ffff */
[----:B------:R-:W-:Y:S05]  /*21f60*/  BRA `(.L_x_1530) ;  /* 0xffffffd000d07947 */ /* 0x000fea000383ffff */
.L_x_1445:
[----:B0-----:R0:W1:Y:S02]  /*21f70*/  SYNCS.PHASECHK.TRANS64.TRYWAIT P0, [R3+URZ+0x19c60], R4 ;  /* 0x019c6004030075a7 */ /* 0x001064000800017f */
[----:B-1----:R-:W-:Y:S05]  /*21f80*/  @!P0 NANOSLEEP.SYNCS 0x989680 ;  /* 0x009896800000895d */ /* 0x002fea0003900000 */
[----:B------:R-:W1:Y:S02]  /*21f90*/  @!P0 SYNCS.PHASECHK.TRANS64 P0, [R3+URZ+0x19c60], R4 ;  /* 0x019c6004030085a7 */ /* 0x000e64000800007f */
[----:B-1----:R-:W-:Y:S05]  /*21fa0*/  @!P0 BRA `(.L_x_1445) ;  /* 0xfffffffc00f08947 */ /* 0x002fea000383ffff */
[----:B------:R-:W-:Y:S05]  /*21fb0*/  BRA `(.L_x_1531) ;  /* 0xffffffd000d87947 */ /* 0x000fea000383ffff */
.L_x_1452:
[----:B-1----:R1:W2:Y:S02]  /*21fc0*/  SYNCS.PHASECHK.TRANS64.TRYWAIT P1, [R3+URZ+0x19c70], R0 ;  /* 0x019c7000030075a7 */ /* 0x0022a4000802017f */
[----:B--2---:R-:W-:Y:S05]  /*21fd0*/  @!P1 NANOSLEEP.SYNCS 0x989680 ;  /* 0x009896800000995d */ /* 0x004fea0003900000 */
[----:B------:R-:W2:Y:S02]  /*21fe0*/  @!P1 SYNCS.PHASECHK.TRANS64 P1, [R3+URZ+0x19c70], R0 ;  /* 0x019c7000030095a7 */ /* 0x000ea4000802007f */
[----:B--2---:R-:W-:Y:S05]  /*21ff0*/  @!P1 BRA `(.L_x_1452) ;  /* 0xfffffffc00f09947 */ /* 0x004fea000383ffff */
[----:B------:R-:W-:Y:S05]  /*22000*/  BRA `(.L_x_1532) ;  /* 0xffffffd800487947 */ /* 0x000fea000383ffff */
.L_x_1454:
[----:B-1----:R1:W2:Y:S02]  /*22010*/  SYNCS.PHASECHK.TRANS64.TRYWAIT P1, [R3+URZ+0x19c60], R0 ;  /* 0x019c6000030075a7 */ /* 0x0022a4000802017f */
[----:B--2---:R-:W-:Y:S05]  /*22020*/  @!P1 NANOSLEEP.SYNCS 0x989680 ;  /* 0x009896800000995d */ /* 0x004fea0003900000 */
[----:B------:R-:W2:Y:S02]  /*22030*/  @!P1 SYNCS.PHASECHK.TRANS64 P1, [R3+URZ+0x19c60], R0 ;  /* 0x019c6000030095a7 */ /* 0x000ea4000802007f */
[----:B--2---:R-:W-:Y:S05]  /*22040*/  @!P1 BRA `(.L_x_1454) ;  /* 0xfffffffc00f09947 */ /* 0x004fea000383ffff */
[----:B------:R-:W-:Y:S05]  /*22050*/  BRA `(.L_x_1533) ;  /* 0xffffffd8004c7947 */ /* 0x000fea000383ffff */
.L_x_1458:
[----:B------:R-:W-:Y:S01]  /*22060*/  BSSY B0, `(.L_x_1534) ;  /* 0x0000008000007945 */ /* 0x000fe20003800000 */
[----:B0-----:R-:W-:Y:S02]  /*22070*/  IMAD.MOV.U32 R13, RZ, RZ, R16 ;  /* 0x000000ffff0d7224 */ /* 0x001fe400078e0010 */
[----:B------:R-:W-:Y:S02]  /*22080*/  IMAD.MOV.U32 R12, RZ, RZ, RZ ;  /* 0x000000ffff0c7224 */ /* 0x000fe400078e00ff */
[----:B------:R-:W-:Y:S02]  /*22090*/  IMAD.MOV.U32 R11, RZ, RZ, 0x1f ;  /* 0x0000001fff0b7424 */ /* 0x000fe400078e00ff */
[----:B------:R-:W-:-:S07]  /*220a0*/  IMAD.MOV.U32 R15, RZ, RZ, -0x1 ;  /* 0xffffffffff0f7424 */ /* 0x000fce00078e00ff */
[----:B-1----:R-:W-:Y:S05]  /*220b0*/  WARPSYNC.COLLECTIVE R15, `(.L_x_1535) ;  /* 0x000000000f087348 */ /* 0x002fea0003c00000 */
[----:B------:R0:W2:Y:S02]  /*220c0*/  SHFL.IDX P6, R14, R13, R12, R11 ;  /* 0x0000000c0d0e7389 */ /* 0x0000a400000c000b */
[----:B012---:R-:W-:Y:S01]  /*220d0*/  ENDCOLLECTIVE ;  /* 0x000000000000791b */ /* 0x007fe20003800000 */
.L_x_1535:
[----:B------:R-:W-:Y:S05]  /*220e0*/  BSYNC B0 ;  /* 0x0000000000007941 */ /* 0x000fea0003800000 */
.L_x_1534:
        /* <DEDUP_REMOVED lines=9> */
.L_x_1536:
        /* <DEDUP_REMOVED lines=18> */
.L_x_1537:
[----:B------:R-:W-:Y:S01]  /*222a0*/  IMAD.MOV.U32 R12, RZ, RZ, 0x2 ;  /* 0x00000002ff0c7424 */ /* 0x000fe200078e00ff */
[----:B------:R-:W-:-:S05]  /*222b0*/  SEL R5, R14, RZ, P1 ;  /* 0x000000ff0e057207 */ /* 0x000fca0000800000 */
[----:B------:R-:W-:-:S04]  /*222c0*/  IMAD.IADD R4, R2, 0x1, R5 ;  /* 0x0000000102047824 */ /* 0x000fc800078e0205 */
[----:B------:R-:W-:-:S07]  /*222d0*/  IMAD.MOV.U32 R13, RZ, RZ, R4 ;  /* 0x000000ffff0d7224 */ /* 0x000fce00078e0004 */
[----:B------:R-:W-:Y:S05]  /*222e0*/  WARPSYNC.COLLECTIVE R15, `(.L_x_1538) ;  /* 0x000000000f087348 */ /* 0x000fea0003c00000 */
[----:B------:R0:W1:Y:S02]  /*222f0*/  SHFL.UP P6, R14, R13, R12, R11 ;  /* 0x0400000c0d0e7389 */ /* 0x00006400000c000b */
[----:B01----:R-:W-:Y:S01]  /*22300*/  ENDCOLLECTIVE ;  /* 0x000000000000791b */ /* 0x003fe20003800000 */
.L_x_1538:
[----:B------:R-:W-:Y:S01]  /*22310*/  IMAD.MOV.U32 R12, RZ, RZ, 0x4 ;  /* 0x00000004ff0c7424 */ /* 0x000fe200078e00ff */
[----:B------:R-:W-:-:S05]  /*22320*/  SEL R5, R14, RZ, P2 ;  /* 0x000000ff0e057207 */ /* 0x000fca0001000000 */
[----:B------:R-:W-:-:S04]  /*22330*/  IMAD.IADD R5, R4, 0x1, R5 ;  /* 0x0000000104057824 */ /* 0x000fc800078e0205 */
[----:B------:R-:W-:-:S07]  /*22340*/  IMAD.MOV.U32 R13, RZ, RZ, R5 ;  /* 0x000000ffff0d7224 */ /* 0x000fce00078e0005 */
[----:B------:R-:W-:Y:S05]  /*22350*/  WARPSYNC.COLLECTIVE R15, `(.L_x_1539) ;  /* 0x000000000f087348 */ /* 0x000fea0003c00000 */
[----:B------:R0:W1:Y:S02]  /*22360*/  SHFL.UP P6, R14, R13, R12, R11 ;  /* 0x0400000c0d0e7389 */ /* 0x00006400000c000b */
[----:B01----:R-:W-:Y:S01]  /*22370*/  ENDCOLLECTIVE ;  /* 0x000000000000791b */ /* 0x003fe20003800000 */
.L_x_1539:
[----:B------:R-:W-:Y:S01]  /*22380*/  IMAD.MOV.U32 R12, RZ, RZ, 0x8 ;  /* 0x00000008ff0c7424 */ /* 0x000fe200078e00ff */
[----:B------:R-:W-:-:S05]  /*22390*/  SEL R6, R14, RZ, P3 ;  /* 0x000000ff0e067207 */ /* 0x000fca0001800000 */
[----:B------:R-:W-:-:S04]  /*223a0*/  IMAD.IADD R6, R5, 0x1, R6 ;  /* 0x0000000105067824 */ /* 0x000fc800078e0206 */
[----:B------:R-:W-:-:S07]  /*223b0*/  IMAD.MOV.U32 R13, RZ, RZ, R6 ;  /* 0x000000ffff0d7224 */ /* 0x000fce00078e0006 */
[----:B------:R-:W-:Y:S05]  /*223c0*/  WARPSYNC.COLLECTIVE R15, `(.L_x_1540) ;  /* 0x000000000f087348 */ /* 0x000fea0003c00000 */
[----:B------:R0:W1:Y:S02]  /*223d0*/  SHFL.UP P6, R14, R13, R12, R11 ;  /* 0x0400000c0d0e7389 */ /* 0x00006400000c000b */
[----:B01----:R-:W-:Y:S01]  /*223e0*/  ENDCOLLECTIVE ;  /* 0x000000000000791b */ /* 0x003fe20003800000 */
.L_x_1540:
[----:B------:R-:W-:Y:S01]  /*223f0*/  IMAD.MOV.U32 R12, RZ, RZ, 0x10 ;  /* 0x00000010ff0c7424 */ /* 0x000fe200078e00ff */
[----:B------:R-:W-:-:S05]  /*22400*/  SEL R3, R14, RZ, P4 ;  /* 0x000000ff0e037207 */ /* 0x000fca0002000000 */
[----:B------:R-:W-:-:S04]  /*22410*/  IMAD.IADD R4, R6, 0x1, R3 ;  /* 0x0000000106047824 */ /* 0x000fc800078e0203 */
[----:B------:R-:W-:-:S07]  /*22420*/  IMAD.MOV.U32 R13, RZ, RZ, R4 ;  /* 0x000000ffff0d7224 */ /* 0x000fce00078e0004 */
[----:B------:R-:W-:Y:S05]  /*22430*/  WARPSYNC.COLLECTIVE R15, `(.L_x_1541) ;  /* 0x000000000f087348 */ /* 0x000fea0003c00000 */
[----:B------:R0:W1:Y:S02]  /*22440*/  SHFL.UP P6, R14, R13, R12, R11 ;  /* 0x0400000c0d0e7389 */ /* 0x00006400000c000b */
[----:B01----:R-:W-:Y:S01]  /*22450*/  ENDCOLLECTIVE ;  /* 0x000000000000791b */ /* 0x003fe20003800000 */
.L_x_1541:
        /* <DEDUP_REMOVED lines=8> */
.L_x_1542:
[----:B------:R-:W-:Y:S05]  /*224e0*/  BRA `(.L_x_1543) ;  /* 0xffffffd800e47947 */ /* 0x000fea000383ffff */
.L_x_1463:
        /* <DEDUP_REMOVED lines=8> */
.L_x_1545:
[----:B------:R-:W-:Y:S05]  /*22570*/  BSYNC B0 ;  /* 0x0000000000007941 */ /* 0x000fea0003800000 */
.L_x_1544:
        /* <DEDUP_REMOVED lines=8> */
.L_x_1546:
[----:B------:R-:W-:Y:S01]  /*22600*/  IMAD.MOV.U32 R12, RZ, RZ, 0x4 ;  /* 0x00000004ff0c7424 */ /* 0x000fe200078e00ff */
[----:B------:R-:W-:-:S05]  /*22610*/  SEL R4, R14, RZ, P2 ;  /* 0x000000ff0e047207 */ /* 0x000fca0001000000 */
[----:B------:R-:W-:-:S04]  /*22620*/  IMAD.IADD R4, R13, 0x1, R4 ;  /* 0x000000010d047824 */ /* 0x000fc800078e0204 */
[----:B------:R-:W-:-:S07]  /*22630*/  IMAD.MOV.U32 R13, RZ, RZ, R4 ;  /* 0x000000ffff0d7224 */ /* 0x000fce00078e0004 */
[----:B------:R-:W-:Y:S05]  /*22640*/  WARPSYNC.COLLECTIVE R15, `(.L_x_1547) ;  /* 0x000000000f087348 */ /* 0x000fea0003c00000 */
[----:B------:R0:W1:Y:S02]  /*22650*/  SHFL.UP P6, R14, R13, R12, R11 ;  /* 0x0400000c0d0e7389 */ /* 0x00006400000c000b */
[----:B01----:R-:W-:Y:S01]  /*22660*/  ENDCOLLECTIVE ;  /* 0x000000000000791b */ /* 0x003fe20003800000 */
.L_x_1547:
[----:B------:R-:W-:Y:S01]  /*22670*/  IMAD.MOV.U32 R12, RZ, RZ, 0x8 ;  /* 0x00000008ff0c7424 */ /* 0x000fe200078e00ff */
[----:B------:R-:W-:-:S05]  /*22680*/  SEL R5, R14, RZ, P3 ;  /* 0x000000ff0e057207 */ /* 0x000fca0001800000 */
[----:B------:R-:W-:-:S04]  /*22690*/  IMAD.IADD R5, R4, 0x1, R5 ;  /* 0x0000000104057824 */ /* 0x000fc800078e0205 */
[----:B------:R-:W-:-:S07]  /*226a0*/  IMAD.MOV.U32 R13, RZ, RZ, R5 ;  /* 0x000000ffff0d7224 */ /* 0x000fce00078e0005 */
[----:B------:R-:W-:Y:S05]  /*226b0*/  WARPSYNC.COLLECTIVE R15, `(.L_x_1548) ;  /* 0x000000000f087348 */ /* 0x000fea0003c00000 */
[----:B------:R0:W1:Y:S02]  /*226c0*/  SHFL.UP P6, R14, R13, R12, R11 ;  /* 0x0400000c0d0e7389 */ /* 0x00006400000c000b */
[----:B01----:R-:W-:Y:S01]  /*226d0*/  ENDCOLLECTIVE ;  /* 0x000000000000791b */ /* 0x003fe20003800000 */
.L_x_1548:
[----:B------:R-:W-:Y:S01]  /*226e0*/  IMAD.MOV.U32 R12, RZ, RZ, 0x10 ;  /* 0x00000010ff0c7424 */ /* 0x000fe200078e00ff */
[----:B------:R-:W-:-:S05]  /*226f0*/  SEL R6, R14, RZ, P4 ;  /* 0x000000ff0e067207 */ /* 0x000fca0002000000 */
[----:B------:R-:W-:-:S04]  /*22700*/  IMAD.IADD R6, R5, 0x1, R6 ;  /* 0x0000000105067824 */ /* 0x000fc800078e0206 */
[----:B------:R-:W-:-:S07]  /*22710*/  IMAD.MOV.U32 R13, RZ, RZ, R6 ;  /* 0x000000ffff0d7224 */ /* 0x000fce00078e0006 */
[----:B------:R-:W-:Y:S05]  /*22720*/  WARPSYNC.COLLECTIVE R15, `(.L_x_1549) ;  /* 0x000000000f087348 */ /* 0x000fea0003c00000 */
[----:B------:R0:W1:Y:S02]  /*22730*/  SHFL.UP P6, R14, R13, R12, R11 ;  /* 0x0400000c0d0e7389 */ /* 0x00006400000c000b */
[----:B01----:R-:W-:Y:S01]  /*22740*/  ENDCOLLECTIVE ;  /* 0x000000000000791b */ /* 0x003fe20003800000 */
.L_x_1549:
        /* <DEDUP_REMOVED lines=8> */
.L_x_1550:
[----:B------:R-:W-:Y:S05]  /*227d0*/  BRA `(.L_x_1551) ;  /* 0xffffffd800c47947 */ /* 0x000fea000383ffff */
.L_x_1465:
[----:B------:R-:W-:Y:S01]  /*227e0*/  BSSY B0, `(.L_x_1552) ;  /* 0x0000006000007945 */ /* 0x000fe20003800000 */
[----:B------:R-:W-:Y:S01]  /*227f0*/  PLOP3.LUT P6, PT, P6, PT, PT, 0x8, 0x0 ;  /* 0x000000000000781c */ /* 0x000fe200037ce170 */
[----:B------:R-:W-:-:S12]  /*22800*/  IMAD.MOV.U32 R15, RZ, RZ, -0x1 ;  /* 0xffffffffff0f7424 */ /* 0x000fd800078e00ff */
[----:B0-----:R-:W-:Y:S05]  /*22810*/  WARPSYNC.COLLECTIVE R15, `(.L_x_1553) ;  /* 0x000000000f087348 */ /* 0x001fea0003c00000 */
[----:B------:R-:W-:Y:S01]  /*22820*/  VOTE.ANY R14, PT, P6 ;  /* 0x00000000000e7806 */ /* 0x000fe200030e0100 */
[----:B0-----:R-:W-:Y:S06]  /*22830*/  ENDCOLLECTIVE ;  /* 0x000000000000791b */ /* 0x001fec0003800000 */
.L_x_1553:
[----:B------:R-:W-:Y:S05]  /*22840*/  BSYNC B0 ;  /* 0x0000000000007941 */ /* 0x000fea0003800000 */
.L_x_1552:
        /* <DEDUP_REMOVED lines=9> */
.L_x_1554:
[----:B------:R-:W-:Y:S01]  /*228e0*/  IMAD.MOV.U32 R17, RZ, RZ, R14 ;  /* 0x000000ffff117224 */ /* 0x000fe200078e000e */
[----:B------:R-:W-:Y:S06]  /*228f0*/  BRA `(.L_x_1555) ;  /* 0xffffffd800b47947 */ /* 0x000fec000383ffff */
.L_x_1467:
[----:B------:R-:W-:Y:S01]  /*22900*/  BSSY B0, `(.L_x_1556) ;  /* 0x0000007000007945 */ /* 0x000fe20003800000 */
[----:B------:R-:W-:Y:S02]  /*22910*/  IMAD.MOV.U32 R13, RZ, RZ, R3 ;  /* 0x000000ffff0d7224 */ /* 0x000fe400078e0003 */
[----:B------:R-:W-:Y:S02]  /*22920*/  IMAD.MOV.U32 R11, RZ, RZ, 0x1f ;  /* 0x0000001fff0b7424 */ /* 0x000fe400078e00ff */
[----:B------:R-:W-:-:S07]  /*22930*/  IMAD.MOV.U32 R15, RZ, RZ, -0x1 ;  /* 0xffffffffff0f7424 */ /* 0x000fce00078e00ff */
[----:B012---:R-:W-:Y:S05]  /*22940*/  WARPSYNC.COLLECTIVE R15, `(.L_x_1557) ;  /* 0x000000000f087348 */ /* 0x007fea0003c00000 */
[----:B------:R3:W4:Y:S02]  /*22950*/  SHFL.IDX P6, R14, R13, R12, R11 ;  /* 0x0000000c0d0e7389 */ /* 0x00072400000c000b */
[----:B01234-:R-:W-:Y:S01]  /*22960*/  ENDCOLLECTIVE ;  /* 0x000000000000791b */ /* 0x01ffe20003800000 */
.L_x_1557:
[----:B------:R-:W-:Y:S05]  /*22970*/  BSYNC B0 ;  /* 0x0000000000007941 */ /* 0x000fea0003800000 */
.L_x_1556:
[----:B------:R-:W-:Y:S01]  /*22980*/  IMAD.MOV.U32 R5, RZ, RZ, R14 ;  /* 0x000000ffff057224 */ /* 0x000fe200078e000e */
[----:B------:R-:W-:Y:S06]  /*22990*/  BRA `(.L_x_1466) ;  /* 0xffffffd800a87947 */ /* 0x000fec000383ffff */
.L_x_1471:
[----:B0-----:R0:W1:Y:S02]  /*229a0*/  SYNCS.PHASECHK.TRANS64.TRYWAIT P0, [R9+URZ+0x19c20], R0 ;  /* 0x019c2000090075a7 */ /* 0x001064000800017f */
[----:B-1----:R-:W-:Y:S05]  /*229b0*/  @!P0 NANOSLEEP.SYNCS 0x989680 ;  /* 0x009896800000895d */ /* 0x002fea0003900000 */
[----:B------:R-:W1:Y:S02]  /*229c0*/  @!P0 SYNCS.PHASECHK.TRANS64 P0, [R9+URZ+0x19c20], R0 ;  /* 0x019c2000090085a7 */ /* 0x000e64000800007f */
[----:B-1----:R-:W-:Y:S05]  /*229d0*/  @!P0 BRA `(.L_x_1471) ;  /* 0xfffffffc00f08947 */ /* 0x002fea000383ffff */
[----:B------:R-:W-:Y:S05]  /*229e0*/  BRA `(.L_x_1558) ;  /* 0xffffffe000207947 */ /* 0x000fea000383ffff */
.L_x_1472:
        /* <DEDUP_REMOVED lines=11> */
.L_x_1560:
[----:B------:R-:W-:Y:S05]  /*22aa0*/  BSYNC B0 ;  /* 0x0000000000007941 */ /* 0x000fea0003800000 */
.L_x_1559:
[----:B------:R-:W-:Y:S05]  /*22ab0*/  BRA `(.L_x_1561) ;  /* 0xffffffe000087947 */ /* 0x000fea000383ffff */
.L_x_1473:
[----:B------:R-:W-:Y:S01]  /*22ac0*/  BSSY B0, `(.L_x_1562) ;  /* 0x0000006000007945 */ /* 0x000fe20003800000 */
[----:B------:R-:W-:-:S07]  /*22ad0*/  IMAD.MOV.U32 R15, RZ, RZ, -0x1 ;  /* 0xffffffffff0f7424 */ /* 0x000fce00078e00ff */
[----:B0-----:R-:W-:Y:S05]  /*22ae0*/  WARPSYNC.COLLECTIVE R15, `(.L_x_1563) ;  /* 0x000000000f0c7348 */ /* 0x001fea0003c00000 */
[----:B------:R-:W-:Y:S02]  /*22af0*/  ELECT P6, UR62, PT ;  /* 0x00000000003e782f */ /* 0x000fe400038c0000 */
[----:B------:R-:W-:Y:S01]  /*22b00*/  MOV R14, UR62 ;  /* 0x0000003e000e7c02 */ /* 0x000fe20008000f00 */
[----:B0-----:R-:W-:Y:S10]  /*22b10*/  ENDCOLLECTIVE ;  /* 0x000000000000791b */ /* 0x001ff40003800000 */
.L_x_1563:
[----:B------:R-:W-:Y:S05]  /*22b20*/  BSYNC B0 ;  /* 0x0000000000007941 */ /* 0x000fea0003800000 */
.L_x_1562:
[----:B------:R-:W-:Y:S05]  /*22b30*/  BRA `(.L_x_1564) ;  /* 0xffffffdc00fc7947 */ /* 0x000fea000383ffff */
.L_x_1475:
[----:B0-----:R0:W1:Y:S02]  /*22b40*/  SYNCS.PHASECHK.TRANS64.TRYWAIT P1, [R7+URZ], R2 ;  /* 0x00000002070075a7 */ /* 0x001064000802017f */
[----:B-1----:R-:W-:Y:S05]  /*22b50*/  @!P1 NANOSLEEP.SYNCS 0x989680 ;  /* 0x009896800000995d */ /* 0x002fea0003900000 */
[----:B------:R-:W1:Y:S02]  /*22b60*/  @!P1 SYNCS.PHASECHK.TRANS64 P1, [R7+URZ], R2 ;  /* 0x00000002070095a7 */ /* 0x000e64000802007f */
[----:B-1----:R-:W-:Y:S05]  /*22b70*/  @!P1 BRA `(.L_x_1475) ;  /* 0xfffffffc00f09947 */ /* 0x002fea000383ffff */
[----:B------:R-:W-:Y:S05]  /*22b80*/  BRA `(.L_x_1565) ;  /* 0xffffffe000307947 */ /* 0x000fea000383ffff */
.L_x_1476:
[----:B-1----:R1:W2:Y:S02]  /*22b90*/  SYNCS.PHASECHK.TRANS64.TRYWAIT P1, [R3+URZ], R0 ;  /* 0x00000000030075a7 */ /* 0x0022a4000802017f */
[----:B--2---:R-:W-:Y:S05]  /*22ba0*/  @!P1 NANOSLEEP.SYNCS 0x989680 ;  /* 0x009896800000995d */ /* 0x004fea0003900000 */
[----:B------:R-:W2:Y:S02]  /*22bb0*/  @!P1 SYNCS.PHASECHK.TRANS64 P1, [R3+URZ], R0 ;  /* 0x00000000030095a7 */ /* 0x000ea4000802007f */
[----:B--2---:R-:W-:Y:S05]  /*22bc0*/  @!P1 BRA `(.L_x_1476) ;  /* 0xfffffffc00f09947 */ /* 0x004fea000383ffff */
[----:B------:R-:W-:Y:S05]  /*22bd0*/  BRA `(.L_x_1566) ;  /* 0xffffffe000247947 */ /* 0x000fea000383ffff */
.L_x_1478:
[----:B-1----:R1:W2:Y:S02]  /*22be0*/  SYNCS.PHASECHK.TRANS64.TRYWAIT P1, [R3+URZ+0x19c60], R2 ;  /* 0x019c6002030075a7 */ /* 0x0022a4000802017f */
[----:B--2---:R-:W-:Y:S05]  /*22bf0*/  @!P1 NANOSLEEP.SYNCS 0x989680 ;  /* 0x009896800000995d */ /* 0x004fea0003900000 */
[----:B------:R-:W2:Y:S02]  /*22c00*/  @!P1 SYNCS.PHASECHK.TRANS64 P1, [R3+URZ+0x19c60], R2 ;  /* 0x019c6002030095a7 */ /* 0x000ea4000802007f */
[----:B--2---:R-:W-:Y:S05]  /*22c10*/  @!P1 BRA `(.L_x_1478) ;  /* 0xfffffffc00f09947 */ /* 0x004fea000383ffff */
[----:B------:R-:W-:Y:S05]  /*22c20*/  BRA `(.L_x_1567) ;  /* 0xffffffe000247947 */ /* 0x000fea000383ffff */
.L_x_1480:
[----:B--2---:R2:W3:Y:S02]  /*22c30*/  SYNCS.PHASECHK.TRANS64.TRYWAIT P1, [R5+URZ+0x19c60], R0 ;  /* 0x019c6000050075a7 */ /* 0x0044e4000802017f */
[----:B---3--:R-:W-:Y:S05]  /*22c40*/  @!P1 NANOSLEEP.SYNCS 0x989680 ;  /* 0x009896800000995d */ /* 0x008fea0003900000 */
[----:B------:R-:W3:Y:S02]  /*22c50*/  @!P1 SYNCS.PHASECHK.TRANS64 P1, [R5+URZ+0x19c60], R0 ;  /* 0x019c6000050095a7 */ /* 0x000ee4000802007f */
[----:B---3--:R-:W-:Y:S05]  /*22c60*/  @!P1 BRA `(.L_x_1480) ;  /* 0xfffffffc00f09947 */ /* 0x008fea000383ffff */
[----:B------:R-:W-:Y:S05]  /*22c70*/  BRA `(.L_x_1568) ;  /* 0xffffffe000247947 */ /* 0x000fea000383ffff */
.L_x_1482:
[----:B---3--:R3:W4:Y:S02]  /*22c80*/  SYNCS.PHASECHK.TRANS64.TRYWAIT P0, [R3+URZ+0x19c80], R2 ;  /* 0x019c8002030075a7 */ /* 0x008724000800017f */
[----:B----4-:R-:W-:Y:S05]  /*22c90*/  @!P0 NANOSLEEP.SYNCS 0x989680 ;  /* 0x009896800000895d */ /* 0x010fea0003900000 */
[----:B------:R-:W4:Y:S02]  /*22ca0*/  @!P0 SYNCS.PHASECHK.TRANS64 P0, [R3+URZ+0x19c80], R2 ;  /* 0x019c8002030085a7 */ /* 0x000f24000800007f */
[----:B----4-:R-:W-:Y:S05]  /*22cb0*/  @!P0 BRA `(.L_x_1482) ;  /* 0xfffffffc00f08947 */ /* 0x010fea000383ffff */
[----:B------:R-:W-:Y:S05]  /*22cc0*/  BRA `(.L_x_1483) ;  /* 0xffffffe000207947 */ /* 0x000fea000383ffff */
.L_x_1569:
        /* <DEDUP_REMOVED lines=11> */
.L_x_2303:


//--------------------- .text._ZN7cutlass13device_kernelIN5flash11enable_sm90INS1_16FlashAttnFwdSm90INS1_25CollectiveMainloopFwdSm90ILi2EN4cute5tupleIJNS5_1CILi1EEES8_S8_EEENS6_IJNS7_ILi192EEENS7_ILi128EEENS7_ILi96EEEEEELi96ENS_12float_e4m3_tEfNS_4arch4Sm90ELb1ELb0ELb0ELb0ELb0ELb0ELb0ELb1ELb1ELb1ELb0ELb0EEENS1_21CollectiveEpilogueFwdINS6_IJSA_SC_SB_EEES9_NS_10bfloat16_tESG_Li384ELb0ELb1ELb0ELb1EEENS1_30DynamicPersistentTileSchedulerILi384ELi128ELb0ELb1ELb1EEEEEEEEEvNT_6ParamsE --------------------------
	.section	.text._ZN7cutlass13device_kernelIN5flash11enable_sm90INS1_16FlashAttnFwdSm90INS1_25CollectiveMainloopFwdSm90ILi2EN4cute5tupleIJNS5_1CILi1EEES8_S8_EEENS6_IJNS7_ILi192EEENS7_ILi128EEENS7_ILi96EEEEEELi96ENS_12float_e4m3_tEfNS_4arch4Sm90ELb1ELb0ELb0ELb0ELb0ELb0ELb0ELb1ELb1ELb1ELb0ELb0EEENS1_21CollectiveEpilogueFwdINS6_IJSA_SC_SB_EEES9_NS_10bfloat16_tESG_Li384ELb0ELb1ELb0ELb1EEENS1_30DynamicPersistentTileSchedulerILi384ELi128ELb0ELb1ELb1EEEEEEEEEvNT_6ParamsE,"ax",@progbits
	.align	128
.text._ZN7cutlass13device_kernelIN5flash11enable_sm90INS1_16FlashAttnFwdSm90INS1_25CollectiveMainloopFwdSm90ILi2EN4cute5tupleIJNS5_1CILi1EEES8_S8_EEENS6_IJNS7_ILi192EEENS7_ILi128EEENS7_ILi96EEEEEELi96ENS_12float_e4m3_tEfNS_4arch4Sm90ELb1ELb0ELb0ELb0ELb0ELb0ELb0ELb1ELb1ELb1ELb0ELb0EEENS1_21CollectiveEpilogueFwdINS6_IJSA_SC_SB_EEES9_NS_10bfloat16_tESG_Li384ELb0ELb1ELb0ELb1EEENS1_30DynamicPersistentTileSchedulerILi384ELi128ELb0ELb1ELb1EEEEEEEEEvNT_6ParamsE:
        .type           _ZN7cutlass13device_kernelIN5flash11enable_sm90INS1_16FlashAttnFwdSm90INS1_25CollectiveMainloopFwdSm90ILi2EN4cute5tupleIJNS5_1CILi1EEES8_S8_EEENS6_IJNS7_ILi192EEENS7_ILi128EEENS7_ILi96EEEEEELi96ENS_12float_e4m3_tEfNS_4arch4Sm90ELb1ELb0ELb0ELb0ELb0ELb0ELb0ELb1ELb1ELb1ELb0ELb0EEENS1_21CollectiveEpilogueFwdINS6_IJSA_SC_SB_EEES9_NS_10bfloat16_tESG_Li384ELb0ELb1ELb0ELb1EEENS1_30DynamicPersistentTileSchedulerILi384ELi128ELb0ELb1ELb1EEEEEEEEEvNT_6ParamsE,@function
        .size           _ZN7cutlass13device_kernelIN5flash11enable_sm90INS1_16FlashAttnFwdSm90INS1_25CollectiveMainloopFwdSm90ILi2EN4cute5tupleIJNS5_1CILi1EEES8_S8_EEENS6_IJNS7_ILi192EEENS7_ILi128EEENS7_ILi96EEEEEELi96ENS_12float_e4m3_tEfNS_4arch4Sm90ELb1ELb0ELb0ELb0ELb0ELb0ELb0ELb1ELb1ELb1ELb0ELb0EEENS1_21CollectiveEpilogueFwdINS6_IJSA_SC_SB_EEES9_NS_10bfloat16_tESG_Li384ELb0ELb1ELb0ELb1EEENS1_30DynamicPersistentTileSchedulerILi384ELi128ELb0ELb1ELb1EEEEEEEEEvNT_6ParamsE,(.L_x_2304 - _ZN7cutlass13device_kernelIN5flash11enable_sm90INS1_16FlashAttnFwdSm90INS1_25CollectiveMainloopFwdSm90ILi2EN4cute5tupleIJNS5_1CILi1EEES8_S8_EEENS6_IJNS7_ILi192EEENS7_ILi128EEENS7_ILi96EEEEEELi96ENS_12float_e4m3_tEfNS_4arch4Sm90ELb1ELb0ELb0ELb0ELb0ELb0ELb0ELb1ELb1ELb1ELb0ELb0EEENS1_21CollectiveEpilogueFwdINS6_IJSA_SC_SB_EEES9_NS_10bfloat16_tESG_Li384ELb0ELb1ELb0ELb1EEENS1_30DynamicPersistentTileSchedulerILi384ELi128ELb0ELb1ELb1EEEEEEEEEvNT_6ParamsE)
        .other          _ZN7cutlass13device_kernelIN5flash11enable_sm90INS1_16FlashAttnFwdSm90INS1_25CollectiveMainloopFwdSm90ILi2EN4cute5tupleIJNS5_1CILi1EEES8_S8_EEENS6_IJNS7_ILi192EEENS7_ILi128EEENS7_ILi96EEEEEELi96ENS_12float_e4m3_tEfNS_4arch4Sm90ELb1ELb0ELb0ELb0ELb0ELb0ELb0ELb1ELb1ELb1ELb0ELb0EEENS1_21CollectiveEpilogueFwdINS6_IJSA_SC_SB_EEES9_NS_10bfloat16_tESG_Li384ELb0ELb1ELb0ELb1EEENS1_30DynamicPersistentTileSchedulerILi384ELi128ELb0ELb1ELb1EEEEEEEEEvNT_6ParamsE,@"STO_CUDA_ENTRY STV_DEFAULT"
_ZN7cutlass13device_kernelIN5flash11enable_sm90INS1_16FlashAttnFwdSm90INS1_25CollectiveMainloopFwdSm90ILi2EN4cute5tupleIJNS5_1CILi1EEES8_S8_EEENS6_IJNS7_ILi192EEENS7_ILi128EEENS7_ILi96EEEEEELi96ENS_12float_e4m3_tEfNS_4arch4Sm90ELb1ELb0ELb0ELb0ELb0ELb0ELb0ELb1ELb1ELb1ELb0ELb0EEENS1_21CollectiveEpilogueFwdINS6_IJSA_SC_SB_EEES9_NS_10bfloat16_tESG_Li384ELb0ELb1ELb0ELb1EEENS1_30DynamicPersistentTileSchedulerILi384ELi128ELb0ELb1ELb1EEEEEEEEEvNT_6ParamsE:
        /* <DEDUP_REMOVED lines=18> */
.L_x_1571:
[----:B------:R-:W-:Y:S05]  /*0120*/  BSYNC B0 ;  /* 0x0000000000007941 */ /* 0x000fea0003800000 */
.L_x_1570:
        /* <DEDUP_REMOVED lines=41> */
.L_x_1572:
        /* <DEDUP_REMOVED lines=22> */
.L_x_1573:
        /* <DEDUP_REMOVED lines=18> */
.L_x_1574:
        /* <DEDUP_REMOVED lines=22> */
.L_x_1575:
        /* <DEDUP_REMOVED lines=22> */
.L_x_1576:
[----:B------:R-:W-:Y:S01]  /*0900*/  PLOP3.LUT P0, PT, PT, PT, UP0, 0x80, 0x0 ;  /* 0x000000000000781c */ /* 0x000fe20003f0f008 */
[----:B------:R-:W-:Y:S01]  /*0910*/  UMOV UR41, 0x1 ;  /* 0x0000000100297882 */ /* 0x000fe20000000000 */
[----:B------:R-:W-:Y:S01]  /*0920*/  NOP ;  /* 0x0000000000007918 */ /* 0x000fe20000000000 */
[----:B------:R-:W-:Y:S01]  /*0930*/  USEL UR41, UR41, 0x2, !UP0 ;  /* 0x0000000229297887 */ /* 0x000fe2000c000000 */
[----:B------:R-:W-:Y:S01]  /*0940*/  ULDC.64 UR46, c[0x0][0x208] ;  /* 0x00008200002e7ab9 */ /* 0x000fe20000000a00 */
[----:B012-4-:R-:W-:Y:S08]  /*0950*/  BAR.SYNC.DEFER_BLOCKING 0x0 ;  /* 0x0000000000007b1d */ /* 0x017ff00000010000 */
[----:B------:R-:W-:Y:S05]  /*0960*/  @!P0 BRA `(.L_x_1577) ;  /* 0x00000098001c8947 */ /* 0x000fea0003800000 */
.L_x_1578:
        /* <DEDUP_REMOVED lines=20> */
[CC--:B------:R-:W-:Y:S02]  /*0ab0*/  LEA.HI R3, R0.reuse, R11.reuse, RZ, 0x5 ;  /* 0x0000000b00037211 */ /* 0x0c0fe400078f28ff */
        /* <DEDUP_REMOVED lines=41> */
.L_x_1624:
        /* <DEDUP_REMOVED lines=12> */
[----:B012345:R-:W-:Y:S05]  /*0e10*/  @!P0 BRA `(.L_x_1579) ;  /* 0x0000000000208947 */ /* 0x03ffea0003800000 */
        /* <DEDUP_REMOVED lines=8> */
.L_x_1579:
[----:B------:R-:W-:Y:S01]  /*0ea0*/  ULDC UR6, c[0x0][0xc54] ;  /* 0x0003150000067ab9 */ /* 0x000fe20000000800 */
[----:B------:R-:W-:Y:S01]  /*0eb0*/  UMOV UR8, UR7 ;  /* 0x0000000700087c82 */ /* 0x000fe20008000000 */
[----:B------:R-:W-:-:S11]  /*0ec0*/  UISETP.NE.AND UP0, UPT, UR6, 0x1, UPT ;  /* 0x000000010600788c */ /* 0x000fd6000bf05270 */
[----:B------:R-:W-:Y:S02]  /*0ed0*/  @UP0 ULDC.64 UR10, c[0x0][0xc58] ;  /* 0x00031600000a0ab9 */ /* 0x000fe40000000a00 */
[----:B------:R-:W-:-:S04]  /*0ee0*/  UIMAD.WIDE.U32 UR4, UR7, UR10, URZ ;  /* 0x0000000a070472a5 */ /* 0x000fc8000f8e003f */
[----:B------:R-:W-:-:S04]  /*0ef0*/  @UP0 USHF.R.U32.HI UR8, URZ, UR11, UR5 ;  /* 0x0000000b3f080299 */ /* 0x000fc80008011605 */
[----:B------:R-:W-:-:S12]  /*0f00*/  UIMAD UR4, UR8, UR6, URZ ;  /* 0x00000006080472a4 */ /* 0x000fd8000f8e023f */
.L_x_1580:
        /* <DEDUP_REMOVED lines=55> */
[----:B------:R-:W-:Y:S01]  /*1280*/  ULDC UR5, c[0x0][0x448] ;  /* 0x0001120000057ab9 */ /* 0x000fe20000000800 */
[----:B------:R-:W-:Y:S01]  /*1290*/  IMAD.U32 R5, RZ, RZ, UR7 ;  /* 0x00000007ff057e24 */ /* 0x000fe2000f8e00ff */
[----:B------:R-:W-:Y:S01]  /*12a0*/  ULDC UR49, c[0x0][0x424] ;  /* 0x0001090000317ab9 */ /* 0x000fe20000000800 */
[----:B------:R-:W-:Y:S01]  /*12b0*/  ULDC UR9, c[0x0][0x2f0] ;  /* 0x0000bc0000097ab9 */ /* 0x000fe20000000800 */
[----:B------:R0:W2:Y:S01]  /*12c0*/  @P0 LDG.E R7, desc[UR46][R2.64] ;  /* 0x0000002e02070981 */ /* 0x0000a2000c1e1900 */
[----:B------:R-:W-:Y:S01]  /*12d0*/  UISETP.NE.AND UP1, UPT, UR5, 0x1, UPT ;  /* 0x000000010500788c */ /* 0x000fe2000bf25270 */
[----:B------:R-:W-:Y:S02]  /*12e0*/  ULDC.64 UR6, c[0x0][0x418] ;  /* 0x0001060000067ab9 */ /* 0x000fe40000000a00 */
[----:B------:R-:W2:Y:S01]  /*12f0*/  @P1 LDG.E R0, desc[UR46][R4.64] ;  /* 0x0000002e04001981 */ /* 0x000ea2000c1e1900 */
[----:B------:R-:W-:Y:S01]  /*1300*/  UISETP.NE.U32.AND UP0, UPT, UR6, URZ, UPT ;  /* 0x0000003f0600728c */ /* 0x000fe2000bf05070 */
[----:B------:R-:W-:-:S02]  /*1310*/  PLOP3.LUT P0, PT, PT, PT, PT, 0x80, 0x0 ;  /* 0x000000000000781c */ /* 0x000fc40003f0f070 */
[----:B------:R-:W-:Y:S02]  /*1320*/  CS2R R8, SRZ ;  /* 0x0000000000087805 */ /* 0x000fe4000001ff00 */
[----:B------:R-:W-:Y:S01]  /*1330*/  CS2R R134, SRZ ;  /* 0x0000000000867805 */ /* 0x000fe2000001ff00 */
[----:B------:R-:W-:Y:S01]  /*1340*/  UISETP.NE.AND.EX UP0, UPT, UR7, URZ, UPT, UP0 ;  /* 0x0000003f0700728c */ /* 0x000fe2000bf05300 */
[----:B0-----:R-:W-:Y:S01]  /*1350*/  IMAD.MOV.U32 R3, RZ, RZ, RZ ;  /* 0x000000ffff037224 */ /* 0x001fe200078e00ff */
[----:B------:R-:W-:Y:S01]  /*1360*/  CS2R R132, SRZ ;  /* 0x0000000000847805 */ /* 0x000fe2000001ff00 */
[----:B------:R-:W-:Y:S01]  /*1370*/  ULDC UR7, c[0x0][0x288] ;  /* 0x0000a20000077ab9 */ /* 0x000fe20000000800 */
[----:B------:R-:W-:Y:S01]  /*1380*/  USEL UR49, UR49, 0x1, UP0 ;  /* 0x0000000131317887 */ /* 0x000fe20008000000 */
[----:B------:R-:W-:Y:S01]  /*1390*/  CS2R R10, SRZ ;  /* 0x00000000000a7805 */ /* 0x000fe2000001ff00 */
[----:B------:R-:W-:Y:S01]  /*13a0*/  UIADD3 UR7, -UR7, 0x80, URZ ;  /* 0x0000008007077890 */ /* 0x000fe2000fffe13f */
[----:B------:R-:W-:-:S02]  /*13b0*/  CS2R R126, SRZ ;  /* 0x00000000007e7805 */ /* 0x000fc4000001ff00 */
[----:B------:R-:W-:Y:S02]  /*13c0*/  CS2R R12, SRZ ;  /* 0x00000000000c7805 */ /* 0x000fe4000001ff00 */
[----:B------:R-:W-:Y:S01]  /*13d0*/  CS2R R124, SRZ ;  /* 0x00000000007c7805 */ /* 0x000fe2000001ff00 */
[----:B------:R-:W-:Y:S01]  /*13e0*/  UIMAD UR7, UR49, UR9, UR7 ;  /* 0x00000009310772a4 */ /* 0x000fe2000f8e0207 */
        /* <DEDUP_REMOVED lines=16> */
[----:B------:R-:W-:-:S02]  /*14f0*/  IMAD.MOV.U32 R36, RZ, RZ, RZ ;  /* 0x000000ffff247224 */ /* 0x000fc400078e00ff */
[----:B--2---:R-:W-:Y:S01]  /*1500*/  FMUL.FTZ R0, R7, R0 ;  /* 0x0000000007007220 */ /* 0x004fe20000410000 */
[----:B------:R-:W-:-:S03]  /*1510*/  CS2R R6, SRZ ;  /* 0x0000000000067805 */ /* 0x000fc6000001ff00 */
[----:B------:R-:W-:Y:S01]  /*1520*/  FMUL.FTZ R0, R0, UR4 ;  /* 0x0000000400007c20 */ /* 0x000fe20008410000 */
[----:B------:R-:W-:Y:S02]  /*1530*/  ULDC UR4, c[0x0][0xc3c] ;  /* 0x00030f0000047ab9 */ /* 0x000fe40000000800 */
[----:B------:R-:W-:Y:S02]  /*1540*/  UIADD3 UR4, UR8, UR4, URZ ;  /* 0x0000000408047290 */ /* 0x000fe4000fffe03f */
[----:B------:R-:W-:Y:S01]  /*1550*/  R2UR UR42, R0 ;  /* 0x00000000002a72ca */ /* 0x000fe200000e0000 */
[----:B------:R-:W-:Y:S01]  /*1560*/  @UP1 ULDC UR8, c[0x0][0x450] ;  /* 0x0001140000081ab9 */ /* 0x000fe20000000800 */
[----:B------:R-:W-:-:S03]  /*1570*/  UIMAD UR43, UR4, 0xc0, URZ ;  /* 0x000000c0042b78a4 */ /* 0x000fc6000f8e023f */
[----:B------:R-:W-:Y:S01]  /*1580*/  @UP1 ULDC UR4, c[0x0][0x44c] ;  /* 0x0001130000041ab9 */ /* 0x000fe20000000800 */
[----:B------:R-:W-:-:S04]  /*1590*/  UIADD3 UR6, UR43, 0xbf, URZ ;  /* 0x000000bf2b067890 */ /* 0x000fc8000fffe03f */
[----:B------:R-:W-:Y:S02]  /*15a0*/  UIMAD.WIDE.U32 UR4, UR6, UR4, URZ ;  /* 0x00000004060472a5 */ /* 0x000fe4000f8e003f */
[----:B------:R-:W-:Y:S02]  /*15b0*/  UIMAD UR4, UR49, UR9, 0x7f ;  /* 0x0000007f310474a4 */ /* 0x000fe4000f8e0209 */
[----:B------:R-:W-:Y:S02]  /*15c0*/  @UP1 USHF.R.U32.HI UR6, URZ, UR8, UR5 ;  /* 0x000000083f061299 */ /* 0x000fe40008011605 */
[----:B------:R-:W-:Y:S02]  /*15d0*/  USHF.R.S32.HI UR5, URZ, 0x1f, UR4 ;  /* 0x0000001f3f057899 */ /* 0x000fe40008011404 */
[----:B------:R-:W-:Y:S02]  /*15e0*/  UIADD3 UR6, UR7, UR6, URZ ;  /* 0x0000000607067290 */ /* 0x000fe4000fffe03f */
[----:B------:R-:W-:-:S02]  /*15f0*/  ULEA.HI UR5, UR5, UR4, URZ, 0x7 ;  /* 0x0000000405057291 */ /* 0x000fc4000f8f383f */
[----:B------:R-:W-:Y:S02]  /*1600*/  USHF.R.S32.HI UR7, URZ, 0x1f, UR6 ;  /* 0x0000001f3f077899 */ /* 0x000fe40008011406 */
[----:B------:R-:W-:Y:S02]  /*1610*/  USHF.R.S32.HI UR5, URZ, 0x7, UR5 ;  /* 0x000000073f057899 */ /* 0x000fe40008011405 */
[----:B------:R-:W-:-:S04]  /*1620*/  ULEA.HI UR7, UR7, UR6, URZ, 0x7 ;  /* 0x0000000607077291 */ /* 0x000fc8000f8f383f */
[----:B------:R-:W-:-:S04]  /*1630*/  USHF.R.S32.HI UR7, URZ, 0x7, UR7 ;  /* 0x000000073f077899 */ /* 0x000fc80008011407 */
[----:B------:R-:W-:-:S04]  /*1640*/  UISETP.LT.AND UP0, UPT, UR5, UR7, UPT ;  /* 0x000000070500728c */ /* 0x000fc8000bf01270 */
[----:B------:R-:W-:-:S04]  /*1650*/  USEL UR50, UR5, UR7, UP0 ;  /* 0x0000000705327287 */ /* 0x000fc80008000000 */
[----:B------:R-:W-:-:S06]  /*1660*/  UISETP.GE.AND UP0, UPT, UR50, 0x1, UPT ;  /* 0x000000013200788c */ /* 0x000fcc000bf06270 */
[----:B------:R-:W-:-:S13]  /*1670*/  PLOP3.LUT P1, PT, PT, PT, UP0, 0x80, 0x0 ;  /* 0x000000000000781c */ /* 0x000fda0003f2f008 */
[----:B------:R-:W-:Y:S05]  /*1680*/  @!P1 BRA `(.L_x_1581) ;  /* 0x0000006c00a09947 */ /* 0x000fea0003800000 */
        /* <DEDUP_REMOVED lines=31> */
.L_x_1582:
        /* <DEDUP_REMOVED lines=9> */
.L_x_1707:
[----:B------:R-:W-:Y:S05]  /*1910*/  @!P0 BRA `(.L_x_1584) ;  /* 0x0000000000048947 */ /* 0x000fea0003800000 */
[----:B------:R-:W-:Y:S01]  /*1920*/  BPT.TRAP 0x1 ;  /* 0x000000040000795c */ /* 0x000fe20000300000 */
.L_x_1584:
[----:B0-----:R-:W-:Y:S02]  /*1930*/  IMAD.U32 R3, RZ, RZ, UR38 ;  /* 0x00000026ff037e24 */ /* 0x001fe4000f8e00ff */
[----:B------:R-:W-:-:S03]  /*1940*/  IMAD.U32 R0, RZ, RZ, UR37 ;  /* 0x00000025ff007e24 */ /* 0x000fc6000f8e00ff */
[----:B------:R-:W-:Y:S02]  /*1950*/  LEA R3, R3, UR45, 0x3 ;  /* 0x0000002d03037c11 */ /* 0x000fe4000f8e18ff */
[----:B------:R-:W-:-:S04]  /*1960*/  SHF.L.U32 R0, R0, 0x1f, RZ ;  /* 0x0000001f00007819 */ /* 0x000fc800000006ff */
[----:B------:R0:W1:Y:S01]  /*1970*/  SYNCS.PHASECHK.TRANS64.TRYWAIT P2, [R3+URZ+0x19c30], R0 ;  /* 0x019c3000030075a7 */ /* 0x000062000804017f */
[----:B------:R-:W-:Y:S05]  /*1980*/  @!P0 BRA `(.L_x_1585) ;  /* 0x0000000000048947 */ /* 0x000fea0003800000 */
[----:B------:R-:W-:Y:S01]  /*1990*/  BPT.TRAP 0x1 ;  /* 0x000000040000795c */ /* 0x000fe20000300000 */
.L_x_1585:
[----:B------:R-:W2:Y:S02]  /*19a0*/  S2R R2, SR_TID.X ;  /* 0x0000000000027919 */ /* 0x000ea40000002100 */
[----:B--2---:R-:W-:Y:S01]  /*19b0*/  LOP3.LUT P1, RZ, R2, 0x7f, RZ, 0xc0, !PT ;  /* 0x0000007f02ff7812 */ /* 0x004fe2000782c0ff */
[----:B-1----:R-:W-:-:S12]  /*19c0*/  @P2 BRA `(.L_x_1586) ;  /* 0x0000000000082947 */ /* 0x002fd80003800000 */
[----:B------:R-:W1:Y:S02]  /*19d0*/  SYNCS.PHASECHK.TRANS64.TRYWAIT P2, [R3+URZ+0x19c30], R0 ;  /* 0x019c3000030075a7 */ /* 0x000e64000804017f */
[----:B-1----:R-:W-:Y:S05]  /*19e0*/  @!P2 BRA `(.L_x_1587) ;  /* 0x000000c40074a947 */ /* 0x002fea0003800000 */
.L_x_1586:
[----:B------:R-:W-:Y:S05]  /*19f0*/  WARPSYNC.ALL ;  /* 0x0000000000007948 */ /* 0x000fea0003800000 */
[----:B------:R-:W-:Y:S01]  /*1a00*/  UIADD3 UR4, UR45, 0x13800, URZ ;  /* 0x000138002d047890 */ /* 0x000fe2000fffe03f */
[----:B------:R-:W-:Y:S01]  /*1a10*/  WARPGROUP.ARRIVE ;  /* 0x00000000000079c5 */ /* 0x000fe20000000000 */
[----:B------:R-:W-:Y:S01]  /*1a20*/  ULOP3.LUT UR12, UR51, 0x10000, URZ, 0xfc, !UPT ;  /* 0x00010000330c7892 */ /* 0x000fe2000f8efc3f */
[----:B01----:R-:W-:Y:S01]  /*1a30*/  VIADD R0, R17, UR43 ;  /* 0x0000002b11007c36 */ /* 0x003fe20008000000 */
[----:B------:R-:W-:Y:S01]  /*1a40*/  USHF.R.U32.HI UR4, URZ, 0x4, UR4 ;  /* 0x000000043f047899 */ /* 0x000fe20008011604 */
[----:B------:R-:W-:Y:S01]  /*1a50*/  CS2R R134, SRZ ;  /* 0x0000000000867805 */ /* 0x000fe2000001ff00 */
[----:B------:R-:W-:Y:S01]  /*1a60*/  UMOV UR13, 0xc0000010 ;  /* 0xc0000010000d7882 */ /* 0x000fe20000000000 */
[----:B------:R-:W-:Y:S01]  /*1a70*/  UMOV UR15, 0xc0000010 ;  /* 0xc0000010000f7882 */ /* 0x000fe20000000000 */
[----:B------:R-:W-:Y:S01]  /*1a80*/  ULOP3.LUT UR4, UR4, 0x3fff, URZ, 0xc0, !UPT ;  /* 0x00003fff04047892 */ /* 0x000fe2000f8ec03f */
[----:B------:R-:W-:Y:S01]  /*1a90*/  CS2R R132, SRZ ;  /* 0x0000000000847805 */ /* 0x000fe2000001ff00 */
[----:B------:R-:W-:Y:S01]  /*1aa0*/  UMOV UR5, 0xc0000010 ;  /* 0xc000001000057882 */ /* 0x000fe20000000000 */
[----:B------:R-:W-:Y:S01]  /*1ab0*/  UMOV UR7, 0xc0000010 ;  /* 0xc000001000077882 */ /* 0x000fe20000000000 */
[----:B------:R-:W-:Y:S01]  /*1ac0*/  ULOP3.LUT UR16, UR4, 0x10000, URZ, 0xfc, !UPT ;  /* 0x0001000004107892 */ /* 0x000fe2000f8efc3f */
[----:B------:R-:W-:Y:S01]  /*1ad0*/  CS2R R130, SRZ ;  /* 0x0000000000827805 */ /* 0x000fe2000001ff00 */
[----:B------:R-:W-:Y:S01]  /*1ae0*/  UIADD3 UR4, UR12, 0x180, URZ ;  /* 0x000001800c047890 */ /* 0x000fe2000fffe03f */
[----:B------:R-:W-:Y:S01]  /*1af0*/  CS2R R128, SRZ ;  /* 0x0000000000807805 */ /* 0x000fe2000001ff00 */
[----:B------:R-:W-:Y:S01]  /*1b00*/  UIMAD UR14, UR38, 0x300, UR16 ;  /* 0x00000300260e78a4 */ /* 0x000fe2000f8e0210 */
[----:B------:R-:W-:Y:S01]  /*1b10*/  CS2R R126, SRZ ;  /* 0x00000000007e7805 */ /* 0x000fe2000001ff00 */
[----:B------:R-:W-:Y:S01]  /*1b20*/  UIADD3 UR8, UR12, 0x300, URZ ;  /* 0x000003000c087890 */ /* 0x000fe2000fffe03f */
[----:B------:R-:W-:Y:S01]  /*1b30*/  CS2R R124, SRZ ;  /* 0x00000000007c7805 */ /* 0x000fe2000001ff00 */
[----:B------:R-:W-:Y:S01]  /*1b40*/  UIADD3 UR6, UR14, 0x100, URZ ;  /* 0x000001000e067890 */ /* 0x000fe2000fffe03f */
[----:B------:R-:W-:Y:S01]  /*1b50*/  CS2R R122, SRZ ;  /* 0x00000000007a7805 */ /* 0x000fe2000001ff00 */
[----:B------:R-:W-:Y:S01]  /*1b60*/  UIADD3 UR10, UR14, 0x200, URZ ;  /* 0x000002000e0a7890 */ /* 0x000fe2000fffe03f */
[----:B------:R-:W-:Y:S01]  /*1b70*/  CS2R R120, SRZ ;  /* 0x0000000000787805 */ /* 0x000fe2000001ff00 */
[----:B------:R-:W-:Y:S01]  /*1b80*/  UMOV UR9, 0xc0000010 ;  /* 0xc000001000097882 */ /* 0x000fe20000000000 */
[----:B------:R-:W-:Y:S01]  /*1b90*/  QGMMA.64x128x32.F32.E4M3.E4M3 R24, gdesc[UR12], RZ, !UPT, gsb0 ;  /* 0x01e000000c1879f3 */ /* 0x000fe2000c0008ff */
[----:B------:R-:W-:Y:S01]  /*1ba0*/  UMOV UR11, 0xc0000010 ;  /* 0xc0000010000b7882 */ /* 0x000fe20000000000 */
[----:B------:R-:W-:Y:S01]  /*1bb0*/  ULDC UR14, c[0x0][0x288] ;  /* 0x0000a200000e7ab9 */ /* 0x000fe20000000800 */
        /* <DEDUP_REMOVED lines=12> */
[----:B------:R-:W-:Y:S02]  /*1c80*/  WARPGROUP.DEPBAR.LE gsb0, 0x0 ;  /* 0x00008000000079c5 */ /* 0x000fe40000010000 */
[----:B------:R-:W-:-:S06]  /*1c90*/  WARPGROUP.ARRIVE ;  /* 0x00000000000079c5 */ /* 0x000fcc0000000000 */
[----:B------:R-:W-:Y:S01]  /*1ca0*/  QGMMA.64x128x32.F32.E4M3.E4M3 R24, gdesc[UR4], R24, gsb0 ;  /* 0x01e00000041879f3 */ /* 0x000fe20008000818 */
[----:B------:R-:W-:Y:S02]  /*1cb0*/  ULDC UR6, c[0x0][0x448] ;  /* 0x0001120000067ab9 */ /* 0x000fe40000000800 */
[----:B------:R-:W-:-:S06]  /*1cc0*/  UISETP.NE.AND UP0, UPT, UR6, 0x1, UPT ;  /* 0x000000010600788c */ /* 0x000fcc000bf05270 */
[----:B------:R-:W-:-:S05]  /*1cd0*/  PLOP3.LUT P2, PT, PT, PT, UP0, 0x80, 0x0 ;  /* 0x000000000000781c */ /* 0x000fca0003f4f008 */
[----:B------:R-:W-:-:S08]  /*1ce0*/  @UP0 ULDC UR6, c[0x0][0x44c] ;  /* 0x0001130000060ab9 */ /* 0x000fd00000000800 */
[----:B------:R-:W-:Y:S01]  /*1cf0*/  @P2 IMAD.HI.U32 R2, R0, UR6, RZ ;  /* 0x0000000600022c27 */ /* 0x000fe2000f8e00ff */
[----:B------:R-:W-:-:S04]  /*1d00*/  @UP0 ULDC UR6, c[0x0][0x450] ;  /* 0x0001140000060ab9 */ /* 0x000fc80000000800 */
[----:B------:R-:W-:Y:S01]  /*1d10*/  @P2 SHF.R.U32.HI R0, RZ, UR6, R2 ;  /* 0x00000006ff002c19 */ /* 0x000fe20008011602 */
[----:B------:R-:W-:Y:S02]  /*1d20*/  UMOV UR6, 0xffffff80 ;  /* 0xffffff8000067882 */ /* 0x000fe40000000000 */
[----:B------:R-:W-:Y:S02]  /*1d30*/  UIMAD UR6, UR50, UR6, 0x80 ;  /* 0x00000080320674a4 */ /* 0x000fe4000f8e0206 */
[----:B------:R-:W0:Y:S01]  /*1d40*/  SHFL.IDX PT, R5, R0, 0x1, 0x1c1f ;  /* 0x003c1f0000057f89 */ /* 0x000e2200000e0000 */
[----:B------:R-:W-:Y:S02]  /*1d50*/  UIADD3 UR50, UR50, -0x2, URZ ;  /* 0xfffffffe32327890 */ /* 0x000fe4000fffe03f */
[----:B------:R-:W-:-:S06]  /*1d60*/  UIADD3 UR7, UR6, 0x1, URZ ;  /* 0x0000000106077890 */ /* 0x000fcc000fffe03f */
[----:B------:R-:W-:-:S04]  /*1d70*/  IMAD.U32 R7, RZ, RZ, UR7 ;  /* 0x00000007ff077e24 */ /* 0x000fc8000f8e00ff */
[----:B------:R-:W-:Y:S01]  /*1d80*/  IMAD R4, R16, -0x2, R7 ;  /* 0xfffffffe10047824 */ /* 0x000fe200078e0207 */
[----:B------:R-:W-:Y:S02]  /*1d90*/  WARPGROUP.DEPBAR.LE gsb0, 0x0 ;  /* 0x00008000000079c5 */ /* 0x000fe40000010000 */
[----:B------:R-:W-:-:S06]  /*1da0*/  WARPGROUP.ARRIVE ;  /* 0x00000000000079c5 */ /* 0x000fcc0000000000 */
[----:B------:R-:W-:Y:S01]  /*1db0*/  QGMMA.64x128x32.F32.E4M3.E4M3 R24, gdesc[UR8], R24, gsb0 ;  /* 0x01e00000081879f3 */ /* 0x000fe20008000818 */
[----:B------:R-:W-:Y:S01]  /*1dc0*/  ULDC UR11, c[0x0][0x2f0] ;  /* 0x0000bc00000b7ab9 */ /* 0x000fe20000000800 */
[----:B------:R-:W-:Y:S01]  /*1dd0*/  UMOV UR10, UR43 ;  /* 0x0000002b000a7c82 */ /* 0x000fe20008000000 */
[----:B------:R-:W-:Y:S02]  /*1de0*/  UIMAD UR6, UR49, UR11, UR6 ;  /* 0x0000000b310672a4 */ /* 0x000fe4000f8e0206 */
[----:B------:R-:W-:Y:S01]  /*1df0*/  IMAD.U32 R9, RZ, RZ, UR11 ;  /* 0x0000000bff097e24 */ /* 0x000fe2000f8e00ff */
[----:B------:R-:W-:-:S03]  /*1e00*/  UIMAD UR11, UR49, UR11, -UR14 ;  /* 0x0000000b310b72a4 */ /* 0x000fc6000f8e0a0e */
[----:B------:R-:W-:Y:S02]  /*1e10*/  IMAD R4, R9, UR49, R4 ;  /* 0x0000003109047c24 */ /* 0x000fe4000f8e0204 */
[----:B------:R-:W-:Y:S01]  /*1e20*/  IMAD.U32 R7, RZ, RZ, UR6 ;  /* 0x00000006ff077e24 */ /* 0x000fe2000f8e00ff */
[----:B------:R-:W-:Y:S02]  /*1e30*/  @UP0 ULDC UR6, c[0x0][0x44c] ;  /* 0x0001130000060ab9 */ /* 0x000fe40000000800 */
[----:B0-----:R-:W-:Y:S01]  /*1e40*/  IADD3 R5, R5, -UR14, R4 ;  /* 0x8000000e05057c10 */ /* 0x001fe2000fffe004 */
[----:B------:R-:W-:Y:S01]  /*1e50*/  IMAD R2, R16, -0x2, R7 ;  /* 0xfffffffe10027824 */ /* 0x000fe200078e0207 */
[----:B------:R-:W-:-:S04]  /*1e60*/  UIMAD.WIDE.U32 UR6, UR43, UR6, URZ ;  /* 0x000000062b0672a5 */ /* 0x000fc8000f8e003f */
[----:B------:R-:W-:-:S04]  /*1e70*/  VIMNMX R5, R2, R5, PT ;  /* 0x0000000502057248 */ /* 0x000fc80003fe0100 */
[C---:B------:R-:W-:Y:S02]  /*1e80*/  ISETP.GT.AND P3, PT, R5.reuse, RZ, PT ;  /* 0x000000ff0500720c */ /* 0x040fe40003f64270 */
[C---:B------:R-:W-:Y:S02]  /*1e90*/  ISETP.GT.AND P4, PT, R5.reuse, 0x1, PT ;  /* 0x000000010500780c */ /* 0x040fe40003f84270 */
[----:B------:R-:W-:Y:S01]  /*1ea0*/  ISETP.GT.AND P5, PT, R5, 0x8, PT ;  /* 0x000000080500780c */ /* 0x000fe20003fa4270 */
[----:B------:R-:W-:Y:S02]  /*1eb0*/  WARPGROUP.DEPBAR.LE gsb0, 0x0 ;  /* 0x00008000000079c5 */ /* 0x000fe40000010000 */
[----:B------:R-:W-:Y:S02]  /*1ec0*/  FSEL R91, R26, -INF , P3 ;  /* 0xff8000001a5b7808 */ /* 0x000fe40001800000 */
[----:B------:R-:W-:Y:S02]  /*1ed0*/  FSEL R93, R27, -INF , P4 ;  /* 0xff8000001b5d7808 */ /* 0x000fe40002000000 */
[----:B------:R-:W-:-:S02]  /*1ee0*/  ISETP.GT.AND P3, PT, R5, 0x9, PT ;  /* 0x000000090500780c */ /* 0x000fc40003f64270 */
[----:B------:R-:W-:Y:S02]  /*1ef0*/  FSEL R89, R30, -INF , P5 ;  /* 0xff8000001e597808 */ /* 0x000fe40002800000 */
[----:B------:R-:W-:Y:S02]  /*1f00*/  FMNMX.FTZ R6, R91, R93, !PT ;  /* 0x0000005d5b067209 */ /* 0x000fe40007810000 */
[----:B------:R-:W-:Y:S02]  /*1f10*/  ISETP.GT.AND P4, PT, R5, 0x10, PT ;  /* 0x000000100500780c */ /* 0x000fe40003f84270 */
[----:B------:R-:W-:Y:S02]  /*1f20*/  FSEL R7, R31, -INF , P3 ;  /* 0xff8000001f077808 */ /* 0x000fe40001800000 */
[----:B------:R-:W-:Y:S02]  /*1f30*/  FMNMX.FTZ R6, R89, R6, !PT ;  /* 0x0000000659067209 */ /* 0x000fe40007810000 */
        /* <DEDUP_REMOVED lines=77> */
[----:B------:R-:W-:Y:S01]  /*2410*/  FMNMX.FTZ R6, R82, R95, !PT ;  /* 0x0000005f52067209 */ /* 0x000fe20007810000 */
[----:B------:R-:W-:Y:S01]  /*2420*/  IMAD.U32 R95, RZ, RZ, UR42 ;  /* 0x0000002aff5f7e24 */ /* 0x000fe2000f8e00ff */
[----:B------:R-:W-:-:S02]  /*2430*/  ISETP.GT.AND P3, PT, R5, 0x79, PT ;  /* 0x000000790500780c */ /* 0x000fc40003f64270 */
[----:B------:R-:W-:Y:S02]  /*2440*/  FSEL R86, R86, -INF , P4 ;  /* 0xff80000056567808 */ /* 0x000fe40002000000 */
[----:B------:R-:W-:Y:S02]  /*2450*/  FMNMX.FTZ R5, R83, R6, !PT ;  /* 0x0000000653057209 */ /* 0x000fe40007810000 */
[----:B------:R-:W-:Y:S02]  /*2460*/  FSEL R87, R87, -INF , P3 ;  /* 0xff80000057577808 */ /* 0x000fe40001800000 */
[----:B------:R-:W-:-:S04]  /*2470*/  FMNMX.FTZ R6, R86, R5, !PT ;  /* 0x0000000556067209 */ /* 0x000fc80007810000 */
[----:B------:R-:W-:Y:S02]  /*2480*/  FMNMX.FTZ R8, R87, R6, !PT ;  /* 0x0000000657087209 */ /* 0x000fe40007810000 */
[----:B------:R-:W-:Y:S04]  /*2490*/  SHFL.IDX PT, R6, R0, RZ, 0x1c1f ;  /* 0x001c1fff00067589 */ /* 0x000fe800000e0000 */
[----:B------:R-:W0:Y:S02]  /*24a0*/  SHFL.BFLY PT, R5, R8, 0x2, 0x1f ;  /* 0x0c401f0008057f89 */ /* 0x000e2400000e0000 */
[----:B0-----:R-:W-:-:S05]  /*24b0*/  FMNMX.FTZ R12, R8, R5, !PT ;  /* 0x00000005080c7209 */ /* 0x001fca0007810000 */
[----:B------:R-:W0:Y:S02]  /*24c0*/  SHFL.BFLY PT, R5, R12, 0x1, 0x1f ;  /* 0x0c201f000c057f89 */ /* 0x000e2400000e0000 */
[----:B0-----:R-:W-:Y:S01]  /*24d0*/  FMNMX.FTZ R0, R12, R5, !PT ;  /* 0x000000050c007209 */ /* 0x001fe20007810000 */
[----:B------:R-:W-:Y:S01]  /*24e0*/  VIADD R5, R4, -UR14 ;  /* 0x8000000e04057c36 */ /* 0x000fe20008000000 */
[----:B------:R-:W-:Y:S02]  /*24f0*/  @UP0 ULDC UR14, c[0x0][0x450] ;  /* 0x00011400000e0ab9 */ /* 0x000fe40000000800 */
[C---:B------:R-:W-:Y:S01]  /*2500*/  FSETP.NEU.FTZ.AND P3, PT, R0.reuse, -INF , PT ;  /* 0xff8000000000780b */ /* 0x040fe20003f7d000 */
[----:B------:R-:W-:-:S01]  /*2510*/  FFMA.FTZ R10, R0, R95, -8 ;  /* 0xc1000000000a7423 */ /* 0x000fc2000001005f */
[----:B------:R-:W-:Y:S01]  /*2520*/  VIADDMNMX R2, R6, R5, R2, PT ;  /* 0x0000000506027246 */ /* 0x000fe20003800102 */
[----:B------:R-:W-:Y:S01]  /*2530*/  @UP0 USHF.R.U32.HI UR10, URZ, UR14, UR7 ;  /* 0x0000000e3f0a0299 */ /* 0x000fe20008011607 */
[----:B------:R-:W-:-:S02]  /*2540*/  CS2R R94, SRZ ;  /* 0x00000000005e7805 */ /* 0x000fc4000001ff00 */
[----:B------:R-:W-:Y:S01]  /*2550*/  FSEL R10, R10, RZ, P3 ;  /* 0x000000ff0a0a7208 */ /* 0x000fe20001800000 */
[----:B------:R-:W-:Y:S01]  /*2560*/  UIADD3 UR11, UR11, UR10, URZ ;  /* 0x0000000a0b0b7290 */ /* 0x000fe2000fffe03f */
[C---:B------:R-:W-:Y:S02]  /*2570*/  ISETP.GT.AND P3, PT, R2.reuse, RZ, PT ;  /* 0x000000ff0200720c */ /* 0x040fe40003f64270 */
[----:B------:R-:W-:Y:S01]  /*2580*/  ISETP.GT.AND P4, PT, R2, 0x1, PT ;  /* 0x000000010200780c */ /* 0x000fe20003f84270 */
[----:B------:R-:W-:-:S01]  /*2590*/  FFMA.FTZ R6, R89, UR42, -R10 ;  /* 0x0000002a59067c23 */ /* 0x000fc2000801080a */
[----:B------:R-:W-:Y:S01]  /*25a0*/  ISETP.GT.AND P5, PT, R2, 0x8, PT ;  /* 0x000000080200780c */ /* 0x000fe20003fa4270 */
[----:B------:R-:W-:-:S01]  /*25b0*/  FFMA.FTZ R20, R35, UR42, -R10 ;  /* 0x0000002a23147c23 */ /* 0x000fc2000801080a */
[----:B------:R-:W-:Y:S01]  /*25c0*/  FSEL R24, R24, -INF , P3 ;  /* 0xff80000018187808 */ /* 0x000fe20001800000 */
[----:B------:R-:W-:-:S01]  /*25d0*/  FFMA.FTZ R47, R47, UR42, -R10 ;  /* 0x0000002a2f2f7c23 */ /* 0x000fc2000801080a */
[----:B------:R-:W-:Y:S01]  /*25e0*/  FSEL R25, R25, -INF , P4 ;  /* 0xff80000019197808 */ /* 0x000fe20002000000 */
[----:B------:R-:W-:-:S01]  /*25f0*/  FFMA.FTZ R43, R43, UR42, -R10 ;  /* 0x0000002a2b2b7c23 */ /* 0x000fc2000801080a */
[----:B------:R-:W-:Y:S01]  /*2600*/  ISETP.GT.AND P3, PT, R2, 0x9, PT ;  /* 0x000000090200780c */ /* 0x000fe20003f64270 */
[----:B------:R-:W-:-:S01]  /*2610*/  FFMA.FTZ R38, R62, UR42, -R10 ;  /* 0x0000002a3e267c23 */ /* 0x000fc2000801080a */
[----:B------:R-:W-:Y:S01]  /*2620*/  FSEL R28, R28, -INF , P5 ;  /* 0xff8000001c1c7808 */ /* 0x000fe20002800000 */
[----:B------:R-:W-:-:S01]  /*2630*/  FFMA.FTZ R5, R93, UR42, -R10 ;  /* 0x0000002a5d057c23 */ /* 0x000fc2000801080a */
[----:B------:R-:W-:Y:S01]  /*2640*/  FMNMX.FTZ R89, R24, R25, !PT ;  /* 0x0000001918597209 */ /* 0x000fe20007810000 */
[----:B------:R-:W-:-:S01]  /*2650*/  FFMA.FTZ R91, R91, UR42, -R10 ;  /* 0x0000002a5b5b7c23 */ /* 0x000fc2000801080a */
[----:B------:R-:W-:Y:S01]  /*2660*/  ISETP.GT.AND P4, PT, R2, 0x10, PT ;  /* 0x000000100200780c */ /* 0x000fe20003f84270 */
[----:B------:R-:W-:-:S01]  /*2670*/  FFMA.FTZ R7, R7, UR42, -R10 ;  /* 0x0000002a07077c23 */ /* 0x000fc2000801080a */
[----:B------:R-:W-:Y:S01]  /*2680*/  FSEL R29, R29, -INF , P3 ;  /* 0xff8000001d1d7808 */ /* 0x000fe20001800000 */
[----:B------:R0:W-:Y:S01]  /*2690*/  MUFU.EX2 R4, R91 ;  /* 0x0000005b00047308 */ /* 0x0001e20000000800 */
[----:B------:R-:W-:Y:S01]  /*26a0*/  FMNMX.FTZ R8, R28, R89, !PT ;  /* 0x000000591c087209 */ /* 0x000fe20007810000 */
[--C-:B------:R-:W-:Y:S01]  /*26b0*/  FFMA.FTZ R39, R39, UR42, -R10.reuse ;  /* 0x0000002a27277c23 */ /* 0x100fe2000801080a */
[----:B------:R-:W-:Y:S01]  /*26c0*/  ISETP.GT.AND P3, PT, R2, 0x11, PT ;  /* 0x000000110200780c */ /* 0x000fe20003f64270 */
[--C-:B------:R-:W-:Y:S01]  /*26d0*/  FFMA.FTZ R42, R67, UR42, -R10.reuse ;  /* 0x0000002a432a7c23 */ /* 0x100fe2000801080a */
[----:B------:R-:W-:Y:S01]  /*26e0*/  FSEL R32, R32, -INF , P4 ;  /* 0xff80000020207808 */ /* 0x000fe20002000000 */
[--C-:B------:R-:W-:Y:S01]  /*26f0*/  FFMA.FTZ R15, R15, UR42, -R10.reuse ;  /* 0x0000002a0f0f7c23 */ /* 0x100fe2000801080a */
[----:B------:R-:W-:Y:S01]  /*2700*/  FMNMX.FTZ R89, R29, R8, !PT ;  /* 0x000000081d597209 */ /* 0x000fe20007810000 */
[--C-:B------:R-:W-:Y:S01]  /*2710*/  FFMA.FTZ R8, R9, UR42, -R10.reuse ;  /* 0x0000002a09087c23 */ /* 0x100fe2000801080a */
[----:B------:R-:W-:Y:S01]  /*2720*/  ISETP.GT.AND P4, PT, R2, 0x18, PT ;  /* 0x000000180200780c */ /* 0x000fe20003f84270 */
[----:B------:R-:W-:Y:S01]  /*2730*/  MUFU.EX2 R5, R5 ;  /* 0x0000000500057308 */ /* 0x000fe20000000800 */
[----:B------:R-:W-:Y:S01]  /*2740*/  FSEL R33, R33, -INF , P3 ;  /* 0xff80000021217808 */ /* 0x000fe20001800000 */
[--C-:B------:R-:W-:Y:S01]  /*2750*/  FFMA.FTZ R46, R71, UR42, -R10.reuse ;  /* 0x0000002a472e7c23 */ /* 0x100fe2000801080a */
[----:B------:R-:W-:Y:S01]  /*2760*/  FMNMX.FTZ R12, R32, R89, !PT ;  /* 0x00000059200c7209 */ /* 0x000fe20007810000 */
[--C-:B------:R-:W-:Y:S01]  /*2770*/  FFMA.FTZ R13, R13, UR42, -R10.reuse ;  /* 0x0000002a0d0d7c23 */ /* 0x100fe2000801080a */
[----:B------:R-:W-:Y:S01]  /*2780*/  ISETP.GT.AND P3, PT, R2, 0x19, PT ;  /* 0x000000190200780c */ /* 0x000fe20003f64270 */
[--C-:B------:R-:W-:Y:S01]  /*2790*/  FFMA.FTZ R11, R11, UR42, -R10.reuse ;  /* 0x0000002a0b0b7c23 */ /* 0x100fe2000801080a */
[----:B------:R-:W-:Y:S01]  /*27a0*/  FSEL R36, R36, -INF , P4 ;  /* 0xff80000024247808 */ /* 0x000fe20002000000 */
[----:B------:R-:W-:Y:S01]  /*27b0*/  MUFU.EX2 R6, R6 ;  /* 0x0000000600067308 */ /* 0x000fe20000000800 */
[----:B------:R-:W-:Y:S01]  /*27c0*/  FMNMX.FTZ R9, R33, R12, !PT ;  /* 0x0000000c21097209 */ /* 0x000fe20007810000 */
[--C-:B------:R-:W-:Y:S01]  /*27d0*/  FFMA.FTZ R54, R79, UR42, -R10.reuse ;  /* 0x0000002a4f367c23 */ /* 0x100fe2000801080a */
[----:B------:R-:W-:Y:S01]  /*27e0*/  ISETP.GT.AND P4, PT, R2, 0x20, PT ;  /* 0x000000200200780c */ /* 0x000fe20003f84270 */
[----:B------:R-:W-:Y:S01]  /*27f0*/  FFMA.FTZ R50, R75, UR42, -R10 ;  /* 0x0000002a4b327c23 */ /* 0x000fe2000801080a */
[----:B------:R-:W-:Y:S01]  /*2800*/  FSEL R37, R37, -INF , P3 ;  /* 0xff80000025257808 */ /* 0x000fe20001800000 */
[----:B------:R-:W-:Y:S01]  /*2810*/  USHF.R.S32.HI UR6, URZ, 0x1f, UR11 ;  /* 0x0000001f3f067899 */ /* 0x000fe2000801140b */
[----:B------:R-:W-:Y:S01]  /*2820*/  FMNMX.FTZ R12, R36, R9, !PT ;  /* 0x00000009240c7209 */ /* 0x000fe20007810000 */
[----:B------:R-:W1:Y:S01]  /*2830*/  MUFU.EX2 R7, R7 ;  /* 0x0000000700077308 */ /* 0x000e620000000800 */
[----:B------:R-:W-:Y:S01]  /*2840*/  ISETP.GT.AND P3, PT, R2, 0x21, PT ;  /* 0x000000210200780c */ /* 0x000fe20003f64270 */
[----:B------:R-:W-:Y:S01]  /*2850*/  ULEA.HI UR6, UR6, UR11, URZ, 0x7 ;  /* 0x0000000b06067291 */ /* 0x000fe2000f8f383f */
[----:B------:R-:W-:-:S02]  /*2860*/  FSEL R40, R40, -INF , P4 ;  /* 0xff80000028287808 */ /* 0x000fc40002000000 */
[----:B------:R-:W-:Y:S02]  /*2870*/  CS2R R92, SRZ ;  /* 0x00000000005c7805 */ /* 0x000fe4000001ff00 */
[----:B------:R-:W-:Y:S01]  /*2880*/  FMNMX.FTZ R35, R37, R12, !PT ;  /* 0x0000000c25237209 */ /* 0x000fe20007810000 */
[----:B------:R-:W-:Y:S01]  /*2890*/  FFMA.FTZ R12, R27, UR42, -R10 ;  /* 0x0000002a1b0c7c23 */ /* 0x000fe2000801080a */
[----:B------:R-:W-:Y:S01]  /*28a0*/  ISETP.GT.AND P4, PT, R2, 0x28, PT ;  /* 0x000000280200780c */ /* 0x000fe20003f84270 */
[----:B------:R2:W-:Y:S01]  /*28b0*/  MUFU.EX2 R9, R20 ;  /* 0x0000001400097308 */ /* 0x0005e20000000800 */
[----:B------:R-:W-:Y:S01]  /*28c0*/  FSEL R41, R41, -INF , P3 ;  /* 0xff80000029297808 */ /* 0x000fe20001800000 */
[----:B------:R-:W-:Y:S01]  /*28d0*/  USHF.R.S32.HI UR6, URZ, 0x7, UR6 ;  /* 0x000000073f067899 */ /* 0x000fe20008011406 */
[----:B------:R-:W-:Y:S02]  /*28e0*/  FMNMX.FTZ R14, R40, R35, !PT ;  /* 0x00000023280e7209 */ /* 0x000fe40007810000 */
[----:B0-----:R-:W-:-:S02]  /*28f0*/  CS2R R90, SRZ ;  /* 0x00000000005a7805 */ /* 0x001fc4000001ff00 */
[----:B------:R-:W-:Y:S01]  /*2900*/  ISETP.GT.AND P3, PT, R2, 0x29, PT ;  /* 0x000000290200780c */ /* 0x000fe20003f64270 */
[----:B------:R-:W-:Y:S01]  /*2910*/  UISETP.LT.AND UP1, UPT, URZ, UR6, UPT ;  /* 0x000000063f00728c */ /* 0x000fe2000bf21270 */
[----:B------:R-:W-:Y:S01]  /*2920*/  FSEL R44, R44, -INF , P4 ;  /* 0xff8000002c2c7808 */ /* 0x000fe20002000000 */
[----:B------:R-:W-:Y:S01]  /*2930*/  MUFU.EX2 R8, R8 ;  /* 0x0000000800087308 */ /* 0x000fe20000000800 */
[----:B------:R-:W-:Y:S01]  /*2940*/  FMNMX.FTZ R27, R41, R14, !PT ;  /* 0x0000000e291b7209 */ /* 0x000fe20007810000 */
[----:B------:R-:W-:Y:S01]  /*2950*/  USEL UR17, URZ, UR6, !UP1 ;  /* 0x000000063f117287 */ /* 0x000fe2000c800000 */
[----:B------:R-:W-:Y:S02]  /*2960*/  ISETP.GT.AND P4, PT, R2, 0x30, PT ;  /* 0x000000300200780c */ /* 0x000fe40003f84270 */
[----:B------:R-:W-:Y:S02]  /*2970*/  CS2R R88, SRZ ;  /* 0x0000000000587805 */ /* 0x000fe4000001ff00 */
[----:B------:R-:W-:Y:S01]  /*2980*/  FSEL R45, R45, -INF , P3 ;  /* 0xff8000002d2d7808 */ /* 0x000fe20001800000 */
[----:B------:R-:W-:Y:S01]  /*2990*/  UISETP.GE.AND UP1, UPT, UR50, UR17, UPT ;  /* 0x000000113200728c */ /* 0x000fe2000bf26270 */
[----:B------:R-:W-:Y:S01]  /*29a0*/  FMNMX.FTZ R14, R44, R27, !PT ;  /* 0x0000001b2c0e7209 */ /* 0x000fe20007810000 */
[----:B------:R-:W-:Y:S01]  /*29b0*/  MUFU.EX2 R12, R12 ;  /* 0x0000000c000c7308 */ /* 0x000fe20000000800 */
[----:B------:R-:W-:-:S02]  /*29c0*/  ISETP.GT.AND P3, PT, R2, 0x31, PT ;  /* 0x000000310200780c */ /* 0x000fc40003f64270 */
[----:B------:R-:W-:Y:S02]  /*29d0*/  FSEL R48, R48, -INF , P4 ;  /* 0xff80000030307808 */ /* 0x000fe40002000000 */
[----:B------:R-:W-:Y:S01]  /*29e0*/  FMNMX.FTZ R35, R45, R14, !PT ;  /* 0x0000000e2d237209 */ /* 0x000fe20007810000 */
[----:B------:R-:W-:Y:S01]  /*29f0*/  FFMA.FTZ R14, R31, UR42, -R10 ;  /* 0x0000002a1f0e7c23 */ /* 0x000fe2000801080a */
[----:B------:R-:W-:Y:S01]  /*2a00*/  ISETP.GT.AND P4, PT, R2, 0x38, PT ;  /* 0x000000380200780c */ /* 0x000fe20003f84270 */
[----:B------:R0:W3:Y:S01]  /*2a10*/  MUFU.EX2 R27, R39 ;  /* 0x00000027001b7308 */ /* 0x0000e20000000800 */
[----:B------:R-:W-:Y:S02]  /*2a20*/  FSEL R49, R49, -INF , P3 ;  /* 0xff80000031317808 */ /* 0x000fe40001800000 */
[----:B--2---:R-:W-:Y:S02]  /*2a30*/  FMNMX.FTZ R20, R48, R35, !PT ;  /* 0x0000002330147209 */ /* 0x004fe40007810000 */
[----:B------:R-:W-:-:S02]  /*2a40*/  ISETP.GT.AND P3, PT, R2, 0x39, PT ;  /* 0x000000390200780c */ /* 0x000fc40003f64270 */
[----:B------:R-:W-:Y:S01]  /*2a50*/  FSEL R52, R52, -INF , P4 ;  /* 0xff80000034347808 */ /* 0x000fe20002000000 */
[----:B------:R-:W-:Y:S01]  /*2a60*/  MUFU.EX2 R14, R14 ;  /* 0x0000000e000e7308 */ /* 0x000fe20000000800 */
[----:B------:R-:W-:Y:S01]  /*2a70*/  FMNMX.FTZ R31, R49, R20, !PT ;  /* 0x00000014311f7209 */ /* 0x000fe20007810000 */
[----:B0-----:R-:W-:Y:S01]  /*2a80*/  FFMA.FTZ R39, R70, UR42, -R10 ;  /* 0x0000002a46277c23 */ /* 0x001fe2000801080a */
[----:B------:R-:W-:Y:S02]  /*2a90*/  ISETP.GT.AND P4, PT, R2, 0x40, PT ;  /* 0x000000400200780c */ /* 0x000fe40003f84270 */
[----:B------:R-:W-:Y:S02]  /*2aa0*/  FSEL R53, R53, -INF , P3 ;  /* 0xff80000035357808 */ /* 0x000fe40001800000 */
[----:B------:R-:W-:Y:S01]  /*2ab0*/  FMNMX.FTZ R20, R52, R31, !PT ;  /* 0x0000001f34147209 */ /* 0x000fe20007810000 */
[----:B------:R-:W-:Y:S01]  /*2ac0*/  MUFU.EX2 R15, R15 ;  /* 0x0000000f000f7308 */ /* 0x000fe20000000800 */
[----:B------:R-:W-:-:S02]  /*2ad0*/  ISETP.GT.AND P3, PT, R2, 0x41, PT ;  /* 0x000000410200780c */ /* 0x000fc40003f64270 */
[----:B------:R-:W-:Y:S02]  /*2ae0*/  FSEL R56, R56, -INF , P4 ;  /* 0xff80000038387808 */ /* 0x000fe40002000000 */
[----:B------:R-:W-:Y:S01]  /*2af0*/  FMNMX.FTZ R35, R53, R20, !PT ;  /* 0x0000001435237209 */ /* 0x000fe20007810000 */
[----:B------:R-:W-:Y:S01]  /*2b00*/  FFMA.FTZ R20, R21, UR42, -R10 ;  /* 0x0000002a15147c23 */ /* 0x000fe2000801080a */
[----:B------:R-:W-:Y:S01]  /*2b10*/  ISETP.GT.AND P4, PT, R2, 0x48, PT ;  /* 0x000000480200780c */ /* 0x000fe20003f84270 */
[----:B------:R0:W-:Y:S01]  /*2b20*/  MUFU.EX2 R31, R43 ;  /* 0x0000002b001f7308 */ /* 0x0001e20000000800 */
[----:B------:R-:W-:Y:S02]  /*2b30*/  FSEL R57, R57, -INF , P3 ;  /* 0xff80000039397808 */ /* 0x000fe40001800000 */
[----:B------:R-:W-:Y:S02]  /*2b40*/  FMNMX.FTZ R26, R56, R35, !PT ;  /* 0x00000023381a7209 */ /* 0x000fe40007810000 */
[----:B------:R-:W-:-:S02]  /*2b50*/  ISETP.GT.AND P3, PT, R2, 0x49, PT ;  /* 0x000000490200780c */ /* 0x000fc40003f64270 */
[----:B------:R-:W-:Y:S01]  /*2b60*/  FSEL R60, R60, -INF , P4 ;  /* 0xff8000003c3c7808 */ /* 0x000fe20002000000 */
[----:B------:R-:W-:Y:S01]  /*2b70*/  MUFU.EX2 R20, R20 ;  /* 0x0000001400147308 */ /* 0x000fe20000000800 */
[----:B------:R-:W-:Y:S01]  /*2b80*/  FMNMX.FTZ R21, R57, R26, !PT ;  /* 0x0000001a39157209 */ /* 0x000fe20007810000 */
[----:B0-----:R-:W-:Y:S01]  /*2b90*/  FFMA.FTZ R43, R63, UR42, -R10 ;  /* 0x0000002a3f2b7c23 */ /* 0x001fe2000801080a */
[----:B------:R-:W-:Y:S01]  /*2ba0*/  ISETP.GT.AND P4, PT, R2, 0x50, PT ;  /* 0x000000500200780c */ /* 0x000fe20003f84270 */
[----:B------:R-:W-:Y:S01]  /*2bb0*/  IMAD.U32 R63, RZ, RZ, UR42 ;  /* 0x0000002aff3f7e24 */ /* 0x000fe2000f8e00ff */
[----:B------:R-:W-:Y:S02]  /*2bc0*/  FSEL R61, R61, -INF , P3 ;  /* 0xff8000003d3d7808 */ /* 0x000fe40001800000 */
[----:B------:R-:W-:Y:S01]  /*2bd0*/  FMNMX.FTZ R26, R60, R21, !PT ;  /* 0x000000153c1a7209 */ /* 0x000fe20007810000 */
[----:B------:R-:W-:Y:S01]  /*2be0*/  MUFU.EX2 R13, R13 ;  /* 0x0000000d000d7308 */ /* 0x000fe20000000800 */
[----:B------:R-:W-:-:S02]  /*2bf0*/  ISETP.GT.AND P3, PT, R2, 0x51, PT ;  /* 0x000000510200780c */ /* 0x000fc40003f64270 */
[----:B------:R-:W-:Y:S02]  /*2c00*/  FSEL R64, R64, -INF , P4 ;  /* 0xff80000040407808 */ /* 0x000fe40002000000 */
[----:B------:R-:W-:Y:S02]  /*2c10*/  FMNMX.FTZ R35, R61, R26, !PT ;  /* 0x0000001a3d237209 */ /* 0x000fe40007810000 */
[----:B------:R-:W-:Y:S01]  /*2c20*/  ISETP.GT.AND P4, PT, R2, 0x58, PT ;  /* 0x000000580200780c */ /* 0x000fe20003f84270 */
[----:B------:R-:W-:Y:S01]  /*2c30*/  MUFU.EX2 R21, R47 ;  /* 0x0000002f00157308 */ /* 0x000fe20000000800 */
[----:B------:R-:W-:Y:S02]  /*2c40*/  FSEL R65, R65, -INF , P3 ;  /* 0xff80000041417808 */ /* 0x000fe40001800000 */
[----:B------:R-:W-:Y:S02]  /*2c50*/  FMNMX.FTZ R26, R64, R35, !PT ;  /* 0x00000023401a7209 */ /* 0x000fe40007810000 */
[----:B------:R-:W-:-:S02]  /*2c60*/  ISETP.GT.AND P3, PT, R2, 0x59, PT ;  /* 0x000000590200780c */ /* 0x000fc40003f64270 */
[----:B------:R-:W-:Y:S01]  /*2c70*/  FSEL R68, R68, -INF , P4 ;  /* 0xff80000044447808 */ /* 0x000fe20002000000 */
[----:B------:R-:W-:Y:S01]  /*2c80*/  MUFU.EX2 R11, R11 ;  /* 0x0000000b000b7308 */ /* 0x000fe20000000800 */
[----:B------:R-:W-:Y:S01]  /*2c90*/  FMNMX.FTZ R35, R65, R26, !PT ;  /* 0x0000001a41237209 */ /* 0x000fe20007810000 */
[--C-:B------:R-:W-:Y:S01]  /*2ca0*/  FFMA.FTZ R26, R51, UR42, -R10.reuse ;  /* 0x0000002a331a7c23 */ /* 0x100fe2000801080a */
[----:B------:R-:W-:Y:S01]  /*2cb0*/  ISETP.GT.AND P4, PT, R2, 0x60, PT ;  /* 0x000000600200780c */ /* 0x000fe20003f84270 */
[----:B------:R-:W-:Y:S01]  /*2cc0*/  FFMA.FTZ R51, R78, UR42, -R10 ;  /* 0x0000002a4e337c23 */ /* 0x000fe2000801080a */
        /* <DEDUP_REMOVED lines=19> */
[----:B------:R-:W0:Y:S01]  /*2e00*/  MUFU.EX2 R30, R30 ;  /* 0x0000001e001e7308 */ /* 0x000e220000000800 */
        /* <DEDUP_REMOVED lines=12> */
[----:B------:R-:W-:Y:S02]  /*2ed0*/  FSEL R85, R85, -INF , P3 ;  /* 0xff80000055557808 */ /* 0x000fe40001800000 */
[----:B------:R-:W-:Y:S01]  /*2ee0*/  FMNMX.FTZ R2, R84, R35, !PT ;  /* 0x0000002354027209 */ /* 0x000fe20007810000 */
[----:B------:R-:W-:-:S01]  /*2ef0*/  FFMA.FTZ R35, R66, UR42, -R10 ;  /* 0x0000002a42237c23 */ /* 0x000fc2000801080a */
[----:B-1----:R-:W-:Y:S01]  /*2f00*/  F2FP.SATFINITE.E4M3.F32.PACK_AB_MERGE_C R149, R7, R6, RZ ;  /* 0x000000060795723e */ /* 0x002fe200048070ff */
[----:B------:R-:W-:Y:S01]  /*2f10*/  MUFU.EX2 R34, R34 ;  /* 0x0000002200227308 */ /* 0x000fe20000000800 */
[----:B------:R-:W-:-:S02]  /*2f20*/  FMNMX.FTZ R2, R85, R2, !PT ;  /* 0x0000000255027209 */ /* 0x000fc40007810000 */
[----:B---3--:R-:W-:Y:S02]  /*2f30*/  F2FP.SATFINITE.E4M3.F32.PACK_AB_MERGE_C R151, R27, R12, RZ ;  /* 0x0000000c1b97723e */ /* 0x008fe400048070ff */
[----:B0-----:R-:W-:Y:S01]  /*2f40*/  F2FP.SATFINITE.E4M3.F32.PACK_AB_MERGE_C R147, R30, R13, RZ ;  /* 0x0000000d1e93723e */ /* 0x001fe200048070ff */
[----:B------:R-:W0:Y:S01]  /*2f50*/  SHFL.BFLY PT, R47, R2, 0x2, 0x1f ;  /* 0x0c401f00022f7f89 */ /* 0x000e2200000e0000 */
[----:B------:R-:W-:Y:S01]  /*2f60*/  F2FP.SATFINITE.E4M3.F32.PACK_AB_MERGE_C R149, R5, R4, R149 ;  /* 0x000000040595723e */ /* 0x000fe20004807095 */
[----:B------:R-:W-:Y:S01]  /*2f70*/  MUFU.EX2 R35, R35 ;  /* 0x0000002300237308 */ /* 0x000fe20000000800 */
[----:B------:R-:W-:Y:S02]  /*2f80*/  F2FP.SATFINITE.E4M3.F32.PACK_AB_MERGE_C R151, R9, R8, R151 ;  /* 0x000000080997723e */ /* 0x000fe40004807097 */
[----:B------:R-:W-:Y:S02]  /*2f90*/  F2FP.SATFINITE.E4M3.F32.PACK_AB_MERGE_C R145, R21, R20, RZ ;  /* 0x000000141591723e */ /* 0x000fe400048070ff */
[----:B------:R-:W-:-:S02]  /*2fa0*/  F2FP.SATFINITE.E4M3.F32.PACK_AB_MERGE_C R147, R26, R15, R147 ;  /* 0x0000000f1a93723e */ /* 0x000fc40004807093 */
[----:B------:R-:W-:Y:S01]  /*2fb0*/  F2FP.SATFINITE.E4M3.F32.PACK_AB_MERGE_C R145, R31, R14, R145 ;  /* 0x0000000e1f91723e */ /* 0x000fe20004807091 */
[----:B------:R-:W-:Y:S08]  /*2fc0*/  MUFU.EX2 R46, R46 ;  /* 0x0000002e002e7308 */ /* 0x000ff00000000800 */
[----:B------:R-:W-:Y:S01]  /*2fd0*/  MUFU.EX2 R51, R51 ;  /* 0x0000003300337308 */ /* 0x000fe20000000800 */
[----:B0-----:R-:W-:Y:S01]  /*2fe0*/  FMNMX.FTZ R58, R2, R47, !PT ;  /* 0x0000002f023a7209 */ /* 0x001fe20007810000 */
[----:B------:R-:W-:-:S06]  /*2ff0*/  FFMA.FTZ R47, R74, UR42, -R10 ;  /* 0x0000002a4a2f7c23 */ /* 0x000fcc000801080a */
[----:B------:R-:W-:Y:S01]  /*3000*/  MUFU.EX2 R54, R54 ;  /* 0x0000003600367308 */ /* 0x000fe20000000800 */
[----:B------:R-:W0:Y:S07]  /*3010*/  SHFL.BFLY PT, R59, R58, 0x1, 0x1f ;  /* 0x0c201f003a3b7f89 */ /* 0x000e2e00000e0000 */
[----:B------:R-:W-:Y:S08]  /*3020*/  MUFU.EX2 R47, R47 ;  /* 0x0000002f002f7308 */ /* 0x000ff00000000800 */
[----:B------:R-:W-:Y:S08]  /*3030*/  MUFU.EX2 R50, R50 ;  /* 0x0000003200327308 */ /* 0x000ff00000000800 */
[----:B------:R-:W-:Y:S01]  /*3040*/  MUFU.EX2 R55, R55 ;  /* 0x0000003700377308 */ /* 0x000fe20000000800 */
[----:B0-----:R-:W-:Y:S01]  /*3050*/  FMNMX.FTZ R2, R58, R59, !PT ;  /* 0x0000003b3a027209 */ /* 0x001fe20007810000 */
[--C-:B------:R-:W-:Y:S01]  /*3060*/  FFMA.FTZ R58, R83, UR42, -R10.reuse ;  /* 0x0000002a533a7c23 */ /* 0x100fe2000801080a */
[----:B------:R-:W-:-:S01]  /*3070*/  FFMA.FTZ R59, R86, UR42, -R10 ;  /* 0x0000002a563b7c23 */ /* 0x000fc2000801080a */
[----:B------:R-:W-:Y:S01]  /*3080*/  FFMA.FTZ R10, R87, UR42, -R10 ;  /* 0x0000002a570a7c23 */ /* 0x000fe2000801080a */
[C---:B------:R-:W-:Y:S01]  /*3090*/  FSETP.NEU.FTZ.AND P3, PT, R2.reuse, -INF , PT ;  /* 0xff8000000200780b */ /* 0x040fe20003f7d000 */
[----:B------:R-:W-:-:S02]  /*30a0*/  FFMA.FTZ R62, R2, R63, -8 ;  /* 0xc1000000023e7423 */ /* 0x000fc4000001003f */
[----:B------:R-:W-:Y:S03]  /*30b0*/  MUFU.EX2 R58, R58 ;  /* 0x0000003a003a7308 */ /* 0x000fe60000000800 */
        /* <DEDUP_REMOVED lines=34> */
[----:B------:R-:W-:Y:S01]  /*32e0*/  FFMA.FTZ R68, R68, UR42, -R62 ;  /* 0x0000002a44447c23 */ /* 0x000fe2000801083e */
[----:B------:R-:W-:-:S01]  /*32f0*/  FADD.FTZ R74, R12, R57 ;  /* 0x000000390c4a7221 */ /* 0x000fc20000010000 */
[--C-:B------:R-:W-:Y:S01]  /*3300*/  FFMA.FTZ R69, R69, UR42, -R62.reuse ;  /* 0x0000002a45457c23 */ /* 0x100fe2000801083e */
[----:B------:R-:W-:-:S01]  /*3310*/  FFMA.FTZ R73, R73, UR42, -R62 ;  /* 0x0000002a49497c23 */ /* 0x000fc2000801083e */
[----:B------:R-:W-:Y:S01]  /*3320*/  FFMA.FTZ R76, R76, UR42, -R62 ;  /* 0x0000002a4c4c7c23 */ /* 0x000fe2000801083e */
[----:B------:R-:W-:-:S01]  /*3330*/  FADD.FTZ R71, R27, R74 ;  /* 0x0000004a1b477221 */ /* 0x000fc20000010000 */
[----:B------:R-:W0:Y:S01]  /*3340*/  MUFU.EX2 R28, R28 ;  /* 0x0000001c001c7308 */ /* 0x000e220000000800 */
[----:B-1----:R-:W-:-:S01]  /*3350*/  FADD.FTZ R49, R63, R48 ;  /* 0x000000303f317221 */ /* 0x002fc20000010000 */
[----:B------:R-:W-:-:S02]  /*3360*/  @!P1 VIADD R48, R3, 0x19c40 ;  /* 0x00019c4003309836 */ /* 0x000fc40000000000 */
[----:B------:R-:W-:-:S01]  /*3370*/  FFMA.FTZ R77, R77, UR42, -R62 ;  /* 0x0000002a4d4d7c23 */ /* 0x000fc2000801083e */
[--C-:B------:R-:W-:Y:S01]  /*3380*/  FFMA.FTZ R80, R80, UR42, -R62.reuse ;  /* 0x0000002a50507c23 */ /* 0x100fe2000801083e */
[----:B------:R-:W-:-:S01]  /*3390*/  FFMA.FTZ R81, R81, UR42, -R62 ;  /* 0x0000002a51517c23 */ /* 0x000fc2000801083e */
[----:B------:R-:W-:Y:S01]  /*33a0*/  F2FP.SATFINITE.E4M3.F32.PACK_AB_MERGE_C R8, R54, R51, RZ ;  /* 0x000000333608723e */ /* 0x000fe200048070ff */
[----:B------:R-:W-:-:S01]  /*33b0*/  FFMA.FTZ R84, R84, UR42, -R62 ;  /* 0x0000002a54547c23 */ /* 0x000fc2000801083e */
[----:B------:R-:W1:Y:S01]  /*33c0*/  MUFU.EX2 R29, R29 ;  /* 0x0000001d001d7308 */ /* 0x000e620000000800 */
[----:B--2---:R-:W-:-:S01]  /*33d0*/  FADD.FTZ R49, R66, R49 ;  /* 0x0000003142317221 */ /* 0x004fc20000010000 */
[----:B------:R-:W-:Y:S02]  /*33e0*/  @!P1 PRMT R48, RZ, 0x654, R48 ;  /* 0x00000654ff309816 */ /* 0x000fe40000000030 */
[----:B------:R-:W-:Y:S02]  /*33f0*/  F2FP.SATFINITE.E4M3.F32.PACK_AB_MERGE_C R137, R50, R47, R8 ;  /* 0x0000002f3289723e */ /* 0x000fe40004807008 */
[----:B------:R2:W-:Y:S01]  /*3400*/  @!P1 SYNCS.ARRIVE.TRANS64.RED.A1T0 RZ, [R48+URZ], RZ ;  /* 0x000000ff30ff99a7 */ /* 0x0005e2000810043f */
[----:B------:R-:W-:Y:S01]  /*3410*/  F2FP.SATFINITE.E4M3.F32.PACK_AB_MERGE_C R63, R66, R63, RZ ;  /* 0x0000003f423f723e */ /* 0x000fe200048070ff */
[----:B------:R-:W3:Y:S01]  /*3420*/  MUFU.EX2 R36, R36 ;  /* 0x0000002400247308 */ /* 0x000ee20000000800 */
[----:B0-----:R-:W-:-:S02]  /*3430*/  FADD.FTZ R56, R28, R49 ;  /* 0x000000311c387221 */ /* 0x001fc40000010000 */
[----:B------:R-:W-:-:S05]  /*3440*/  F2FP.SATFINITE.E4M3.F32.PACK_AB_MERGE_C R148, R25, R24, R63 ;  /* 0x000000181994723e */ /* 0x000fca000480703f */
[----:B------:R-:W0:Y:S01]  /*3450*/  MUFU.EX2 R37, R37 ;  /* 0x0000002500257308 */ /* 0x000e220000000800 */
[----:B-1----:R-:W-:-:S07]  /*3460*/  FADD.FTZ R49, R29, R56 ;  /* 0x000000381d317221 */ /* 0x002fce0000010000 */
[----:B------:R-:W1:Y:S01]  /*3470*/  MUFU.EX2 R32, R32 ;  /* 0x0000002000207308 */ /* 0x000e620000000800 */
[----:B---3--:R-:W-:-:S01]  /*3480*/  FADD.FTZ R56, R36, R49 ;  /* 0x0000003124387221 */ /* 0x008fc20000010000 */
[--C-:B------:R-:W-:Y:S01]  /*3490*/  FFMA.FTZ R49, R72, UR42, -R62.reuse ;  /* 0x0000002a48317c23 */ /* 0x100fe2000801083e */
[----:B------:R-:W-:-:S05]  /*34a0*/  FFMA.FTZ R62, R85, UR42, -R62 ;  /* 0x0000002a553e7c23 */ /* 0x000fca000801083e */
[----:B------:R-:W3:Y:S01]  /*34b0*/  MUFU.EX2 R33, R33 ;  /* 0x0000002100217308 */ /* 0x000ee20000000800 */
[----:B0-----:R-:W-:-:S01]  /*34c0*/  FADD.FTZ R57, R37, R56 ;  /* 0x0000003825397221 */ /* 0x001fc20000010000 */
[----:B------:R-:W-:-:S04]  /*34d0*/  F2FP.SATFINITE.E4M3.F32.PACK_AB_MERGE_C R36, R37, R36, RZ ;  /* 0x000000242524723e */ /* 0x000fc800048070ff */
[----:B------:R-:W-:Y:S02]  /*34e0*/  F2FP.SATFINITE.E4M3.F32.PACK_AB_MERGE_C R150, R29, R28, R36 ;  /* 0x0000001c1d96723e */ /* 0x000fe40004807024 */
[----:B------:R-:W0:Y:S01]  /*34f0*/  MUFU.EX2 R67, R67 ;  /* 0x0000004300437308 */ /* 0x000e220000000800 */
[----:B-1----:R-:W-:-:S07]  /*3500*/  FADD.FTZ R56, R32, R57 ;  /* 0x0000003920387221 */ /* 0x002fce0000010000 */
[----:B------:R-:W1:Y:S01]  /*3510*/  MUFU.EX2 R70, R70 ;  /* 0x0000004600467308 */ /* 0x000e620000000800 */
[----:B---3--:R-:W-:-:S07]  /*3520*/  FADD.FTZ R56, R33, R56 ;  /* 0x0000003821387221 */ /* 0x008fce0000010000 */
[----:B------:R3:W-:Y:S08]  /*3530*/  MUFU.EX2 R3, R64 ;  /* 0x0000004000037308 */ /* 0x0007f00000000800 */
[----:B------:R-:W4:Y:S01]  /*3540*/  MUFU.EX2 R40, R40 ;  /* 0x0000002800287308 */ /* 0x000f220000000800 */
[----:B---3--:R-:W-:-:S04]  /*3550*/  FADD.FTZ R64, R14, R71 ;  /* 0x000000470e407221 */ /* 0x008fc80000010000 */
[----:B------:R-:W-:-:S03]  /*3560*/  FADD.FTZ R57, R31, R64 ;  /* 0x000000401f397221 */ /* 0x000fc60000010000 */
[----:B------:R-:W3:Y:S01]  /*3570*/  MUFU.EX2 R41, R41 ;  /* 0x0000002900297308 */ /* 0x000ee20000000800 */
[----:B------:R-:W-:-:S01]  /*3580*/  FADD.FTZ R64, R20, R57 ;  /* 0x0000003914407221 */ /* 0x000fc20000010000 */
[----:B0-----:R-:W-:Y:S01]  /*3590*/  FADD.FTZ R57, R67, R56 ;  /* 0x0000003843397221 */ /* 0x001fe20000010000 */
[C---:B-1----:R-:W-:Y:S02]  /*35a0*/  F2FP.SATFINITE.E4M3.F32.PACK_AB_MERGE_C R67, R70.reuse, R67, RZ ;  /* 0x000000434643723e */ /* 0x042fe400048070ff */
[----:B------:R-:W-:Y:S01]  /*35b0*/  FADD.FTZ R64, R21, R64 ;  /* 0x0000004015407221 */ /* 0x000fe20000010000 */
[----:B------:R-:W-:-:S01]  /*35c0*/  FADD.FTZ R57, R70, R57 ;  /* 0x0000003946397221 */ /* 0x000fc20000010000 */
[----:B------:R-:W-:Y:S01]  /*35d0*/  F2FP.SATFINITE.E4M3.F32.PACK_AB_MERGE_C R144, R33, R32, R67 ;  /* 0x000000202190723e */ /* 0x000fe20004807043 */
[----:B------:R-:W0:Y:S02]  /*35e0*/  MUFU.EX2 R52, R52 ;  /* 0x0000003400347308 */ /* 0x000e240000000800 */
[----:B----4-:R-:W-:-:S06]  /*35f0*/  FADD.FTZ R56, R40, R57 ;  /* 0x0000003928387221 */ /* 0x010fcc0000010000 */
[----:B------:R-:W1:Y:S01]  /*3600*/  MUFU.EX2 R53, R53 ;  /* 0x0000003500357308 */ /* 0x000e620000000800 */
[----:B---3--:R-:W-:-:S07]  /*3610*/  FADD.FTZ R7, R41, R56 ;  /* 0x0000003829077221 */ /* 0x008fce0000010000 */
[----:B--2---:R2:W-:Y:S01]  /*3620*/  MUFU.EX2 R48, R65 ;  /* 0x0000004100307308 */ /* 0x0045e20000000800 */
[----:B0-----:R-:W-:-:S07]  /*3630*/  FADD.FTZ R12, R52, R7 ;  /* 0x00000007340c7221 */ /* 0x001fce0000010000 */
[----:B------:R-:W0:Y:S01]  /*3640*/  MUFU.EX2 R44, R44 ;  /* 0x0000002c002c7308 */ /* 0x000e220000000800 */
[----:B--2---:R-:W-:-:S01]  /*3650*/  FADD.FTZ R65, R15, R64 ;  /* 0x000000400f417221 */ /* 0x004fc20000010000 */
[C---:B-1----:R-:W-:Y:S01]  /*3660*/  FADD.FTZ R7, R53.reuse, R12 ;  /* 0x0000000c35077221 */ /* 0x042fe20000010000 */
[----:B------:R-:W-:Y:S02]  /*3670*/  F2FP.SATFINITE.E4M3.F32.PACK_AB_MERGE_C R52, R53, R52, RZ ;  /* 0x000000343534723e */ /* 0x000fe400048070ff */
[----:B------:R-:W-:Y:S02]  /*3680*/  FADD.FTZ R64, R26, R65 ;  /* 0x000000411a407221 */ /* 0x000fe40000010000 */
[----:B------:R-:W-:Y:S01]  /*3690*/  F2FP.SATFINITE.E4M3.F32.PACK_AB_MERGE_C R146, R41, R40, R52 ;  /* 0x000000282992723e */ /* 0x000fe20004807034 */
[----:B------:R-:W1:Y:S01]  /*36a0*/  MUFU.EX2 R45, R45 ;  /* 0x0000002d002d7308 */ /* 0x000e620000000800 */
[----:B------:R-:W-:-:S04]  /*36b0*/  FADD.FTZ R27, R13, R64 ;  /* 0x000000400d1b7221 */ /* 0x000fc80000010000 */
[----:B------:R-:W-:-:S03]  /*36c0*/  FADD.FTZ R30, R30, R27 ;  /* 0x0000001b1e1e7221 */ /* 0x000fc60000010000 */
[----:B------:R-:W2:Y:S01]  /*36d0*/  MUFU.EX2 R60, R60 ;  /* 0x0000003c003c7308 */ /* 0x000ea20000000800 */
[----:B------:R-:W-:-:S01]  /*36e0*/  FADD.FTZ R13, R11, R30 ;  /* 0x0000001e0b0d7221 */ /* 0x000fc20000010000 */
[----:B0-----:R-:W-:-:S03]  /*36f0*/  FADD.FTZ R12, R44, R7 ;  /* 0x000000072c0c7221 */ /* 0x001fc60000010000 */
[----:B------:R-:W-:-:S03]  /*3700*/  FADD.FTZ R13, R34, R13 ;  /* 0x0000000d220d7221 */ /* 0x000fc60000010000 */
[----:B------:R-:W0:Y:S01]  /*3710*/  MUFU.EX2 R61, R61 ;  /* 0x0000003d003d7308 */ /* 0x000e220000000800 */
[----:B-1----:R-:W-:-:S01]  /*3720*/  FADD.FTZ R7, R45, R12 ;  /* 0x0000000c2d077221 */ /* 0x002fc20000010000 */
[----:B------:R-:W-:Y:S01]  /*3730*/  FADD.FTZ R12, R38, R13 ;  /* 0x0000000d260c7221 */ /* 0x000fe20000010000 */
[----:B------:R-:W-:-:S03]  /*3740*/  F2FP.SATFINITE.E4M3.F32.PACK_AB_MERGE_C R38, R43, R38, RZ ;  /* 0x000000262b26723e */ /* 0x000fc600048070ff */
[----:B------:R-:W-:Y:S01]  /*3750*/  FADD.FTZ R12, R43, R12 ;  /* 0x0000000c2b0c7221 */ /* 0x000fe20000010000 */
[----:B------:R-:W-:Y:S01]  /*3760*/  F2FP.SATFINITE.E4M3.F32.PACK_AB_MERGE_C R141, R34, R11, R38 ;  /* 0x0000000b228d723e */ /* 0x000fe20004807026 */
[----:B------:R-:W1:Y:S01]  /*3770*/  MUFU.EX2 R68, R68 ;  /* 0x0000004400447308 */ /* 0x000e620000000800 */
[----:B--2---:R-:W-:-:S01]  /*3780*/  FADD.FTZ R4, R60, R7 ;  /* 0x000000073c047221 */ /* 0x004fc20000010000 */
[----:B------:R-:W-:-:S06]  /*3790*/  FADD.FTZ R7, R35, R12 ;  /* 0x0000000c23077221 */ /* 0x000fcc0000010000 */
[----:B------:R-:W2:Y:S01]  /*37a0*/  MUFU.EX2 R69, R69 ;  /* 0x0000004500457308 */ /* 0x000ea20000000800 */
[----:B0-----:R-:W-:-:S01]  /*37b0*/  FADD.FTZ R4, R61, R4 ;  /* 0x000000043d047221 */ /* 0x001fc20000010000 */
[----:B------:R-:W-:-:S03]  /*37c0*/  F2FP.SATFINITE.E4M3.F32.PACK_AB_MERGE_C R60, R61, R60, RZ ;  /* 0x0000003c3d3c723e */ /* 0x000fc600048070ff */
[----:B------:R-:W-:Y:S01]  /*37d0*/  FADD.FTZ R5, R3, R4 ;  /* 0x0000000403057221 */ /* 0x000fe20000010000 */
[----:B------:R-:W-:-:S01]  /*37e0*/  FADD.FTZ R4, R42, R7 ;  /* 0x000000072a047221 */ /* 0x000fc20000010000 */
[----:B------:R-:W-:Y:S01]  /*37f0*/  F2FP.SATFINITE.E4M3.F32.PACK_AB_MERGE_C R140, R45, R44, R60 ;  /* 0x0000002c2d8c723e */ /* 0x000fe2000480703c */
[----:B------:R-:W0:Y:S01]  /*3800*/  MUFU.EX2 R49, R49 ;  /* 0x0000003100317308 */ /* 0x000e220000000800 */
[----:B------:R-:W-:-:S01]  /*3810*/  FADD.FTZ R5, R48, R5 ;  /* 0x0000000530057221 */ /* 0x000fc20000010000 */
[----:B------:R-:W-:Y:S01]  /*3820*/  FADD.FTZ R7, R39, R4 ;  /* 0x0000000427077221 */ /* 0x000fe20000010000 */
[----:B------:R-:W-:Y:S02]  /*3830*/  F2FP.SATFINITE.E4M3.F32.PACK_AB_MERGE_C R39, R46, R39, RZ ;  /* 0x000000272e27723e */ /* 0x000fe400048070ff */
[----:B-1----:R-:W-:Y:S01]  /*3840*/  FADD.FTZ R4, R68, R5 ;  /* 0x0000000544047221 */ /* 0x002fe20000010000 */
[----:B------:R-:W-:-:S01]  /*3850*/  FADD.FTZ R46, R46, R7 ;  /* 0x000000072e2e7221 */ /* 0x000fc20000010000 */
[----:B------:R-:W-:Y:S01]  /*3860*/  F2FP.SATFINITE.E4M3.F32.PACK_AB_MERGE_C R143, R42, R35, R39 ;  /* 0x000000232a8f723e */ /* 0x000fe20004807027 */
[----:B------:R-:W1:Y:S01]  /*3870*/  MUFU.EX2 R6, R73 ;  /* 0x0000004900067308 */ /* 0x000e620000000800 */
[----:B--2---:R-:W-:-:S01]  /*3880*/  FADD.FTZ R4, R69, R4 ;  /* 0x0000000445047221 */ /* 0x004fc20000010000 */
[----:B------:R-:W-:Y:S01]  /*3890*/  FADD.FTZ R7, R47, R46 ;  /* 0x0000002e2f077221 */ /* 0x000fe20000010000 */
[----:B------:R-:W-:-:S03]  /*38a0*/  F2FP.SATFINITE.E4M3.F32.PACK_AB_MERGE_C R68, R69, R68, RZ ;  /* 0x000000444544723e */ /* 0x000fc600048070ff */
[----:B------:R-:W-:Y:S01]  /*38b0*/  FADD.FTZ R50, R50, R7 ;  /* 0x0000000732327221 */ /* 0x000fe20000010000 */
[----:B------:R-:W-:Y:S01]  /*38c0*/  F2FP.SATFINITE.E4M3.F32.PACK_AB_MERGE_C R142, R48, R3, R68 ;  /* 0x00000003308e723e */ /* 0x000fe20004807044 */
[----:B------:R-:W2:Y:S01]  /*38d0*/  MUFU.EX2 R76, R76 ;  /* 0x0000004c004c7308 */ /* 0x000ea20000000800 */
[----:B0-----:R-:W-:-:S01]  /*38e0*/  FADD.FTZ R5, R49, R4 ;  /* 0x0000000431057221 */ /* 0x001fc20000010000 */
[----:B------:R-:W-:-:S04]  /*38f0*/  FADD.FTZ R51, R51, R50 ;  /* 0x0000003233337221 */ /* 0x000fc80000010000 */
[----:B------:R-:W-:Y:S02]  /*3900*/  FADD.FTZ R54, R54, R51 ;  /* 0x0000003336367221 */ /* 0x000fe40000010000 */
[----:B------:R-:W0:Y:S01]  /*3910*/  MUFU.EX2 R77, R77 ;  /* 0x0000004d004d7308 */ /* 0x000e220000000800 */
[----:B-1----:R-:W-:-:S07]  /*3920*/  FADD.FTZ R7, R6, R5 ;  /* 0x0000000506077221 */ /* 0x002fce0000010000 */
[----:B------:R-:W-:Y:S01]  /*3930*/  MUFU.EX2 R59, R59 ;  /* 0x0000003b003b7308 */ /* 0x000fe20000000800 */
[----:B--2---:R-:W-:-:S01]  /*3940*/  FADD.FTZ R4, R76, R7 ;  /* 0x000000074c047221 */ /* 0x004fc20000010000 */
[----:B------:R-:W-:-:S06]  /*3950*/  FADD.FTZ R7, R55, R54 ;  /* 0x0000003637077221 */ /* 0x000fcc0000010000 */
[----:B------:R-:W1:Y:S01]  /*3960*/  MUFU.EX2 R10, R10 ;  /* 0x0000000a000a7308 */ /* 0x000e620000000800 */
[C---:B0-----:R-:W-:Y:S01]  /*3970*/  F2FP.SATFINITE.E4M3.F32.PACK_AB_MERGE_C R76, R77.reuse, R76, RZ ;  /* 0x0000004c4d4c723e */ /* 0x041fe200048070ff */
[----:B------:R-:W-:-:S03]  /*3980*/  FADD.FTZ R77, R77, R4 ;  /* 0x000000044d4d7221 */ /* 0x000fc60000010000 */
[----:B------:R-:W-:-:S03]  /*3990*/  F2FP.SATFINITE.E4M3.F32.PACK_AB_MERGE_C R136, R6, R49, R76 ;  /* 0x000000310688723e */ /* 0x000fc6000480704c */
[----:B------:R-:W0:Y:S08]  /*39a0*/  MUFU.EX2 R80, R80 ;  /* 0x0000005000507308 */ /* 0x000e300000000800 */
[----:B------:R-:W2:Y:S01]  /*39b0*/  MUFU.EX2 R81, R81 ;  /* 0x0000005100517308 */ /* 0x000ea20000000800 */
[----:B-1----:R-:W-:-:S04]  /*39c0*/  F2FP.SATFINITE.E4M3.F32.PACK_AB_MERGE_C R8, R10, R59, RZ ;  /* 0x0000003b0a08723e */ /* 0x002fc800048070ff */
[C---:B------:R-:W-:Y:S01]  /*39d0*/  F2FP.SATFINITE.E4M3.F32.PACK_AB_MERGE_C R139, R58.reuse, R55, R8 ;  /* 0x000000373a8b723e */ /* 0x040fe20004807008 */
[----:B------:R-:W-:-:S02]  /*39e0*/  FADD.FTZ R58, R58, R7 ;  /* 0x000000073a3a7221 */ /* 0x000fc40000010000 */
[----:B------:R-:W1:Y:S01]  /*39f0*/  MUFU.EX2 R84, R84 ;  /* 0x0000005400547308 */ /* 0x000e620000000800 */
[----:B0-----:R-:W-:-:S01]  /*3a00*/  FADD.FTZ R4, R80, R77 ;  /* 0x0000004d50047221 */ /* 0x001fc20000010000 */
[----:B------:R-:W-:-:S04]  /*3a10*/  FADD.FTZ R3, R59, R58 ;  /* 0x0000003a3b037221 */ /* 0x000fc80000010000 */
[----:B------:R-:W-:Y:S02]  /*3a20*/  FADD.FTZ R3, R10, R3 ;  /* 0x000000030a037221 */ /* 0x000fe40000010000 */
[----:B------:R-:W0:Y:S01]  /*3a30*/  MUFU.EX2 R5, R62 ;  /* 0x0000003e00057308 */ /* 0x000e220000000800 */
[----:B--2---:R-:W-:-:S04]  /*3a40*/  FADD.FTZ R7, R81, R4 ;  /* 0x0000000451077221 */ /* 0x004fc80000010000 */
[----:B-1----:R-:W-:Y:S01]  /*3a50*/  FADD.FTZ R4, R84, R7 ;  /* 0x0000000754047221 */ /* 0x002fe20000010000 */
[----:B0-----:R-:W-:-:S03]  /*3a60*/  F2FP.SATFINITE.E4M3.F32.PACK_AB_MERGE_C R8, R5, R84, RZ ;  /* 0x000000540508723e */ /* 0x001fc600048070ff */
[----:B------:R-:W-:Y:S01]  /*3a70*/  FADD.FTZ R4, R5, R4 ;  /* 0x0000000405047221 */ /* 0x000fe20000010000 */
[----:B------:R-:W-:Y:S01]  /*3a80*/  F2FP.SATFINITE.E4M3.F32.PACK_AB_MERGE_C R138, R81, R80, R8 ;  /* 0x00000050518a723e */ /* 0x000fe20004807008 */
[----:B------:R-:W-:Y:S06]  /*3a90*/  @!P3 BRA `(.L_x_1588) ;  /* 0x000000240048b947 */ /* 0x000fec0003800000 */
[----:B------:R-:W-:Y:S01]  /*3aa0*/  IMAD.MOV.U32 R5, RZ, RZ, R0 ;  /* 0x000000ffff057224 */ /* 0x000fe200078e0000 */
[----:B------:R-:W-:Y:S01]  /*3ab0*/  UMOV UR18, UR37 ;  /* 0x0000002500127c82 */ /* 0x000fe20008000000 */
[----:B------:R-:W-:Y:S01]  /*3ac0*/  IMAD.MOV.U32 R6, RZ, RZ, R2 ;  /* 0x000000ffff067224 */ /* 0x000fe200078e0002 */
[----:B------:R-:W-:Y:S01]  /*3ad0*/  UMOV UR19, UR38 ;  /* 0x0000002600137c82 */ /* 0x000fe20008000000 */
[----:B------:R-:W-:Y:S01]  /*3ae0*/  IMAD.MOV.U32 R135, RZ, RZ, RZ ;  /* 0x000000ffff877224 */ /* 0x000fe200078e00ff */
[----:B------:R-:W-:-:S06]  /*3af0*/  ULDC UR20, c[0x0][0x288] ;  /* 0x0000a20000147ab9 */ /* 0x000fcc0000000800 */
.L_x_1598:
[----:B------:R-:W-:-:S04]  /*3b00*/  UISETP.NE.AND UP1, UPT, UR19, 0x1, UPT ;  /* 0x000000011300788c */ /* 0x000fc8000bf25270 */
[----:B------:R-:W-:-:S04]  /*3b10*/  USEL UR37, URZ, 0x1, UP1 ;  /* 0x000000013f257887 */ /* 0x000fc80008800000 */
[----:B------:R-:W-:Y:S01]  /*3b20*/  ULOP3.LUT UR37, UR18, UR37, URZ, 0x3c, !UPT ;  /* 0x0000002512257292 */ /* 0x000fe2000f8e3c3f */
[----:B------:R-:W-:Y:S11]  /*3b30*/  @!P0 BRA `(.L_x_1589) ;  /* 0x0000000000048947 */ /* 0x000ff60003800000 */
[----:B------:R-:W-:Y:S01]  /*3b40*/  BPT.TRAP 0x1 ;  /* 0x000000040000795c */ /* 0x000fe20000300000 */
.L_x_1589:
        /* <DEDUP_REMOVED lines=9> */
.L_x_1590:
[----:B-1----:R-:W-:Y:S05]  /*3be0*/  @P3 BRA `(.L_x_1591) ;  /* 0x0000000000083947 */ /* 0x002fea0003800000 */
[----:B------:R-:W1:Y:S02]  /*3bf0*/  SYNCS.PHASECHK.TRANS64.TRYWAIT P3, [UR21+0x19c30], R0 ;  /* 0x019c3000ff0075a7 */ /* 0x000e640008060155 */
[----:B-1----:R-:W-:Y:S05]  /*3c00*/  @!P3 BRA `(.L_x_1592) ;  /* 0x000000a40000b947 */ /* 0x002fea0003800000 */
.L_x_1591:
        /* <DEDUP_REMOVED lines=17> */
.L_x_1593:
[----:B------:R-:W-:Y:S01]  /*3d20*/  ULEA UR11, UR19, UR45, 0x3 ;  /* 0x0000002d130b7291 */ /* 0x000fe2000f8e183f */
[----:B01----:R-:W-:-:S05]  /*3d30*/  IMAD.U32 R0, RZ, RZ, UR18 ;  /* 0x00000012ff007e24 */ /* 0x003fca000f8e00ff */
[----:B------:R-:W-:-:S04]  /*3d40*/  SHF.L.U32 R0, R0, 0x1f, RZ ;  /* 0x0000001f00007819 */ /* 0x000fc800000006ff */
[----:B------:R0:W1:Y:S01]  /*3d50*/  SYNCS.PHASECHK.TRANS64.TRYWAIT P3, [UR11+0x19c50], R0 ;  /* 0x019c5000ff0075a7 */ /* 0x000062000806014b */
[----:B------:R-:W-:Y:S05]  /*3d60*/  @!P0 BRA `(.L_x_1594) ;  /* 0x0000000000048947 */ /* 0x000fea0003800000 */
[----:B------:R-:W-:Y:S01]  /*3d70*/  BPT.TRAP 0x1 ;  /* 0x000000040000795c */ /* 0x000fe20000300000 */
.L_x_1594:
[----:B-1----:R-:W-:Y:S05]  /*3d80*/  @P3 BRA `(.L_x_1595) ;  /* 0x0000000000083947 */ /* 0x002fea0003800000 */
[----:B------:R-:W1:Y:S02]  /*3d90*/  SYNCS.PHASECHK.TRANS64.TRYWAIT P3, [UR11+0x19c50], R0 ;  /* 0x019c5000ff0075a7 */ /* 0x000e64000806014b */
[----:B-1----:R-:W-:Y:S05]  /*3da0*/  @!P3 BRA `(.L_x_1596) ;  /* 0x000000a000b0b947 */ /* 0x002fea0003800000 */
.L_x_1595:
[----:B------:R-:W-:Y:S01]  /*3db0*/  UIADD3 UR6, UR45, 0x3000, URZ ;  /* 0x000030002d067890 */ /* 0x000fe2000fffe03f */
[----:B------:R-:W-:Y:S01]  /*3dc0*/  WARPGROUP.ARRIVE ;  /* 0x00000000000079c5 */ /* 0x000fe20000000000 */
[----:B------:R-:W-:Y:S01]  /*3dd0*/  UMOV UR7, 0x40000040 ;  /* 0x4000004000077882 */ /* 0x000fe20000000000 */
[----:B------:R-:W-:Y:S01]  /*3de0*/  VIADD R8, R17, UR43 ;  /* 0x0000002b11087c36 */ /* 0x000fe20008000000 */
[----:B------:R-:W-:Y:S01]  /*3df0*/  USHF.R.U32.HI UR6, URZ, 0x4, UR6 ;  /* 0x000000043f067899 */ /* 0x000fe20008011606 */
[----:B------:R-:W2:Y:S01]  /*3e00*/  LDC R9, c[0x0][0x2f0] ;  /* 0x0000bc00ff097b82 */ /* 0x000ea20000000800 */
[----:B------:R-:W-:Y:S02]  /*3e10*/  IMAD.MOV.U32 R11, RZ, RZ, -0x2 ;  /* 0xfffffffeff0b7424 */ /* 0x000fe400078e00ff */
[----:B------:R-:W-:Y:S01]  /*3e20*/  ULOP3.LUT UR6, UR6, 0x3fff, URZ, 0xc0, !UPT ;  /* 0x00003fff06067892 */ /* 0x000fe2000f8ec03f */
[----:B------:R-:W-:-:S03]  /*3e30*/  IMAD.U32 R13, RZ, RZ, UR42 ;  /* 0x0000002aff0d7e24 */ /* 0x000fc6000f8e00ff */
[----:B------:R-:W-:-:S04]  /*3e40*/  ULOP3.LUT UR6, UR6, 0x10000, URZ, 0xfc, !UPT ;  /* 0x0001000006067892 */ /* 0x000fc8000f8efc3f */
[----:B------:R-:W-:-:S07]  /*3e50*/  UIMAD UR10, UR19, 0x300, UR6 ;  /* 0x00000300130a78a4 */ /* 0x000fce000f8e0206 */
[----:B------:R-:W-:Y:S02]  /*3e60*/  UMOV UR6, UR10 ;  /* 0x0000000a00067c82 */ /* 0x000fe40008000000 */
[----:B------:R-:W-:Y:S01]  /*3e70*/  QGMMA.64x96x32.F32.E4M3.E4M3 R88, R148, gdesc[UR4], R88, gsb0 ;  /* 0x0160000494587df3 */ /* 0x000fe20008000858 */
[----:B------:R-:W-:Y:S01]  /*3e80*/  @UP0 ULDC UR6, c[0x0][0x44c] ;  /* 0x0001130000060ab9 */ /* 0x000fe20000000800 */
[----:B------:R-:W-:Y:S01]  /*3e90*/  UMOV UR7, 0x40000040 ;  /* 0x4000004000077882 */ /* 0x000fe20000000000 */
[----:B01----:R-:W-:Y:S01]  /*3ea0*/  @P2 IMAD.HI.U32 R0, R8, UR6, RZ ;  /* 0x0000000608002c27 */ /* 0x003fe2000f8e00ff */
[----:B------:R-:W-:-:S04]  /*3eb0*/  @UP0 ULDC UR6, c[0x0][0x450] ;  /* 0x0001140000060ab9 */ /* 0x000fc80000000800 */
[----:B------:R-:W-:Y:S01]  /*3ec0*/  @P2 SHF.R.U32.HI R8, RZ, UR6, R0 ;  /* 0x00000006ff082c19 */ /* 0x000fe20008011600 */
[----:B------:R-:W-:Y:S02]  /*3ed0*/  UMOV UR6, 0xffffff80 ;  /* 0xffffff8000067882 */ /* 0x000fe40000000000 */
[----:B------:R-:W-:Y:S02]  /*3ee0*/  UIMAD UR6, UR50, UR6, 0x1 ;  /* 0x00000001320674a4 */ /* 0x000fe4000f8e0206 */
[----:B------:R-:W0:Y:S04]  /*3ef0*/  SHFL.IDX PT, R7, R8, RZ, 0x1c1f ;  /* 0x001c1fff08077589 */ /* 0x000e2800000e0000 */
[----:B------:R-:W-:Y:S01]  /*3f00*/  IMAD R0, R16, R11, UR6 ;  /* 0x0000000610007e24 */ /* 0x000fe2000f8e020b */
[----:B------:R-:W-:-:S03]  /*3f10*/  UIADD3 UR6, UR10, 0x2, URZ ;  /* 0x000000020a067890 */ /* 0x000fc6000fffe03f */
[----:B--2---:R-:W-:-:S05]  /*3f20*/  IMAD R0, R9, UR49, R0 ;  /* 0x0000003109007c24 */ /* 0x004fca000f8e0200 */
[----:B0-----:R-:W-:-:S04]  /*3f30*/  IADD3 R2, R7, -UR20, R0 ;  /* 0x8000001407027c10 */ /* 0x001fc8000fffe000 */
[C---:B------:R-:W-:Y:S02]  /*3f40*/  ISETP.GT.AND P3, PT, R2.reuse, RZ, PT ;  /* 0x000000ff0200720c */ /* 0x040fe40003f64270 */
[----:B------:R-:W-:Y:S02]  /*3f50*/  ISETP.GT.AND P4, PT, R2, 0x1, PT ;  /* 0x000000010200780c */ /* 0x000fe40003f84270 */
[----:B------:R-:W-:Y:S02]  /*3f60*/  FSEL R7, R24, -INF , P3 ;  /* 0xff80000018077808 */ /* 0x000fe40001800000 */
[----:B------:R-:W-:Y:S02]  /*3f70*/  ISETP.GT.AND P3, PT, R2, 0x8, PT ;  /* 0x000000080200780c */ /* 0x000fe40003f64270 */
[----:B------:R-:W-:Y:S02]  /*3f80*/  FSEL R25, R25, -INF , P4 ;  /* 0xff80000019197808 */ /* 0x000fe40002000000 */
[----:B------:R-:W-:-:S02]  /*3f90*/  FMNMX.FTZ R10, R7, R6, !PT ;  /* 0x00000006070a7209 */ /* 0x000fc40007810000 */
[----:B------:R-:W-:Y:S02]  /*3fa0*/  ISETP.GT.AND P4, PT, R2, 0x9, PT ;  /* 0x000000090200780c */ /* 0x000fe40003f84270 */
[----:B------:R-:W-:Y:S02]  /*3fb0*/  FSEL R28, R28, -INF , P3 ;  /* 0xff8000001c1c7808 */ /* 0x000fe40001800000 */
[----:B------:R-:W-:Y:S02]  /*3fc0*/  FMNMX.FTZ R9, R25, R10, !PT ;  /* 0x0000000a19097209 */ /* 0x000fe40007810000 */
        /* <DEDUP_REMOVED lines=25> */
[----:B------:R-:W-:Y:S01]  /*4160*/  FSEL R45, R45, -INF , P4 ;  /* 0xff8000002d2d7808 */ /* 0x000fe20002000000 */
[----:B------:R-:W-:Y:S02]  /*4170*/  WARPGROUP.DEPBAR.LE gsb0, 0x0 ;  /* 0x00008000000079c5 */ /* 0x000fe40000010000 */
[----:B------:R-:W-:Y:S01]  /*4180*/  FMNMX.FTZ R10, R44, R9, !PT ;  /* 0x000000092c0a7209 */ /* 0x000fe20007810000 */
[----:B------:R-:W-:Y:S01]  /*4190*/  WARPGROUP.ARRIVE ;  /* 0x00000000000079c5 */ /* 0x000fe20000000000 */
[----:B------:R-:W-:-:S02]  /*41a0*/  ISETP.GT.AND P4, PT, R2, 0x31, PT ;  /* 0x000000310200780c */ /* 0x000fc40003f84270 */
[----:B------:R-:W-:Y:S02]  /*41b0*/  FSEL R48, R48, -INF , P3 ;  /* 0xff80000030307808 */ /* 0x000fe40001800000 */
[----:B------:R-:W-:Y:S01]  /*41c0*/  FMNMX.FTZ R9, R45, R10, !PT ;  /* 0x0000000a2d097209 */ /* 0x000fe20007810000 */
[----:B------:R-:W-:Y:S01]  /*41d0*/  QGMMA.64x96x32.F32.E4M3.E4M3 R88, R144, gdesc[UR4], R88, gsb0 ;  /* 0x0160000490587df3 */ /* 0x000fe20008000858 */
[----:B------:R-:W-:Y:S01]  /*41e0*/  ISETP.GT.AND P3, PT, R2, 0x38, PT ;  /* 0x000000380200780c */ /* 0x000fe20003f64270 */
[----:B------:R-:W-:Y:S01]  /*41f0*/  UIADD3 UR6, UR10, 0x4, URZ ;  /* 0x000000040a067890 */ /* 0x000fe2000fffe03f */
[----:B------:R-:W-:Y:S01]  /*4200*/  FSEL R49, R49, -INF , P4 ;  /* 0xff80000031317808 */ /* 0x000fe20002000000 */
[----:B------:R-:W-:Y:S01]  /*4210*/  UMOV UR7, 0x40000040 ;  /* 0x4000004000077882 */ /* 0x000fe20000000000 */
        /* <DEDUP_REMOVED lines=40> */
[----:B------:R-:W-:Y:S02]  /*44a0*/  FSEL R77, R77, -INF , P5 ;  /* 0xff8000004d4d7808 */ /* 0x000fe40002800000 */
[C---:B------:R-:W-:Y:S02]  /*44b0*/  ISETP.GT.AND P3, PT, R2.reuse, 0x70, PT ;  /* 0x000000700200780c */ /* 0x040fe40003f64270 */
[C---:B------:R-:W-:Y:S02]  /*44c0*/  ISETP.GT.AND P4, PT, R2.reuse, 0x71, PT ;  /* 0x000000710200780c */ /* 0x040fe40003f84270 */
[----:B------:R-:W-:-:S02]  /*44d0*/  ISETP.GT.AND P6, PT, R2, 0x78, PT ;  /* 0x000000780200780c */ /* 0x000fc40003fc4270 */
[----:B------:R-:W-:Y:S02]  /*44e0*/  ISETP.GT.AND P5, PT, R2, 0x79, PT ;  /* 0x000000790200780c */ /* 0x000fe40003fa4270 */
[----:B------:R-:W-:Y:S02]  /*44f0*/  FMNMX.FTZ R2, R76, R9, !PT ;  /* 0x000000094c027209 */ /* 0x000fe40007810000 */
[----:B------:R-:W-:Y:S02]  /*4500*/  FSEL R80, R80, -INF , P3 ;  /* 0xff80000050507808 */ /* 0x000fe40001800000 */
[----:B------:R-:W-:Y:S02]  /*4510*/  FMNMX.FTZ R9, R77, R2, !PT ;  /* 0x000000024d097209 */ /* 0x000fe40007810000 */
[----:B------:R-:W-:Y:S02]  /*4520*/  FSEL R81, R81, -INF , P4 ;  /* 0xff80000051517808 */ /* 0x000fe40002000000 */
[----:B------:R-:W-:-:S02]  /*4530*/  FMNMX.FTZ R2, R80, R9, !PT ;  /* 0x0000000950027209 */ /* 0x000fc40007810000 */
[----:B------:R-:W-:Y:S02]  /*4540*/  FSEL R84, R84, -INF , P6 ;  /* 0xff80000054547808 */ /* 0x000fe40003000000 */
[----:B------:R-:W-:Y:S02]  /*4550*/  FMNMX.FTZ R9, R81, R2, !PT ;  /* 0x0000000251097209 */ /* 0x000fe40007810000 */
[----:B------:R-:W-:Y:S01]  /*4560*/  FSEL R85, R85, -INF , P5 ;  /* 0xff80000055557808 */ /* 0x000fe20002800000 */
[----:B------:R-:W-:Y:S02]  /*4570*/  WARPGROUP.DEPBAR.LE gsb0, 0x0 ;  /* 0x00008000000079c5 */ /* 0x000fe40000010000 */
[----:B------:R-:W-:Y:S01]  /*4580*/  FMNMX.FTZ R2, R84, R9, !PT ;  /* 0x0000000954027209 */ /* 0x000fe20007810000 */
[----:B------:R-:W-:-:S03]  /*4590*/  WARPGROUP.ARRIVE ;  /* 0x00000000000079c5 */ /* 0x000fc60000000000 */
[----:B------:R-:W-:-:S03]  /*45a0*/  FMNMX.FTZ R10, R85, R2, !PT ;  /* 0x00000002550a7209 */ /* 0x000fc60007810000 */
[----:B------:R-:W-:Y:S01]  /*45b0*/  QGMMA.64x96x32.F32.E4M3.E4M3 R88, R140, gdesc[UR4], R88, gsb0 ;  /* 0x016000048c587df3 */ /* 0x000fe20008000858 */
[----:B------:R-:W-:Y:S01]  /*45c0*/  UIADD3 UR6, UR10, 0x6, URZ ;  /* 0x000000060a067890 */ /* 0x000fe2000fffe03f */
[----:B------:R-:W0:Y:S01]  /*45d0*/  SHFL.BFLY PT, R9, R10, 0x2, 0x1f ;  /* 0x0c401f000a097f89 */ /* 0x000e2200000e0000 */
[----:B------:R-:W-:Y:S01]  /*45e0*/  UMOV UR7, 0x40000040 ;  /* 0x4000004000077882 */ /* 0x000fe20000000000 */
[----:B0-----:R-:W-:Y:S02]  /*45f0*/  FMNMX.FTZ R11, R10, R9, !PT ;  /* 0x000000090a0b7209 */ /* 0x001fe40007810000 */
[----:B------:R-:W0:Y:S04]  /*4600*/  SHFL.IDX PT, R9, R8, 0x1, 0x1c1f ;  /* 0x003c1f0008097f89 */ /* 0x000e2800000e0000 */
[----:B------:R-:W1:Y:S01]  /*4610*/  SHFL.BFLY PT, R2, R11, 0x1, 0x1f ;  /* 0x0c201f000b027f89 */ /* 0x000e6200000e0000 */
[----:B0-----:R-:W-:-:S02]  /*4620*/  IADD3 R0, R9, -UR20, R0 ;  /* 0x8000001409007c10 */ /* 0x001fc4000fffe000 */
[----:B-1----:R-:W-:Y:S02]  /*4630*/  FMNMX.FTZ R2, R11, R2, !PT ;  /* 0x000000020b027209 */ /* 0x002fe40007810000 */
[----:B------:R-:W-:Y:S02]  /*4640*/  ISETP.GT.AND P4, PT, R0, RZ, PT ;  /* 0x000000ff0000720c */ /* 0x000fe40003f84270 */
[C---:B------:R-:W-:Y:S01]  /*4650*/  FSETP.NEU.FTZ.AND P3, PT, R2.reuse, -INF , PT ;  /* 0xff8000000200780b */ /* 0x040fe20003f7d000 */
[----:B------:R-:W-:-:S01]  /*4660*/  FFMA.FTZ R12, R2, R13, -8 ;  /* 0xc1000000020c7423 */ /* 0x000fc2000001000d */
[----:B------:R-:W-:Y:S02]  /*4670*/  ISETP.GT.AND P5, PT, R0, 0x1, PT ;  /* 0x000000010000780c */ /* 0x000fe40003fa4270 */
[----:B------:R-:W-:Y:S02]  /*4680*/  FSEL R26, R26, -INF , P4 ;  /* 0xff8000001a1a7808 */ /* 0x000fe40002000000 */
[----:B------:R-:W-:-:S02]  /*4690*/  FSEL R10, R12, RZ, P3 ;  /* 0x000000ff0c0a7208 */ /* 0x000fc40001800000 */
[----:B------:R-:W-:Y:S02]  /*46a0*/  ISETP.GT.AND P4, PT, R0, 0x8, PT ;  /* 0x000000080000780c */ /* 0x000fe40003f84270 */
        /* <DEDUP_REMOVED lines=25> */
[----:B------:R-:W-:Y:S01]  /*4840*/  FFMA.FTZ R56, R56, UR42, -R10 ;  /* 0x0000002a38387c23 */ /* 0x000fe2000801080a */
[----:B------:R-:W-:-:S02]  /*4850*/  FMNMX.FTZ R14, R34, R11, !PT ;  /* 0x0000000b220e7209 */ /* 0x000fc40007810000 */
[----:B------:R-:W-:Y:S02]  /*4860*/  ISETP.GT.AND P5, PT, R0, 0x19, PT ;  /* 0x000000190000780c */ /* 0x000fe40003fa4270 */
[----:B------:R-:W-:Y:S01]  /*4870*/  FSEL R38, R38, -INF , P4 ;  /* 0xff80000026267808 */ /* 0x000fe20002000000 */
[----:B------:R1:W-:Y:S01]  /*4880*/  MUFU.EX2 R11, R32 ;  /* 0x00000020000b7308 */ /* 0x0003e20000000800 */
[----:B------:R-:W-:Y:S01]  /*4890*/  FMNMX.FTZ R13, R35, R14, !PT ;  /* 0x0000000e230d7209 */ /* 0x000fe20007810000 */
[----:B------:R-:W-:Y:S01]  /*48a0*/  FFMA.FTZ R14, R33, UR42, -R10 ;  /* 0x0000002a210e7c23 */ /* 0x000fe2000801080a */
[----:B------:R-:W-:Y:S02]  /*48b0*/  ISETP.GT.AND P4, PT, R0, 0x20, PT ;  /* 0x000000200000780c */ /* 0x000fe40003f84270 */
[----:B------:R-:W-:Y:S02]  /*48c0*/  FSEL R39, R39, -INF , P5 ;  /* 0xff80000027277808 */ /* 0x000fe40002800000 */
[----:B------:R-:W-:Y:S01]  /*48d0*/  FMNMX.FTZ R20, R38, R13, !PT ;  /* 0x0000000d26147209 */ /* 0x000fe20007810000 */
[----:B------:R-:W-:Y:S01]  /*48e0*/  MUFU.EX2 R7, R7 ;  /* 0x0000000700077308 */ /* 0x000fe20000000800 */
[----:B------:R-:W-:Y:S01]  /*48f0*/  ISETP.GT.AND P5, PT, R0, 0x21, PT ;  /* 0x000000210000780c */ /* 0x000fe20003fa4270 */
[----:B------:R-:W-:-:S02]  /*4900*/  WARPGROUP.DEPBAR.LE gsb0, 0x0 ;  /* 0x00008000000079c5 */ /* 0x000fc40000010000 */
[----:B------:R-:W-:Y:S01]  /*4910*/  FSEL R42, R42, -INF , P4 ;  /* 0xff8000002a2a7808 */ /* 0x000fe20002000000 */
[----:B------:R-:W-:Y:S01]  /*4920*/  WARPGROUP.ARRIVE ;  /* 0x00000000000079c5 */ /* 0x000fe20000000000 */
[----:B------:R-:W-:Y:S02]  /*4930*/  FMNMX.FTZ R13, R39, R20, !PT ;  /* 0x00000014270d7209 */ /* 0x000fe40007810000 */
[----:B------:R-:W-:Y:S01]  /*4940*/  ISETP.GT.AND P4, PT, R0, 0x28, PT ;  /* 0x000000280000780c */ /* 0x000fe20003f84270 */
[----:B------:R-:W-:Y:S01]  /*4950*/  MUFU.EX2 R12, R12 ;  /* 0x0000000c000c7308 */ /* 0x000fe20000000800 */
[----:B------:R-:W-:Y:S01]  /*4960*/  FSEL R43, R43, -INF , P5 ;  /* 0xff8000002b2b7808 */ /* 0x000fe20002800000 */
[----:B------:R-:W-:Y:S01]  /*4970*/  QGMMA.64x96x32.F32.E4M3.E4M3 R88, R136, gdesc[UR4], R88, gsb0 ;  /* 0x0160000488587df3 */ /* 0x000fe20008000858 */
[----:B------:R-:W-:Y:S02]  /*4980*/  FMNMX.FTZ R20, R42, R13, !PT ;  /* 0x0000000d2a147209 */ /* 0x000fe40007810000 */
[----:B------:R-:W-:-:S02]  /*4990*/  ISETP.GT.AND P5, PT, R0, 0x29, PT ;  /* 0x000000290000780c */ /* 0x000fc40003fa4270 */
[----:B------:R-:W-:Y:S01]  /*49a0*/  FSEL R46, R46, -INF , P4 ;  /* 0xff8000002e2e7808 */ /* 0x000fe20002000000 */
[----:B------:R-:W-:Y:S01]  /*49b0*/  MUFU.EX2 R13, R36 ;  /* 0x00000024000d7308 */ /* 0x000fe20000000800 */
[----:B------:R-:W-:Y:S01]  /*49c0*/  FMNMX.FTZ R15, R43, R20, !PT ;  /* 0x000000142b0f7209 */ /* 0x000fe20007810000 */
[----:B------:R-:W-:Y:S01]  /*49d0*/  FFMA.FTZ R20, R37, UR42, -R10 ;  /* 0x0000002a25147c23 */ /* 0x000fe2000801080a */
[----:B------:R-:W-:Y:S02]  /*49e0*/  ISETP.GT.AND P4, PT, R0, 0x30, PT ;  /* 0x000000300000780c */ /* 0x000fe40003f84270 */
        /* <DEDUP_REMOVED lines=16> */
[--C-:B------:R-:W-:Y:S01]  /*4af0*/  FFMA.FTZ R41, R64, UR42, -R10.reuse ;  /* 0x0000002a40297c23 */ /* 0x100fe2000801080a */
[----:B------:R-:W-:Y:S01]  /*4b00*/  FSEL R55, R55, -INF , P5 ;  /* 0xff80000037377808 */ /* 0x000fe20002800000 */
[----:B------:R-:W-:Y:S01]  /*4b10*/  FFMA.FTZ R64, R81, UR42, -R10 ;  /* 0x0000002a51407c23 */ /* 0x000fe2000801080a */
        /* <DEDUP_REMOVED lines=11> */
[----:B------:R2:W-:Y:S01]  /*4bd0*/  MUFU.EX2 R21, R44 ;  /* 0x0000002c00157308 */ /* 0x0005e20000000800 */
[----:B0-----:R-:W-:Y:S01]  /*4be0*/  FMNMX.FTZ R25, R59, R28, !PT ;  /* 0x0000001c3b197209 */ /* 0x001fe20007810000 */
[--C-:B------:R-:W-:Y:S01]  /*4bf0*/  FFMA.FTZ R28, R45, UR42, -R10.reuse ;  /* 0x0000002a2d1c7c23 */ /* 0x100fe2000801080a */
[----:B------:R-:W-:Y:S01]  /*4c00*/  ISETP.GT.AND P4, PT, R0, 0x50, PT ;  /* 0x000000500000780c */ /* 0x000fe20003f84270 */
[--C-:B------:R-:W-:Y:S01]  /*4c10*/  FFMA.FTZ R45, R68, UR42, -R10.reuse ;  /* 0x0000002a442d7c23 */ /* 0x100fe2000801080a */
[----:B------:R-:W-:Y:S02]  /*4c20*/  FSEL R63, R63, -INF , P5 ;  /* 0xff8000003f3f7808 */ /* 0x000fe40002800000 */
[----:B-1----:R-:W-:Y:S01]  /*4c30*/  FMNMX.FTZ R32, R62, R25, !PT ;  /* 0x000000193e207209 */ /* 0x002fe20007810000 */
[----:B------:R-:W-:Y:S01]  /*4c40*/  MUFU.EX2 R28, R28 ;  /* 0x0000001c001c7308 */ /* 0x000fe20000000800 */
[----:B------:R-:W-:Y:S01]  /*4c50*/  ISETP.GT.AND P5, PT, R0, 0x51, PT ;  /* 0x000000510000780c */ /* 0x000fe20003fa4270 */
[----:B--2---:R-:W-:Y:S01]  /*4c60*/  FFMA.FTZ R44, R61, UR42, -R10 ;  /* 0x0000002a3d2c7c23 */ /* 0x004fe2000801080a */
[----:B------:R-:W-:-:S02]  /*4c70*/  FSEL R66, R66, -INF , P4 ;  /* 0xff80000042427808 */ /* 0x000fc40002000000 */
[----:B------:R-:W-:Y:S02]  /*4c80*/  FMNMX.FTZ R25, R63, R32, !PT ;  /* 0x000000203f197209 */ /* 0x000fe40007810000 */
[----:B------:R-:W-:Y:S01]  /*4c90*/  ISETP.GT.AND P4, PT, R0, 0x58, PT ;  /* 0x000000580000780c */ /* 0x000fe20003f84270 */
[----:B------:R-:W-:Y:S01]  /*4ca0*/  MUFU.EX2 R44, R44 ;  /* 0x0000002c002c7308 */ /* 0x000fe20000000800 */
[----:B------:R-:W-:Y:S02]  /*4cb0*/  FSEL R67, R67, -INF , P5 ;  /* 0xff80000043437808 */ /* 0x000fe40002800000 */
[----:B------:R-:W-:Y:S02]  /*4cc0*/  FMNMX.FTZ R32, R66, R25, !PT ;  /* 0x0000001942207209 */ /* 0x000fe40007810000 */
[----:B------:R-:W-:Y:S02]  /*4cd0*/  ISETP.GT.AND P5, PT, R0, 0x59, PT ;  /* 0x000000590000780c */ /* 0x000fe40003fa4270 */
[----:B------:R-:W-:Y:S01]  /*4ce0*/  FSEL R70, R70, -INF , P4 ;  /* 0xff80000046467808 */ /* 0x000fe20002000000 */
[----:B------:R0:W-:Y:S01]  /*4cf0*/  MUFU.EX2 R25, R48 ;  /* 0x0000003000197308 */ /* 0x0001e20000000800 */
[----:B------:R-:W-:Y:S01]  /*4d00*/  FMNMX.FTZ R29, R67, R32, !PT ;  /* 0x00000020431d7209 */ /* 0x000fe20007810000 */
[----:B------:R-:W-:Y:S01]  /*4d10*/  FFMA.FTZ R32, R49, UR42, -R10 ;  /* 0x0000002a31207c23 */ /* 0x000fe2000801080a */
[----:B------:R-:W-:-:S02]  /*4d20*/  ISETP.GT.AND P4, PT, R0, 0x60, PT ;  /* 0x000000600000780c */ /* 0x000fc40003f84270 */
[----:B------:R-:W-:Y:S02]  /*4d30*/  FSEL R71, R71, -INF , P5 ;  /* 0xff80000047477808 */ /* 0x000fe40002800000 */
[----:B------:R-:W-:Y:S01]  /*4d40*/  FMNMX.FTZ R36, R70, R29, !PT ;  /* 0x0000001d46247209 */ /* 0x000fe20007810000 */
[----:B------:R-:W-:Y:S01]  /*4d50*/  MUFU.EX2 R32, R32 ;  /* 0x0000002000207308 */ /* 0x000fe20000000800 */
[----:B------:R-:W-:Y:S01]  /*4d60*/  ISETP.GT.AND P5, PT, R0, 0x61, PT ;  /* 0x000000610000780c */ /* 0x000fe20003fa4270 */
[----:B0-----:R-:W-:Y:S01]  /*4d70*/  FFMA.FTZ R48, R65, UR42, -R10 ;  /* 0x0000002a41307c23 */ /* 0x001fe2000801080a */
[----:B------:R-:W-:Y:S01]  /*4d80*/  FSEL R74, R74, -INF , P4 ;  /* 0xff8000004a4a7808 */ /* 0x000fe20002000000 */
[----:B------:R-:W-:Y:S01]  /*4d90*/  IMAD.U32 R65, RZ, RZ, UR42 ;  /* 0x0000002aff417e24 */ /* 0x000fe2000f8e00ff */
[----:B------:R-:W-:Y:S02]  /*4da0*/  FMNMX.FTZ R29, R71, R36, !PT ;  /* 0x00000024471d7209 */ /* 0x000fe40007810000 */
[----:B------:R-:W-:Y:S01]  /*4db0*/  ISETP.GT.AND P4, PT, R0, 0x68, PT ;  /* 0x000000680000780c */ /* 0x000fe20003f84270 */
[----:B------:R-:W-:Y:S01]  /*4dc0*/  MUFU.EX2 R48, R48 ;  /* 0x0000003000307308 */ /* 0x000fe20000000800 */
[----:B------:R-:W-:-:S02]  /*4dd0*/  FSEL R75, R75, -INF , P5 ;  /* 0xff8000004b4b7808 */ /* 0x000fc40002800000 */
[----:B------:R-:W-:Y:S02]  /*4de0*/  FMNMX.FTZ R36, R74, R29, !PT ;  /* 0x0000001d4a247209 */ /* 0x000fe40007810000 */
[----:B------:R-:W-:Y:S02]  /*4df0*/  ISETP.GT.AND P5, PT, R0, 0x69, PT ;  /* 0x000000690000780c */ /* 0x000fe40003fa4270 */
[----:B------:R-:W-:Y:S01]  /*4e00*/  FSEL R78, R78, -INF , P4 ;  /* 0xff8000004e4e7808 */ /* 0x000fe20002000000 */
[----:B------:R0:W-:Y:S01]  /*4e10*/  MUFU.EX2 R29, R52 ;  /* 0x00000034001d7308 */ /* 0x0001e20000000800 */
[----:B------:R-:W-:Y:S01]  /*4e20*/  FMNMX.FTZ R33, R75, R36, !PT ;  /* 0x000000244b217209 */ /* 0x000fe20007810000 */
[--C-:B------:R-:W-:Y:S01]  /*4e30*/  FFMA.FTZ R36, R53, UR42, -R10.reuse ;  /* 0x0000002a35247c23 */ /* 0x100fe2000801080a */
[----:B------:R-:W-:Y:S01]  /*4e40*/  ISETP.GT.AND P4, PT, R0, 0x70, PT ;  /* 0x000000700000780c */ /* 0x000fe20003f84270 */
[----:B------:R-:W-:Y:S01]  /*4e50*/  FFMA.FTZ R53, R76, UR42, -R10 ;  /* 0x0000002a4c357c23 */ /* 0x000fe2000801080a */
[----:B------:R-:W-:-:S02]  /*4e60*/  FSEL R79, R79, -INF , P5 ;  /* 0xff8000004f4f7808 */ /* 0x000fc40002800000 */
[----:B------:R-:W-:Y:S01]  /*4e70*/  FMNMX.FTZ R40, R78, R33, !PT ;  /* 0x000000214e287209 */ /* 0x000fe20007810000 */
[----:B------:R-:W-:Y:S01]  /*4e80*/  MUFU.EX2 R36, R36 ;  /* 0x0000002400247308 */ /* 0x000fe20000000800 */
[----:B------:R-:W-:Y:S01]  /*4e90*/  ISETP.GT.AND P5, PT, R0, 0x71, PT ;  /* 0x000000710000780c */ /* 0x000fe20003fa4270 */
[----:B0-----:R-:W-:Y:S01]  /*4ea0*/  FFMA.FTZ R52, R69, UR42, -R10 ;  /* 0x0000002a45347c23 */ /* 0x001fe2000801080a */
[----:B------:R-:W-:Y:S01]  /*4eb0*/  FSEL R82, R82, -INF , P4 ;  /* 0xff80000052527808 */ /* 0x000fe20002000000 */
[----:B------:R-:W-:Y:S02]  /*4ec0*/  WARPGROUP.DEPBAR.LE gsb0, 0x0 ;  /* 0x00008000000079c5 */ /* 0x000fe40000010000 */
        /* <DEDUP_REMOVED lines=10> */
[----:B------:R-:W-:Y:S01]  /*4f70*/  FSEL R87, R87, -INF , P5 ;  /* 0xff80000057577808 */ /* 0x000fe20002800000 */
[--C-:B------:R-:W-:Y:S01]  /*4f80*/  FFMA.FTZ R57, R80, UR42, -R10.reuse ;  /* 0x0000002a50397c23 */ /* 0x100fe2000801080a */
[----:B------:R-:W-:Y:S01]  /*4f90*/  FMNMX.FTZ R0, R86, R37, !PT ;  /* 0x0000002556007209 */ /* 0x000fe20007810000 */
[--C-:B------:R-:W-:Y:S01]  /*4fa0*/  FFMA.FTZ R37, R60, UR42, -R10.reuse ;  /* 0x0000002a3c257c23 */ /* 0x100fe2000801080a */
[----:B------:R-:W-:Y:S01]  /*4fb0*/  FSEL R69, R2, RZ, P3 ;  /* 0x000000ff02457208 */ /* 0x000fe20001800000 */
[----:B------:R-:W-:Y:S01]  /*4fc0*/  MUFU.EX2 R40, R40 ;  /* 0x0000002800287308 */ /* 0x000fe20000000800 */
[----:B------:R-:W-:Y:S01]  /*4fd0*/  FMNMX.FTZ R0, R87, R0, !PT ;  /* 0x0000000057007209 */ /* 0x000fe20007810000 */
[--C-:B0-----:R-:W-:Y:S01]  /*4fe0*/  FFMA.FTZ R56, R73, UR42, -R10.reuse ;  /* 0x0000002a49387c23 */ /* 0x101fe2000801080a */
[----:B------:R-:W-:-:S01]  /*4ff0*/  FFMA.FTZ R60, R77, UR42, -R10 ;  /* 0x0000002a4d3c7c23 */ /* 0x000fc2000801080a */
[----:B------:R-:W-:-:S02]  /*5000*/  FADD.FTZ R69, -R69, R6 ;  /* 0x0000000645457221 */ /* 0x000fc40000010100 */
[----:B------:R-:W0:Y:S02]  /*5010*/  SHFL.BFLY PT, R49, R0, 0x2, 0x1f ;  /* 0x0c401f0000317f89 */ /* 0x000e2400000e0000 */
[----:B------:R-:W-:Y:S08]  /*5020*/  MUFU.EX2 R37, R37 ;  /* 0x0000002500257308 */ /* 0x000ff00000000800 */
        /* <DEDUP_REMOVED lines=11> */
[----:B------:R-:W-:-:S02]  /*50e0*/  FFMA.FTZ R10, R85, UR42, -R10 ;  /* 0x0000002a550a7c23 */ /* 0x000fc4000801080a */
[C---:B------:R-:W-:Y:S01]  /*50f0*/  FSETP.NEU.FTZ.AND P4, PT, R0.reuse, -INF , PT ;  /* 0xff8000000000780b */ /* 0x040fe20003f9d000 */
[----:B------:R-:W-:-:S02]  /*5100*/  FFMA.FTZ R65, R0, R65, -8 ;  /* 0xc100000000417423 */ /* 0x000fc40000010041 */
[----:B------:R-:W-:Y:S01]  /*5110*/  MUFU.EX2 R64, R64 ;  /* 0x0000004000407308 */ /* 0x000fe20000000800 */
[----:B------:R-:W-:Y:S02]  /*5120*/  FSEL R68, R0, RZ, P4 ;  /* 0x000000ff00447208 */ /* 0x000fe40002000000 */
[----:B------:R-:W-:-:S03]  /*5130*/  FSEL R65, R65, RZ, P4 ;  /* 0x000000ff41417208 */ /* 0x000fc60002000000 */
[----:B------:R-:W-:Y:S02]  /*5140*/  FADD.FTZ R68, -R68, R5 ;  /* 0x0000000544447221 */ /* 0x000fe40000010100 */
[----:B------:R-:W-:Y:S01]  /*5150*/  MUFU.EX2 R61, R61 ;  /* 0x0000003d003d7308 */ /* 0x000fe20000000800 */
[----:B------:R-:W-:-:S01]  /*5160*/  FFMA.FTZ R6, R54, UR42, -R65 ;  /* 0x0000002a36067c23 */ /* 0x000fc20008010841 */
[----:B------:R-:W-:Y:S01]  /*5170*/  FMUL.FTZ R54, R69, UR42 ;  /* 0x0000002a45367c20 */ /* 0x000fe20008410000 */
[----:B------:R-:W-:-:S01]  /*5180*/  FFMA.FTZ R26, R26, UR42, -R65 ;  /* 0x0000002a1a1a7c23 */ /* 0x000fc20008010841 */
[----:B------:R-:W-:Y:S01]  /*5190*/  FMUL.FTZ R5, R68, UR42 ;  /* 0x0000002a44057c20 */ /* 0x000fe20008410000 */
[----:B------:R-:W-:-:S01]  /*51a0*/  FFMA.FTZ R27, R27, UR42, -R65 ;  /* 0x0000002a1b1b7c23 */ /* 0x000fc20008010841 */
[--C-:B------:R-:W-:Y:S01]  /*51b0*/  FFMA.FTZ R30, R30, UR42, -R65.reuse ;  /* 0x0000002a1e1e7c23 */ /* 0x100fe20008010841 */
[----:B------:R-:W-:-:S01]  /*51c0*/  FFMA.FTZ R31, R31, UR42, -R65 ;  /* 0x0000002a1f1f7c23 */ /* 0x000fc20008010841 */
[----:B------:R-:W0:Y:S01]  /*51d0*/  MUFU.EX2 R54, R54 ;  /* 0x0000003600367308 */ /* 0x000e220000000800 */
        /* <DEDUP_REMOVED lines=20> */
[----:B------:R-:W-:-:S03]  /*5320*/  FADD.FTZ R68, R8, R69 ;  /* 0x0000004508447221 */ /* 0x000fc60000010000 */
[----:B------:R-:W0:Y:S01]  /*5330*/  MUFU.EX2 R27, R27 ;  /* 0x0000001b001b7308 */ /* 0x000e220000000800 */
[----:B------:R-:W-:-:S04]  /*5340*/  FADD.FTZ R69, R9, R68 ;  /* 0x0000004409457221 */ /* 0x000fc80000010000 */
[----:B------:R-:W-:-:S03]  /*5350*/  FADD.FTZ R68, R12, R69 ;  /* 0x000000450c447221 */ /* 0x000fc60000010000 */
[----:B------:R-:W2:Y:S01]  /*5360*/  MUFU.EX2 R30, R30 ;  /* 0x0000001e001e7308 */ /* 0x000ea20000000800 */
[----:B-1----:R-:W-:-:S01]  /*5370*/  FFMA.FTZ R4, R5, R3, R26 ;  /* 0x0000000305047223 */ /* 0x002fc2000001001a */
[----:B------:R-:W-:-:S04]  /*5380*/  FADD.FTZ R69, R11, R68 ;  /* 0x000000440b457221 */ /* 0x000fc80000010000 */
[----:B------:R-:W-:Y:S02]  /*5390*/  FADD.FTZ R68, R14, R69 ;  /* 0x000000450e447221 */ /* 0x000fe40000010000 */
[----:B------:R-:W1:Y:S01]  /*53a0*/  MUFU.EX2 R31, R31 ;  /* 0x0000001f001f7308 */ /* 0x000e620000000800 */
[----:B0-----:R-:W-:-:S01]  /*53b0*/  FADD.FTZ R3, R27, R4 ;  /* 0x000000041b037221 */ /* 0x001fc20000010000 */
[----:B------:R-:W-:Y:S01]  /*53c0*/  FADD.FTZ R69, R13, R68 ;  /* 0x000000440d457221 */ /* 0x000fe20000010000 */
[----:B------:R-:W-:-:S03]  /*53d0*/  FFMA.FTZ R68, R70, UR42, -R65 ;  /* 0x0000002a46447c23 */ /* 0x000fc60008010841 */
[----:B------:R-:W-:Y:S02]  /*53e0*/  FADD.FTZ R72, R20, R69 ;  /* 0x0000004514487221 */ /* 0x000fe40000010000 */
[----:B------:R-:W0:Y:S01]  /*53f0*/  MUFU.EX2 R34, R34 ;  /* 0x0000002200227308 */ /* 0x000e220000000800 */
[----:B--2---:R-:W-:-:S01]  /*5400*/  FADD.FTZ R4, R30, R3 ;  /* 0x000000031e047221 */ /* 0x004fc20000010000 */
[----:B------:R-:W-:-:S04]  /*5410*/  FADD.FTZ R69, R15, R72 ;  /* 0x000000480f457221 */ /* 0x000fc80000010000 */
[----:B------:R-:W-:Y:S01]  /*5420*/  FADD.FTZ R70, R24, R69 ;  /* 0x0000004518467221 */ /* 0x000fe20000010000 */
[----:B------:R-:W-:-:S01]  /*5430*/  FFMA.FTZ R69, R71, UR42, -R65 ;  /* 0x0000002a47457c23 */ /* 0x000fc20008010841 */
[----:B------:R-:W2:Y:S01]  /*5440*/  MUFU.EX2 R35, R35 ;  /* 0x0000002300237308 */ /* 0x000ea20000000800 */
[----:B-1----:R-:W-:-:S01]  /*5450*/  FADD.FTZ R3, R31, R4 ;  /* 0x000000041f037221 */ /* 0x002fc20000010000 */
[----:B------:R-:W-:Y:S01]  /*5460*/  FADD.FTZ R71, R21, R70 ;  /* 0x0000004615477221 */ /* 0x000fe20000010000 */
[----:B------:R-:W-:-:S03]  /*5470*/  FFMA.FTZ R70, R74, UR42, -R65 ;  /* 0x0000002a4a467c23 */ /* 0x000fc60008010841 */
[----:B------:R-:W-:Y:S02]  /*5480*/  FADD.FTZ R72, R28, R71 ;  /* 0x000000471c487221 */ /* 0x000fe40000010000 */
[----:B------:R-:W1:Y:S01]  /*5490*/  MUFU.EX2 R38, R38 ;  /* 0x0000002600267308 */ /* 0x000e620000000800 */
[----:B0-----:R-:W-:-:S01]  /*54a0*/  FADD.FTZ R4, R34, R3 ;  /* 0x0000000322047221 */ /* 0x001fc20000010000 */
[----:B------:R-:W-:-:S04]  /*54b0*/  FADD.FTZ R71, R25, R72 ;  /* 0x0000004819477221 */ /* 0x000fc80000010000 */
[----:B------:R-:W-:Y:S01]  /*54c0*/  FADD.FTZ R72, R32, R71 ;  /* 0x0000004720487221 */ /* 0x000fe20000010000 */
[----:B------:R-:W-:-:S01]  /*54d0*/  FFMA.FTZ R71, R75, UR42, -R65 ;  /* 0x0000002a4b477c23 */ /* 0x000fc20008010841 */
[----:B------:R-:W0:Y:S01]  /*54e0*/  MUFU.EX2 R39, R39 ;  /* 0x0000002700277308 */ /* 0x000e220000000800 */
[----:B--2---:R-:W-:-:S01]  /*54f0*/  FADD.FTZ R3, R35, R4 ;  /* 0x0000000423037221 */ /* 0x004fc20000010000 */
[----:B------:R-:W-:Y:S01]  /*5500*/  FADD.FTZ R73, R29, R72 ;  /* 0x000000481d497221 */ /* 0x000fe20000010000 */
[----:B------:R-:W-:-:S03]  /*5510*/  FFMA.FTZ R72, R78, UR42, -R65 ;  /* 0x0000002a4e487c23 */ /* 0x000fc60008010841 */
[----:B------:R-:W-:Y:S02]  /*5520*/  FADD.FTZ R74, R36, R73 ;  /* 0x00000049244a7221 */ /* 0x000fe40000010000 */
[----:B------:R-:W2:Y:S01]  /*5530*/  MUFU.EX2 R42, R42 ;  /* 0x0000002a002a7308 */ /* 0x000ea20000000800 */
[----:B-1----:R-:W-:-:S01]  /*5540*/  FADD.FTZ R4, R38, R3 ;  /* 0x0000000326047221 */ /* 0x002fc20000010000 */
[----:B------:R-:W-:-:S04]  /*5550*/  FADD.FTZ R73, R33, R74 ;  /* 0x0000004a21497221 */ /* 0x000fc80000010000 */
[----:B------:R-:W-:Y:S01]  /*5560*/  FADD.FTZ R74, R40, R73 ;  /* 0x00000049284a7221 */ /* 0x000fe20000010000 */
[----:B------:R-:W-:-:S01]  /*5570*/  FFMA.FTZ R73, R79, UR42, -R65 ;  /* 0x0000002a4f497c23 */ /* 0x000fc20008010841 */
[----:B------:R-:W1:Y:S01]  /*5580*/  MUFU.EX2 R43, R43 ;  /* 0x0000002b002b7308 */ /* 0x000e620000000800 */
[----:B0-----:R-:W-:-:S01]  /*5590*/  FADD.FTZ R3, R39, R4 ;  /* 0x0000000427037221 */ /* 0x001fc20000010000 */
[----:B------:R-:W-:Y:S01]  /*55a0*/  FADD.FTZ R75, R37, R74 ;  /* 0x0000004a254b7221 */ /* 0x000fe20000010000 */
[----:B------:R-:W-:-:S01]  /*55b0*/  FFMA.FTZ R74, R82, UR42, -R65 ;  /* 0x0000002a524a7c23 */ /* 0x000fc20008010841 */
[----:B------:R-:W-:Y:S02]  /*55c0*/  IMAD.U32 R79, RZ, RZ, UR21 ;  /* 0x00000015ff4f7e24 */ /* 0x000fe4000f8e00ff */
[----:B------:R-:W-:-:S02]  /*55d0*/  FADD.FTZ R76, R44, R75 ;  /* 0x0000004b2c4c7221 */ /* 0x000fc40000010000 */
        /* <DEDUP_REMOVED lines=8> */
[----:B------:R-:W-:-:S01]  /*5660*/  FFMA.FTZ R76, R86, UR42, -R65 ;  /* 0x0000002a564c7c23 */ /* 0x000fc20008010841 */
[----:B------:R-:W-:Y:S02]  /*5670*/  FFMA.FTZ R65, R87, UR42, -R65 ;  /* 0x0000002a57417c23 */ /* 0x000fe40008010841 */
[----:B------:R-:W-:-:S02]  /*5680*/  FADD.FTZ R78, R52, R77 ;  /* 0x0000004d344e7221 */ /* 0x000fc40000010000 */
[----:B------:R-:W1:Y:S01]  /*5690*/  MUFU.EX2 R50, R50 ;  /* 0x0000003200327308 */ /* 0x000e620000000800 */
[----:B0-----:R-:W-:-:S01]  /*56a0*/  FADD.FTZ R4, R46, R3 ;  /* 0x000000032e047221 */ /* 0x001fc20000010000 */
[----:B------:R-:W-:-:S04]  /*56b0*/  FADD.FTZ R77, R49, R78 ;  /* 0x0000004e314d7221 */ /* 0x000fc80000010000 */
[----:B------:R-:W-:Y:S02]  /*56c0*/  FADD.FTZ R78, R56, R77 ;  /* 0x0000004d384e7221 */ /* 0x000fe40000010000 */
        /* <DEDUP_REMOVED lines=28> */
[----:B------:R-:W-:Y:S02]  /*5890*/  @!P1 VIADD R3, R79, 0x19c40 ;  /* 0x00019c404f039836 */ /* 0x000fe40000000000 */
[----:B------:R-:W-:-:S03]  /*58a0*/  FADD.FTZ R79, R53, R78 ;  /* 0x0000004e354f7221 */ /* 0x000fc60000010000 */
[----:B------:R-:W-:Y:S01]  /*58b0*/  @!P1 PRMT R3, RZ, 0x654, R3 ;  /* 0x00000654ff039816 */ /* 0x000fe20000000003 */
[----:B------:R-:W1:Y:S01]  /*58c0*/  MUFU.EX2 R73, R73 ;  /* 0x0000004900497308 */ /* 0x000e620000000800 */
[----:B0-----:R-:W-:-:S01]  /*58d0*/  FADD.FTZ R77, R71, R4 ;  /* 0x00000004474d7221 */ /* 0x001fc20000010000 */
[----:B------:R-:W-:Y:S01]  /*58e0*/  FADD.FTZ R78, R60, R79 ;  /* 0x0000004f3c4e7221 */ /* 0x000fe20000010000 */
[----:B------:R1:W-:Y:S05]  /*58f0*/  @!P1 SYNCS.ARRIVE.TRANS64.RED.A1T0 RZ, [R3+URZ], RZ ;  /* 0x000000ff03ff99a7 */ /* 0x0003ea000810043f */
[----:B------:R-:W0:Y:S01]  /*5900*/  MUFU.EX2 R74, R74 ;  /* 0x0000004a004a7308 */ /* 0x000e220000000800 */
[----:B--2---:R-:W-:-:S01]  /*5910*/  FADD.FTZ R4, R72, R77 ;  /* 0x0000004d48047221 */ /* 0x004fc20000010000 */
[----:B------:R-:W-:-:S04]  /*5920*/  FADD.FTZ R77, R57, R78 ;  /* 0x0000004e394d7221 */ /* 0x000fc80000010000 */
[----:B------:R-:W-:Y:S02]  /*5930*/  FADD.FTZ R78, R64, R77 ;  /* 0x0000004d404e7221 */ /* 0x000fe40000010000 */
[----:B------:R-:W2:Y:S01]  /*5940*/  MUFU.EX2 R75, R75 ;  /* 0x0000004b004b7308 */ /* 0x000ea20000000800 */
[----:B-1----:R-:W-:-:S01]  /*5950*/  FADD.FTZ R3, R73, R4 ;  /* 0x0000000449037221 */ /* 0x002fc20000010000 */
[----:B------:R-:W-:-:S06]  /*5960*/  FADD.FTZ R77, R61, R78 ;  /* 0x0000004e3d4d7221 */ /* 0x000fcc0000010000 */
[----:B------:R-:W1:Y:S01]  /*5970*/  MUFU.EX2 R76, R76 ;  /* 0x0000004c004c7308 */ /* 0x000e620000000800 */
[----:B0-----:R-:W-:-:S07]  /*5980*/  FADD.FTZ R4, R74, R3 ;  /* 0x000000034a047221 */ /* 0x001fce0000010000 */
[----:B------:R-:W0:Y:S01]  /*5990*/  MUFU.EX2 R10, R10 ;  /* 0x0000000a000a7308 */ /* 0x000e220000000800 */
[----:B--2---:R-:W-:-:S07]  /*59a0*/  FADD.FTZ R3, R75, R4 ;  /* 0x000000044b037221 */ /* 0x004fce0000010000 */
[----:B------:R-:W2:Y:S01]  /*59b0*/  MUFU.EX2 R65, R65 ;  /* 0x0000004100417308 */ /* 0x000ea20000000800 */
[----:B-1----:R-:W-:-:S01]  /*59c0*/  FADD.FTZ R78, R76, R3 ;  /* 0x000000034c4e7221 */ /* 0x002fc20000010000 */
[----:B0-----:R-:W-:-:S03]  /*59d0*/  FADD.FTZ R4, R10, R77 ;  /* 0x0000004d0a047221 */ /* 0x001fc60000010000 */
[----:B--2---:R-:W-:Y:S01]  /*59e0*/  FADD.FTZ R3, R65, R78 ;  /* 0x0000004e41037221 */ /* 0x004fe20000010000 */
[----:B------:R-:W-:Y:S06]  /*59f0*/  @!P0 BRA `(.L_x_1597) ;  /* 0x0000000000048947 */ /* 0x000fec0003800000 */
[----:B------:R-:W-:Y:S01]  /*5a00*/  BPT.TRAP 0x1 ;  /* 0x000000040000795c */ /* 0x000fe20000300000 */
.L_x_1597:
[----:B------:R-:W-:Y:S01]  /*5a10*/  UISETP.GT.AND UP1, UPT, UR50, UR17, UPT ;  /* 0x000000113200728c */ /* 0x000fe2000bf24270 */
[----:B------:R-:W-:Y:S01]  /*5a20*/  F2FP.SATFINITE.E4M3.F32.PACK_AB_MERGE_C R6, R55, R6, RZ ;  /* 0x000000063706723e */ /* 0x000fe200048070ff */
[----:B------:R-:W-:Y:S01]  /*5a30*/  UIADD3 UR6, UR11, 0x19c60, URZ ;  /* 0x00019c600b067890 */ /* 0x000fe2000fffe03f */
[----:B------:R-:W-:Y:S01]  /*5a40*/  F2FP.SATFINITE.E4M3.F32.PACK_AB_MERGE_C R9, R12, R9, RZ ;  /* 0x000000090c09723e */ /* 0x000fe200048070ff */
[----:B------:R-:W-:Y:S01]  /*5a50*/  UIADD3 UR50, UR50, -0x1, URZ ;  /* 0xffffffff32327890 */ /* 0x000fe2000fffe03f */
[----:B------:R-:W-:Y:S01]  /*5a60*/  F2FP.SATFINITE.E4M3.F32.PACK_AB_MERGE_C R30, R31, R30, RZ ;  /* 0x0000001e1f1e723e */ /* 0x000fe200048070ff */
[----:B------:R-:W-:Y:S01]  /*5a70*/  UPRMT UR6, UR44, 0x654, UR6 ;  /* 0x000006542c067896 */ /* 0x000fe20008000006 */
[----:B------:R-:W-:Y:S01]  /*5a80*/  PLOP3.LUT P3, PT, PT, PT, UP1, 0x80, 0x0 ;  /* 0x000000000000781c */ /* 0x000fe20003f6f018 */
[----:B------:R-:W-:Y:S01]  /*5a90*/  UMOV UR18, UR37 ;  /* 0x0000002500127c82 */ /* 0x000fe20008000000 */
[----:B------:R-:W-:Y:S01]  /*5aa0*/  F2FP.SATFINITE.E4M3.F32.PACK_AB_MERGE_C R13, R20, R13, RZ ;  /* 0x0000000d140d723e */ /* 0x000fe200048070ff */
[----:B------:R-:W-:Y:S01]  /*5ab0*/  UMOV UR19, UR38 ;  /* 0x0000002600137c82 */ /* 0x000fe20008000000 */
        /* <DEDUP_REMOVED lines=77> */
[----:B------:R-:W-:-:S02]  /*5f90*/  IMAD.MOV.U32 R5, RZ, RZ, R0 ;  /* 0x000000ffff057224 */ /* 0x000fc400078e0000 */
[----:B------:R-:W-:Y:S01]  /*5fa0*/  IMAD.MOV.U32 R6, RZ, RZ, R2 ;  /* 0x000000ffff067224 */ /* 0x000fe200078e0002 */
[----:B------:R-:W-:Y:S06]  /*5fb0*/  @P3 BRA `(.L_x_1598) ;  /* 0xffffffd800d03947 */ /* 0x000fec000383ffff */
.L_x_1588:
[----:B------:R-:W-:-:S13]  /*5fc0*/  ISETP.LE.AND P2, PT, RZ, UR50, PT ;  /* 0x00000032ff007c0c */ /* 0x000fda000bf43270 */
[----:B------:R-:W-:Y:S05]  /*5fd0*/  @!P2 BRA `(.L_x_1599) ;  /* 0x0000001800eca947 */ /* 0x000fea0003800000 */
[----:B------:R-:W-:Y:S01]  /*5fe0*/  IMAD.MOV.U32 R7, RZ, RZ, R0 ;  /* 0x000000ffff077224 */ /* 0x000fe200078e0000 */
[----:B------:R-:W-:Y:S01]  /*5ff0*/  UMOV UR17, UR37 ;  /* 0x0000002500117c82 */ /* 0x000fe20008000000 */
[----:B------:R-:W-:Y:S01]  /*6000*/  IMAD.MOV.U32 R5, RZ, RZ, R2 ;  /* 0x000000ffff057224 */ /* 0x000fe200078e0002 */
[----:B------:R-:W-:-:S06]  /*6010*/  UMOV UR18, UR38 ;  /* 0x0000002600127c82 */ /* 0x000fcc0008000000 */
.L_x_1609:
[----:B------:R-:W-:-:S04]  /*6020*/  UIADD3 UR6, UR18, 0x1, URZ ;  /* 0x0000000112067890 */ /* 0x000fc8000fffe03f */
[----:B------:R-:W-:-:S04]  /*6030*/  UISETP.NE.AND UP0, UPT, UR6, 0x2, UPT ;  /* 0x000000020600788c */ /* 0x000fc8000bf05270 */
[----:B------:R-:W-:Y:S02]  /*6040*/  USEL UR37, URZ, 0x1, UP0 ;  /* 0x000000013f257887 */ /* 0x000fe40008000000 */
[----:B------:R-:W-:Y:S02]  /*6050*/  USEL UR38, UR6, URZ, UP0 ;  /* 0x0000003f06267287 */ /* 0x000fe40008000000 */
[----:B------:R-:W-:Y:S01]  /*6060*/  ULOP3.LUT UR37, UR17, UR37, URZ, 0x3c, !UPT ;  /* 0x0000002511257292 */ /* 0x000fe2000f8e3c3f */
[----:B------:R-:W-:Y:S11]  /*6070*/  @!P0 BRA `(.L_x_1600) ;  /* 0x0000000000048947 */ /* 0x000ff60003800000 */
[----:B------:R-:W-:Y:S01]  /*6080*/  BPT.TRAP 0x1 ;  /* 0x000000040000795c */ /* 0x000fe20000300000 */
.L_x_1600:
[----:B------:R-:W-:Y:S01]  /*6090*/  ULEA UR6, UR38, UR45, 0x3 ;  /* 0x0000002d26067291 */ /* 0x000fe2000f8e183f */
[----:B------:R-:W-:-:S05]  /*60a0*/  IMAD.U32 R0, RZ, RZ, UR37 ;  /* 0x00000025ff007e24 */ /* 0x000fca000f8e00ff */
[----:B------:R-:W-:-:S04]  /*60b0*/  SHF.L.U32 R0, R0, 0x1f, RZ ;  /* 0x0000001f00007819 */ /* 0x000fc800000006ff */
[----:B------:R0:W1:Y:S01]  /*60c0*/  SYNCS.PHASECHK.TRANS64.TRYWAIT P2, [UR6+0x19c30], R0 ;  /* 0x019c3000ff0075a7 */ /* 0x0000620008040146 */
[----:B------:R-:W-:Y:S05]  /*60d0*/  @!P0 BRA `(.L_x_1601) ;  /* 0x0000000000048947 */ /* 0x000fea0003800000 */
[----:B------:R-:W-:Y:S01]  /*60e0*/  BPT.TRAP 0x1 ;  /* 0x000000040000795c */ /* 0x000fe20000300000 */
.L_x_1601:
[----:B-1----:R-:W-:Y:S05]  /*60f0*/  @P2 BRA `(.L_x_1602) ;  /* 0x0000000000082947 */ /* 0x002fea0003800000 */
[----:B------:R-:W1:Y:S02]  /*6100*/  SYNCS.PHASECHK.TRANS64.TRYWAIT P2, [UR6+0x19c30], R0 ;  /* 0x019c3000ff0075a7 */ /* 0x000e640008040146 */
[----:B-1----:R-:W-:Y:S05]  /*6110*/  @!P2 BRA `(.L_x_1603) ;  /* 0x0000007c00eca947 */ /* 0x002fea0003800000 */
.L_x_1602:
        /* <DEDUP_REMOVED lines=17> */
.L_x_1604:
[----:B------:R-:W-:Y:S01]  /*6230*/  ULEA UR11, UR18, UR45, 0x3 ;  /* 0x0000002d120b7291 */ /* 0x000fe2000f8e183f */
[----:B01----:R-:W-:-:S05]  /*6240*/  IMAD.U32 R0, RZ, RZ, UR17 ;  /* 0x00000011ff007e24 */ /* 0x003fca000f8e00ff */
[----:B------:R-:W-:-:S04]  /*6250*/  SHF.L.U32 R0, R0, 0x1f, RZ ;  /* 0x0000001f00007819 */ /* 0x000fc800000006ff */
[----:B------:R0:W1:Y:S01]  /*6260*/  SYNCS.PHASECHK.TRANS64.TRYWAIT P2, [UR11+0x19c50], R0 ;  /* 0x019c5000ff0075a7 */ /* 0x000062000804014b */
[----:B------:R-:W-:Y:S05]  /*6270*/  @!P0 BRA `(.L_x_1605) ;  /* 0x0000000000048947 */ /* 0x000fea0003800000 */
[----:B------:R-:W-:Y:S01]  /*6280*/  BPT.TRAP 0x1 ;  /* 0x000000040000795c */ /* 0x000fe20000300000 */
.L_x_1605:
[----:B-1----:R-:W-:Y:S05]  /*6290*/  @P2 BRA `(.L_x_1606) ;  /* 0x0000000000082947 */ /* 0x002fea0003800000 */
[----:B------:R-:W1:Y:S02]  /*62a0*/  SYNCS.PHASECHK.TRANS64.TRYWAIT P2, [UR11+0x19c50], R0 ;  /* 0x019c5000ff0075a7 */ /* 0x000e64000804014b */
[----:B-1----:R-:W-:Y:S05]  /*62b0*/  @!P2 BRA `(.L_x_1607) ;  /* 0x0000007c009ca947 */ /* 0x002fea0003800000 */
.L_x_1606:
[----:B------:R-:W-:Y:S01]  /*62c0*/  UIADD3 UR6, UR45, 0x3000, URZ ;  /* 0x000030002d067890 */ /* 0x000fe2000fffe03f */
[----:B------:R-:W-:Y:S01]  /*62d0*/  WARPGROUP.ARRIVE ;  /* 0x00000000000079c5 */ /* 0x000fe20000000000 */
[----:B------:R-:W-:Y:S01]  /*62e0*/  UMOV UR7, 0x40000040 ;  /* 0x4000004000077882 */ /* 0x000fe20000000000 */
[----:B------:R-:W-:Y:S01]  /*62f0*/  FMNMX.FTZ R2, R26, R7, !PT ;  /* 0x000000071a027209 */ /* 0x000fe20007810000 */
[----:B------:R-:W-:Y:S01]  /*6300*/  USHF.R.U32.HI UR6, URZ, 0x4, UR6 ;  /* 0x000000043f067899 */ /* 0x000fe20008011606 */
[----:B01----:R-:W-:Y:S01]  /*6310*/  FMNMX.FTZ R0, R24, R5, !PT ;  /* 0x0000000518007209 */ /* 0x003fe20007810000 */
[----:B------:R-:W-:Y:S01]  /*6320*/  IMAD.U32 R13, RZ, RZ, UR42 ;  /* 0x0000002aff0d7e24 */ /* 0x000fe2000f8e00ff */
        /* <DEDUP_REMOVED lines=82> */
[----:B------:R-:W-:Y:S02]  /*6850*/  FADD.FTZ R6, -R0, R7 ;  /* 0x0000000700067221 */ /* 0x000fe40000010100 */
[----:B------:R-:W-:-:S01]  /*6860*/  FFMA.FTZ R7, R2, R13, -8 ;  /* 0xc100000002077423 */ /* 0x000fc2000001000d */
[----:B------:R-:W-:Y:S01]  /*6870*/  FADD.FTZ R5, -R2, R5 ;  /* 0x0000000502057221 */ /* 0x000fe20000010100 */
[----:B------:R-:W-:Y:S02]  /*6880*/  FMUL.FTZ R6, R6, UR42 ;  /* 0x0000002a06067c20 */ /* 0x000fe40008410000 */
[--C-:B------:R-:W-:Y:S01]  /*6890*/  FFMA.FTZ R9, R25, UR42, -R7.reuse ;  /* 0x0000002a19097c23 */ /* 0x100fe20008010807 */
[----:B------:R-:W-:-:S01]  /*68a0*/  FFMA.FTZ R25, R45, UR42, -R7 ;  /* 0x0000002a2d197c23 */ /* 0x000fc20008010807 */
[--C-:B------:R-:W-:Y:S01]  /*68b0*/  FFMA.FTZ R45, R65, UR42, -R7.reuse ;  /* 0x0000002a412d7c23 */ /* 0x100fe20008010807 */
[----:B------:R-:W-:Y:S02]  /*68c0*/  IMAD.U32 R65, RZ, RZ, UR42 ;  /* 0x0000002aff417e24 */ /* 0x000fe4000f8e00ff */
[--C-:B------:R-:W-:Y:S01]  /*68d0*/  FFMA.FTZ R11, R29, UR42, -R7.reuse ;  /* 0x0000002a1d0b7c23 */ /* 0x100fe20008010807 */
[----:B------:R-:W-:-:S01]  /*68e0*/  FFMA.FTZ R29, R49, UR42, -R7 ;  /* 0x0000002a311d7c23 */ /* 0x000fc20008010807 */
[----:B------:R-:W-:Y:S01]  /*68f0*/  FMUL.FTZ R5, R5, UR42 ;  /* 0x0000002a05057c20 */ /* 0x000fe20008410000 */
[----:B------:R-:W-:-:S01]  /*6900*/  FFMA.FTZ R65, R0, R65, -8 ;  /* 0xc100000000417423 */ /* 0x000fc20000010041 */
        /* <DEDUP_REMOVED lines=27> */
[----:B------:R-:W-:-:S01]  /*6ac0*/  FFMA.FTZ R47, R50, UR42, -R65 ;  /* 0x0000002a322f7c23 */ /* 0x000fc20008010841 */
[----:B------:R-:W-:Y:S01]  /*6ad0*/  FFMA.FTZ R50, R51, UR42, -R65 ;  /* 0x0000002a33327c23 */ /* 0x000fe20008010841 */
[----:B------:R-:W-:-:S01]  /*6ae0*/  FFMA.FTZ R20, R40, UR42, -R7 ;  /* 0x0000002a28147c23 */ /* 0x000fc20008010807 */
[--C-:B------:R-:W-:Y:S01]  /*6af0*/  FFMA.FTZ R51, R54, UR42, -R65.reuse ;  /* 0x0000002a36337c23 */ /* 0x100fe20008010841 */
[----:B------:R-:W-:-:S01]  /*6b00*/  FFMA.FTZ R54, R55, UR42, -R65 ;  /* 0x0000002a37367c23 */ /* 0x000fc20008010841 */
[--C-:B------:R-:W-:Y:S01]  /*6b10*/  FFMA.FTZ R55, R58, UR42, -R65.reuse ;  /* 0x0000002a3a377c23 */ /* 0x100fe20008010841 */
[----:B------:R-:W-:-:S01]  /*6b20*/  FFMA.FTZ R58, R59, UR42, -R65 ;  /* 0x0000002a3b3a7c23 */ /* 0x000fc20008010841 */
[----:B------:R-:W2:Y:S01]  /*6b30*/  MUFU.EX2 R9, R9 ;  /* 0x0000000900097308 */ /* 0x000ea20000000800 */
[----:B0-----:R-:W-:-:S01]  /*6b40*/  FFMA.FTZ R4, R5, R4, R8 ;  /* 0x0000000405047223 */ /* 0x001fc20000010008 */
[----:B------:R-:W-:Y:S01]  /*6b50*/  FFMA.FTZ R21, R41, UR42, -R7 ;  /* 0x0000002a29157c23 */ /* 0x000fe20008010807 */
[----:B------:R-:W-:-:S01]  /*6b60*/  FFMA.FTZ R59, R62, UR42, -R65 ;  /* 0x0000002a3e3b7c23 */ /* 0x000fc20008010841 */
[--C-:B------:R-:W-:Y:S01]  /*6b70*/  FFMA.FTZ R62, R63, UR42, -R65.reuse ;  /* 0x0000002a3f3e7c23 */ /* 0x100fe20008010841 */
[----:B------:R-:W-:-:S01]  /*6b80*/  FFMA.FTZ R63, R66, UR42, -R65 ;  /* 0x0000002a423f7c23 */ /* 0x000fc20008010841 */
[--C-:B------:R-:W-:Y:S01]  /*6b90*/  FFMA.FTZ R24, R44, UR42, -R7.reuse ;  /* 0x0000002a2c187c23 */ /* 0x100fe20008010807 */
[----:B------:R-:W-:-:S01]  /*6ba0*/  FFMA.FTZ R32, R52, UR42, -R7 ;  /* 0x0000002a34207c23 */ /* 0x000fc20008010807 */
[----:B------:R-:W0:Y:S01]  /*6bb0*/  MUFU.EX2 R26, R26 ;  /* 0x0000001a001a7308 */ /* 0x000e220000000800 */
[----:B-1----:R-:W-:-:S01]  /*6bc0*/  FFMA.FTZ R3, R6, R3, R69 ;  /* 0x0000000306037223 */ /* 0x002fc20000010045 */
[----:B------:R-:W-:Y:S01]  /*6bd0*/  FFMA.FTZ R36, R56, UR42, -R7 ;  /* 0x0000002a38247c23 */ /* 0x000fe20008010807 */
[----:B------:R-:W-:-:S02]  /*6be0*/  WARPGROUP.DEPBAR.LE gsb0, 0x0 ;  /* 0x00008000000079c5 */ /* 0x000fc40000010000 */
[----:B------:R-:W-:Y:S01]  /*6bf0*/  WARPGROUP.ARRIVE ;  /* 0x00000000000079c5 */ /* 0x000fe20000000000 */
[----:B------:R-:W-:-:S01]  /*6c00*/  FFMA.FTZ R37, R57, UR42, -R7 ;  /* 0x0000002a39257c23 */ /* 0x000fc20008010807 */
[----:B------:R-:W-:Y:S01]  /*6c10*/  FFMA.FTZ R52, R72, UR42, -R7 ;  /* 0x0000002a48347c23 */ /* 0x000fe20008010807 */
[----:B------:R-:W1:Y:S01]  /*6c20*/  MUFU.EX2 R27, R27 ;  /* 0x0000001b001b7308 */ /* 0x000e620000000800 */
[----:B--2---:R-:W-:-:S01]  /*6c30*/  FADD.FTZ R73, R9, R4 ;  /* 0x0000000409497221 */ /* 0x004fc20000010000 */
[--C-:B------:R-:W-:Y:S01]  /*6c40*/  FFMA.FTZ R40, R60, UR42, -R7.reuse ;  /* 0x0000002a3c287c23 */ /* 0x100fe20008010807 */
[----:B------:R-:W-:Y:S01]  /*6c50*/  QGMMA.64x96x32.F32.E4M3.E4M3 R88, R140, gdesc[UR4], R88, gsb0 ;  /* 0x016000048c587df3 */ /* 0x000fe20008000858 */
[----:B------:R-:W-:Y:S01]  /*6c60*/  UIADD3 UR6, UR10, 0x6, URZ ;  /* 0x000000060a067890 */ /* 0x000fe2000fffe03f */
[--C-:B------:R-:W-:Y:S01]  /*6c70*/  FFMA.FTZ R41, R61, UR42, -R7.reuse ;  /* 0x0000002a3d297c23 */ /* 0x100fe20008010807 */
[----:B------:R-:W-:Y:S01]  /*6c80*/  UMOV UR7, 0x40000040 ;  /* 0x4000004000077882 */ /* 0x000fe20000000000 */
[----:B------:R-:W-:Y:S01]  /*6c90*/  FFMA.FTZ R44, R64, UR42, -R7 ;  /* 0x0000002a402c7c23 */ /* 0x000fe20008010807 */
        /* <DEDUP_REMOVED lines=35> */
[----:B------:R-:W-:Y:S02]  /*6ed0*/  WARPGROUP.DEPBAR.LE gsb0, 0x0 ;  /* 0x00008000000079c5 */ /* 0x000fe40000010000 */
[----:B------:R-:W-:Y:S01]  /*6ee0*/  WARPGROUP.ARRIVE ;  /* 0x00000000000079c5 */ /* 0x000fe20000000000 */
[----:B-1----:R-:W-:-:S04]  /*6ef0*/  FADD.FTZ R3, R39, R4 ;  /* 0x0000000427037221 */ /* 0x002fc80000010000 */
[----:B------:R-:W1:Y:S01]  /*6f00*/  MUFU.EX2 R21, R21 ;  /* 0x0000001500157308 */ /* 0x000e620000000800 */
[----:B------:R-:W-:Y:S01]  /*6f10*/  QGMMA.64x96x32.F32.E4M3.E4M3 R88, R136, gdesc[UR4], R88, gsb0 ;  /* 0x0160000488587df3 */ /* 0x000fe20008000858 */
[----:B--2---:R-:W-:-:S06]  /*6f20*/  FADD.FTZ R68, R20, R73 ;  /* 0x0000004914447221 */ /* 0x004fcc0000010000 */
[----:B------:R-:W2:Y:S01]  /*6f30*/  MUFU.EX2 R43, R43 ;  /* 0x0000002b002b7308 */ /* 0x000ea20000000800 */
[----:B0-----:R-:W-:-:S07]  /*6f40*/  FADD.FTZ R4, R42, R3 ;  /* 0x000000032a047221 */ /* 0x001fce0000010000 */
[----:B------:R-:W0:Y:S01]  /*6f50*/  MUFU.EX2 R24, R24 ;  /* 0x0000001800187308 */ /* 0x000e220000000800 */
[----:B-1----:R-:W-:-:S01]  /*6f60*/  FADD.FTZ R73, R21, R68 ;  /* 0x0000004415497221 */ /* 0x002fc20000010000 */
[----:B------:R-:W-:-:S06]  /*6f70*/  FFMA.FTZ R68, R71, UR42, -R65 ;  /* 0x0000002a47447c23 */ /* 0x000fcc0008010841 */
        /* <DEDUP_REMOVED lines=8> */
[----:B------:R-:W-:-:S06]  /*7000*/  FFMA.FTZ R70, R74, UR42, -R65 ;  /* 0x0000002a4a467c23 */ /* 0x000fcc0008010841 */
        /* <DEDUP_REMOVED lines=15> */
[----:B------:R-:W-:-:S06]  /*7100*/  WARPGROUP.DEPBAR.LE gsb0, 0x0 ;  /* 0x00008000000079c5 */ /* 0x000fcc0000010000 */
[----:B------:R-:W0:Y:S01]  /*7110*/  MUFU.EX2 R36, R36 ;  /* 0x0000002400247308 */ /* 0x000e220000000800 */
[----:B-1----:R-:W-:-:S01]  /*7120*/  FADD.FTZ R73, R33, R72 ;  /* 0x0000004821497221 */ /* 0x002fc20000010000 */
[----:B------:R-:W-:-:S06]  /*7130*/  FFMA.FTZ R72, R78, UR42, -R65 ;  /* 0x0000002a4e487c23 */ /* 0x000fcc0008010841 */
[----:B------:R-:W1:Y:S01]  /*7140*/  MUFU.EX2 R58, R58 ;  /* 0x0000003a003a7308 */ /* 0x000e620000000800 */
[----:B--2---:R-:W-:-:S07]  /*7150*/  FADD.FTZ R3, R55, R4 ;  /* 0x0000000437037221 */ /* 0x004fce0000010000 */
        /* <DEDUP_REMOVED lines=24> */
[----:B-1----:R-:W-:-:S07]  /*72e0*/  FADD.FTZ R77, R45, R76 ;  /* 0x0000004c2d4d7221 */ /* 0x002fce0000010000 */
[----:B------:R-:W1:Y:S01]  /*72f0*/  MUFU.EX2 R49, R49 ;  /* 0x0000003100317308 */ /* 0x000e620000000800 */
[----:B--2---:R-:W-:-:S01]  /*7300*/  FADD.FTZ R3, R67, R4 ;  /* 0x0000000443037221 */ /* 0x004fc20000010000 */
[----:B------:R-:W-:-:S06]  /*7310*/  IMAD.U32 R4, RZ, RZ, UR38 ;  /* 0x00000026ff047e24 */ /* 0x000fcc000f8e00ff */
[----:B------:R-:W2:Y:S01]  /*7320*/  MUFU.EX2 R68, R68 ;  /* 0x0000004400447308 */ /* 0x000ea20000000800 */
[----:B0-----:R-:W-:-:S07]  /*7330*/  FADD.FTZ R76, R48, R77 ;  /* 0x0000004d304c7221 */ /* 0x001fce0000010000 */
[----:B------:R-:W0:Y:S01]  /*7340*/  MUFU.EX2 R52, R52 ;  /* 0x0000003400347308 */ /* 0x000e220000000800 */
[----:B-1----:R-:W-:-:S01]  /*7350*/  FADD.FTZ R77, R49, R76 ;  /* 0x0000004c314d7221 */ /* 0x002fc20000010000 */
[--C-:B------:R-:W-:Y:S01]  /*7360*/  FFMA.FTZ R76, R86, UR42, -R65.reuse ;  /* 0x0000002a564c7c23 */ /* 0x100fe20008010841 */
[----:B------:R-:W-:-:S05]  /*7370*/  FFMA.FTZ R65, R87, UR42, -R65 ;  /* 0x0000002a57417c23 */ /* 0x000fca0008010841 */
[----:B------:R-:W1:Y:S01]  /*7380*/  MUFU.EX2 R70, R70 ;  /* 0x0000004600467308 */ /* 0x000e620000000800 */
[----:B--2---:R-:W-:-:S01]  /*7390*/  FADD.FTZ R79, R68, R3 ;  /* 0x00000003444f7221 */ /* 0x004fc20000010000 */
[----:B------:R-:W-:-:S05]  /*73a0*/  @!P1 LEA R3, R4, UR45, 0x3 ;  /* 0x0000002d04039c11 */ /* 0x000fca000f8e18ff */
[----:B------:R-:W-:Y:S01]  /*73b0*/  @!P1 VIADD R3, R3, 0x19c40 ;  /* 0x00019c4003039836 */ /* 0x000fe20000000000 */
[----:B------:R-:W2:Y:S01]  /*73c0*/  MUFU.EX2 R53, R53 ;  /* 0x0000003500357308 */ /* 0x000ea20000000800 */
[----:B0-----:R-:W-:-:S03]  /*73d0*/  FADD.FTZ R4, R52, R77 ;  /* 0x0000004d34047221 */ /* 0x001fc60000010000 */
[----:B------:R-:W-:-:S04]  /*73e0*/  @!P1 PRMT R3, RZ, 0x654, R3 ;  /* 0x00000654ff039816 */ /* 0x000fc80000000003 */
[----:B------:R-:W0:Y:S01]  /*73f0*/  MUFU.EX2 R71, R71 ;  /* 0x0000004700477308 */ /* 0x000e220000000800 */
[----:B-1----:R-:W-:-:S01]  /*7400*/  FADD.FTZ R78, R70, R79 ;  /* 0x0000004f464e7221 */ /* 0x002fc20000010000 */
[----:B------:R1:W-:Y:S06]  /*7410*/  @!P1 SYNCS.ARRIVE.TRANS64.RED.A1T0 RZ, [R3+URZ], RZ ;  /* 0x000000ff03ff99a7 */ /* 0x0003ec000810043f */
[----:B------:R-:W3:Y:S01]  /*7420*/  MUFU.EX2 R56, R56 ;  /* 0x0000003800387308 */ /* 0x000ee20000000800 */
[----:B--2---:R-:W-:-:S07]  /*7430*/  FADD.FTZ R77, R53, R4 ;  /* 0x00000004354d7221 */ /* 0x004fce0000010000 */
[----:B------:R-:W2:Y:S01]  /*7440*/  MUFU.EX2 R72, R72 ;  /* 0x0000004800487308 */ /* 0x000ea20000000800 */
[----:B0-----:R-:W-:-:S07]  /*7450*/  FADD.FTZ R79, R71, R78 ;  /* 0x0000004e474f7221 */ /* 0x001fce0000010000 */
[----:B------:R-:W1:Y:S01]  /*7460*/  MUFU.EX2 R57, R57 ;  /* 0x0000003900397308 */ /* 0x000e620000000800 */
[----:B---3--:R-:W-:-:S07]  /*7470*/  FADD.FTZ R4, R56, R77 ;  /* 0x0000004d38047221 */ /* 0x008fce0000010000 */
        /* <DEDUP_REMOVED lines=18> */
[----:B--2---:R-:W-:-:S03]  /*75a0*/  FADD.FTZ R4, R7, R4 ;  /* 0x0000000407047221 */ /* 0x004fc60000010000 */
[----:B-1----:R-:W-:Y:S01]  /*75b0*/  FADD.FTZ R3, R65, R78 ;  /* 0x0000004e41037221 */ /* 0x002fe20000010000 */
[----:B------:R-:W-:Y:S06]  /*75c0*/  @!P0 BRA `(.L_x_1608) ;  /* 0x0000000000048947 */ /* 0x000fec0003800000 */
[----:B------:R-:W-:Y:S01]  /*75d0*/  BPT.TRAP 0x1 ;  /* 0x000000040000795c */ /* 0x000fe20000300000 */
.L_x_1608:
        /* <DEDUP_REMOVED lines=91> */
.L_x_1599:
[----:B------:R-:W-:Y:S06]  /*7b90*/  BAR.ARV 0x8, 0x200 ;  /* 0x0208000000007b1d */ /* 0x000fec0000002000 */
[----:B------:R-:W-:Y:S05]  /*7ba0*/  @!P0 BRA `(.L_x_1610) ;  /* 0x0000000000048947 */ /* 0x000fea0003800000 */
[----:B------:R-:W-:Y:S01]  /*7bb0*/  BPT.TRAP 0x1 ;  /* 0x000000040000795c */ /* 0x000fe20000300000 */
.L_x_1610:
[----:B------:R-:W-:Y:S01]  /*7bc0*/  ULEA UR14, UR38, UR45, 0x3 ;  /* 0x0000002d260e7291 */ /* 0x000fe2000f8e183f */
[----:B------:R-:W-:-:S05]  /*7bd0*/  IMAD.U32 R5, RZ, RZ, UR37 ;  /* 0x00000025ff057e24 */ /* 0x000fca000f8e00ff */
[----:B------:R-:W-:-:S04]  /*7be0*/  SHF.L.U32 R5, R5, 0x1f, RZ ;  /* 0x0000001f05057819 */ /* 0x000fc800000006ff */
[----:B------:R0:W1:Y:S01]  /*7bf0*/  SYNCS.PHASECHK.TRANS64.TRYWAIT P1, [UR14+0x19c50], R5 ;  /* 0x019c5005ff0075a7 */ /* 0x000062000802014e */
[----:B------:R-:W-:Y:S05]  /*7c00*/  @!P0 BRA `(.L_x_1611) ;  /* 0x0000000000048947 */ /* 0x000fea0003800000 */
[----:B------:R-:W-:Y:S01]  /*7c10*/  BPT.TRAP 0x1 ;  /* 0x000000040000795c */ /* 0x000fe20000300000 */
.L_x_1611:
[----:B-1----:R-:W-:Y:S05]  /*7c20*/  @P1 BRA `(.L_x_1612) ;  /* 0x0000000000081947 */ /* 0x002fea0003800000 */
[----:B------:R-:W1:Y:S02]  /*7c30*/  SYNCS.PHASECHK.TRANS64.TRYWAIT P1, [UR14+0x19c50], R5 ;  /* 0x019c5005ff0075a7 */ /* 0x000e64000802014e */
[----:B-1----:R-:W-:Y:S05]  /*7c40*/  @!P1 BRA `(.L_x_1613) ;  /* 0x0000006400509947 */ /* 0x002fea0003800000 */
.L_x_1612:
[----:B------:R-:W-:Y:S01]  /*7c50*/  ULDC.64 UR4, c[0x0][0x9a0] ;  /* 0x0002680000047ab9 */ /* 0x000fe20000000a00 */
[----:B------:R-:W-:Y:S01]  /*7c60*/  UIADD3 UR45, UR45, 0x3000, URZ ;  /* 0x000030002d2d7890 */ /* 0x000fe2000fffe03f */
[----:B------:R-:W-:Y:S01]  /*7c70*/  WARPGROUP.ARRIVE ;  /* 0x00000000000079c5 */ /* 0x000fe20000000000 */
[----:B------:R-:W-:Y:S01]  /*7c80*/  UISETP.NE.U32.AND UP0, UPT, UR4, URZ, UPT ;  /* 0x0000003f0400728c */ /* 0x000fe2000bf05070 */
[----:B01----:R-:W-:Y:S01]  /*7c90*/  IMAD.MOV.U32 R5, RZ, RZ, 0x3f800000 ;  /* 0x3f800000ff057424 */ /* 0x003fe200078e00ff */
        /* <DEDUP_REMOVED lines=22> */
[----:B------:R-:W-:-:S04]  /*7e00*/  IMAD.U32 R6, RZ, RZ, UR4 ;  /* 0x00000004ff067e24 */ /* 0x000fc8000f8e00ff */
        /* <DEDUP_REMOVED lines=11> */
[----:B------:R-:W1:Y:S01]  /*7ec0*/  SHFL.BFLY PT, R9, R4, 0x2, 0x1f ;  /* 0x0c401f0004097f89 */ /* 0x000e6200000e0000 */
[----:B------:R-:W-:-:S03]  /*7ed0*/  UIADD3 UR10, UR10, 0x6, URZ ;  /* 0x000000060a0a7890 */ /* 0x000fc6000fffe03f */
[----:B------:R-:W3:Y:S01]  /*7ee0*/  SHFL.BFLY PT, R8, R3, 0x2, 0x1f ;  /* 0x0c401f0003087f89 */ /* 0x000ee200000e0000 */
[----:B------:R-:W-:Y:S01]  /*7ef0*/  UMOV UR11, 0x40000040 ;  /* 0x40000040000b7882 */ /* 0x000fe20000000000 */
[----:B------:R-:W-:Y:S02]  /*7f00*/  WARPGROUP.DEPBAR.LE gsb0, 0x0 ;  /* 0x00008000000079c5 */ /* 0x000fe40000010000 */
[----:B------:R-:W-:-:S06]  /*7f10*/  WARPGROUP.ARRIVE ;  /* 0x00000000000079c5 */ /* 0x000fcc0000000000 */
[----:B------:R-:W-:Y:S01]  /*7f20*/  QGMMA.64x96x32.F32.E4M3.E4M3 R88, R140, gdesc[UR4], R88, gsb0 ;  /* 0x016000048c587df3 */ /* 0x000fe20008000858 */
        /* <DEDUP_REMOVED lines=36> */
.L_x_1614:
        /* <DEDUP_REMOVED lines=58> */
.L_x_1581:
        /* <DEDUP_REMOVED lines=45> */
[----:B------:R-:W-:Y:S02]  /*87e0*/  UIMAD UR5, UR12, UR8, URZ ;  /* 0x000000080c0572a4 */ /* 0x000fe4000f8e023f */
[----:B------:R-:W-:Y:S02]  /*87f0*/  UIMAD.WIDE.U32 UR6, UR40, UR8, URZ ;  /* 0x00000008280672a5 */ /* 0x000fe4000f8e003f */
[----:B------:R-:W-:Y:S02]  /*8800*/  UIMAD UR5, UR40, UR9, UR5 ;  /* 0x00000009280572a4 */ /* 0x000fe4000f8e0205 */
[----:B------:R-:W-:Y:S02]  /*8810*/  UIMAD UR8, UR13, UR10, URZ ;  /* 0x0000000a0d0872a4 */ /* 0x000fe4000f8e023f */
[----:B------:R-:W-:Y:S01]  /*8820*/  UIADD3 UR7, UR7, UR5, URZ ;  /* 0x0000000507077290 */ /* 0x000fe2000fffe03f */
[----:B0-----:R-:W-:Y:S01]  /*8830*/  LOP3.LUT P0, R5, R38, 0x3, RZ, 0xc0, !PT ;  /* 0x0000000326057812 */ /* 0x001fe2000780c0ff */
[----:B------:R-:W-:Y:S01]  /*8840*/  UIMAD UR8, UR39, UR11, UR8 ;  /* 0x0000000b270872a4 */ /* 0x000fe2000f8e0208 */
[----:B------:R-:W-:-:S02]  /*8850*/  MOV R38, R0 ;  /* 0x0000000000267202 */ /* 0x000fc40000000f00 */
[----:B-1----:R-:W-:Y:S01]  /*8860*/  MOV R39, R37 ;  /* 0x0000002500277202 */ /* 0x002fe20000000f00 */
[----:B------:R-:W-:Y:S01]  /*8870*/  UIMAD.WIDE.U32 UR6, UR39, UR10, UR6 ;  /* 0x0000000a270672a5 */ /* 0x000fe2000f8e0006 */
[----:B------:R-:W-:Y:S01]  /*8880*/  ISETP.EQ.OR P0, PT, R5, 0x3, !P0 ;  /* 0x000000030500780c */ /* 0x000fe20004702670 */
[----:B------:R-:W-:Y:S01]  /*8890*/  IMAD R5, R152, 0x20, R18 ;  /* 0x0000002098057824 */ /* 0x000fe200078e0212 */
[----:B------:R-:W-:Y:S01]  /*88a0*/  F2FP.BF16.F32.PACK_AB R4, R111, R26 ;  /* 0x0000001a6f04723e */ /* 0x000fe200000010ff */
[----:B------:R-:W-:Y:S01]  /*88b0*/  ULDC UR5, c[0x0][0xa88] ;  /* 0x0002a20000057ab9 */ /* 0x000fe20000000800 */
[----:B------:R-:W-:Y:S01]  /*88c0*/  SEL R47, R27, R28, P0 ;  /* 0x0000001c1b2f7207 */ /* 0x000fe20000000000 */
[----:B------:R-:W-:Y:S01]  /*88d0*/  ULDC.64 UR10, c[0x0][0xaf0] ;  /* 0x0002bc00000a7ab9 */ /* 0x000fe20000000a00 */
[----:B------:R-:W-:Y:S01]  /*88e0*/  SEL R33, R28, R27, P0 ;  /* 0x0000001b1c217207 */ /* 0x000fe20000000000 */
[----:B------:R-:W-:Y:S01]  /*88f0*/  IMAD.WIDE R26, R156, 0x2, R38 ;  /* 0x000000029c1a7825 */ /* 0x000fe200078e0226 */
[----:B------:R-:W-:-:S02]  /*8900*/  SEL R53, R9, R10, P0 ;  /* 0x0000000a09357207 */ /* 0x000fc40000000000 */
[----:B------:R-:W-:Y:S01]  /*8910*/  SEL R55, R10, R9, P0 ;  /* 0x000000090a377207 */ /* 0x000fe20000000000 */
[----:B------:R-:W-:Y:S01]  /*8920*/  IMAD.WIDE R38, R5, 0x2, R38 ;  /* 0x0000000205267825 */ /* 0x000fe200078e0226 */
[----:B------:R-:W-:Y:S02]  /*8930*/  IADD3 R9, P1, R26, 0x6020, RZ ;  /* 0x000060201a097810 */ /* 0x000fe40007f3e0ff */
[----:B------:R-:W-:Y:S02]  /*8940*/  SEL R41, R35, R36, P0 ;  /* 0x0000002423297207 */ /* 0x000fe40000000000 */
[----:B------:R-:W-:Y:S02]  /*8950*/  SEL R43, R36, R35, P0 ;  /* 0x00000023242b7207 */ /* 0x000fe40000000000 */
[----:B------:R-:W-:Y:S02]  /*8960*/  SEL R51, R13, R14, P0 ;  /* 0x0000000e0d337207 */ /* 0x000fe40000000000 */
[----:B------:R-:W-:-:S02]  /*8970*/  SEL R35, R14, R13, P0 ;  /* 0x0000000d0e237207 */ /* 0x000fc40000000000 */
[----:B------:R-:W-:Y:S02]  /*8980*/  LOP3.LUT R14, R9, 0x180, RZ, 0xc0, !PT ;  /* 0x00000180090e7812 */ /* 0x000fe400078ec0ff */
[----:B------:R-:W-:Y:S02]  /*8990*/  SEL R45, R31, R32, P0 ;  /* 0x000000201f2d7207 */ /* 0x000fe40000000000 */
[----:B------:R-:W-:Y:S02]  /*89a0*/  SHF.R.U64 R14, R14, 0x3, RZ ;  /* 0x000000030e0e7819 */ /* 0x000fe400000012ff */
[----:B------:R-:W-:Y:S02]  /*89b0*/  SEL R32, R32, R31, P0 ;  /* 0x0000001f20207207 */ /* 0x000fe40000000000 */
[----:B------:R-:W-:Y:S02]  /*89c0*/  LOP3.LUT R14, R14, R9, RZ, 0x3c, !PT ;  /* 0x000000090e0e7212 */ /* 0x000fe400078e3cff */
[----:B------:R-:W0:Y:S01]  /*89d0*/  LDC R9, c[0x0][0xbe8] ;  /* 0x0002fa00ff097b82 */ /* 0x000e220000000800 */
[----:B------:R-:W-:-:S02]  /*89e0*/  IADD3 R31, P2, R26, 0x6000, RZ ;  /* 0x000060001a1f7810 */ /* 0x000fc40007f5e0ff */
[----:B------:R-:W-:Y:S02]  /*89f0*/  SEL R59, R29, R30, P0 ;  /* 0x0000001e1d3b7207 */ /* 0x000fe40000000000 */
[----:B------:R-:W-:Y:S02]  /*8a00*/  SEL R61, R30, R29, P0 ;  /* 0x0000001d1e3d7207 */ /* 0x000fe40000000000 */
[----:B------:R-:W-:Y:S02]  /*8a10*/  IADD3 R29, P3, R26, 0x3020, RZ ;  /* 0x000030201a1d7810 */ /* 0x000fe40007f7e0ff */
[----:B------:R-:W-:Y:S02]  /*8a20*/  SEL R63, R25, R4, P0 ;  /* 0x00000004193f7207 */ /* 0x000fe40000000000 */
[----:B------:R-:W-:Y:S01]  /*8a30*/  SEL R65, R4, R25, P0 ;  /* 0x0000001904417207 */ /* 0x000fe20000000000 */
[--C-:B------:R-:W-:Y:S01]  /*8a40*/  IMAD.X R25, RZ, RZ, R27.reuse, P2 ;  /* 0x000000ffff197224 */ /* 0x100fe200010e061b */
[----:B------:R-:W-:Y:S01]  /*8a50*/  SEL R71, R11, R12, P0 ;  /* 0x0000000c0b477207 */ /* 0x000fe20000000000 */
[----:B------:R-:W-:Y:S01]  /*8a60*/  IMAD.X R13, RZ, RZ, R27, P3 ;  /* 0x000000ffff0d7224 */ /* 0x000fe200018e061b */
[----:B------:R-:W-:-:S02]  /*8a70*/  SEL R73, R12, R11, P0 ;  /* 0x0000000b0c497207 */ /* 0x000fc40000000000 */
[----:B------:R-:W-:Y:S02]  /*8a80*/  LOP3.LUT R12, R31, 0x180, RZ, 0xc0, !PT ;  /* 0x000001801f0c7812 */ /* 0x000fe400078ec0ff */
[----:B------:R-:W-:Y:S02]  /*8a90*/  LOP3.LUT R10, R29, 0x180, RZ, 0xc0, !PT ;  /* 0x000001801d0a7812 */ /* 0x000fe400078ec0ff */
[----:B------:R-:W-:Y:S02]  /*8aa0*/  SHF.R.U64 R12, R12, 0x3, RZ ;  /* 0x000000030c0c7819 */ /* 0x000fe400000012ff */
[----:B------:R-:W-:Y:S02]  /*8ab0*/  SHF.R.U64 R10, R10, 0x3, RZ ;  /* 0x000000030a0a7819 */ /* 0x000fe400000012ff */
[----:B0-----:R-:W-:Y:S02]  /*8ac0*/  ISETP.NE.AND P2, PT, R9, 0x1, PT ;  /* 0x000000010900780c */ /* 0x001fe40003f45270 */
[----:B------:R-:W-:-:S02]  /*8ad0*/  IADD3 R79, P6, R38, 0x7800, RZ ;  /* 0x00007800264f7810 */ /* 0x000fc40007fde0ff */
[----:B------:R-:W-:Y:S02]  /*8ae0*/  SEL R49, R21, R24, P0 ;  /* 0x0000001815317207 */ /* 0x000fe40000000000 */
[----:B------:R-:W-:Y:S02]  /*8af0*/  SEL R34, R24, R21, P0 ;  /* 0x0000001518227207 */ /* 0x000fe40000000000 */
[----:B------:R-:W-:Y:S02]  /*8b00*/  LOP3.LUT R24, R12, R31, RZ, 0x3c, !PT ;  /* 0x0000001f0c187212 */ /* 0x000fe400078e3cff */
[----:B------:R-:W-:Y:S02]  /*8b10*/  LOP3.LUT R12, R10, R29, RZ, 0x3c, !PT ;  /* 0x0000001d0a0c7212 */ /* 0x000fe400078e3cff */
[----:B------:R-:W-:Y:S01]  /*8b20*/  LOP3.LUT R10, R79, 0x180, RZ, 0xc0, !PT ;  /* 0x000001804f0a7812 */ /* 0x000fe200078ec0ff */
[----:B------:R-:W0:Y:S01]  /*8b30*/  @P2 LDC R42, c[0x0][0xbec] ;  /* 0x0002fb00ff2a2b82 */ /* 0x000e220000000800 */
[----:B------:R-:W-:-:S02]  /*8b40*/  IADD3 R21, P4, R26, 0x3000, RZ ;  /* 0x000030001a157810 */ /* 0x000fc40007f9e0ff */
[----:B------:R-:W-:Y:S02]  /*8b50*/  SHF.R.U64 R10, R10, 0x3, RZ ;  /* 0x000000030a0a7819 */ /* 0x000fe400000012ff */
[----:B------:R-:W-:Y:S02]  /*8b60*/  SEL R75, R7, R6, P0 ;  /* 0x00000006074b7207 */ /* 0x000fe40000000000 */
[----:B------:R-:W-:Y:S02]  /*8b70*/  LOP3.LUT R10, R10, R79, RZ, 0x3c, !PT ;  /* 0x0000004f0a0a7212 */ /* 0x000fe400078e3cff */
[----:B------:R-:W1:Y:S01]  /*8b80*/  @P2 LDC R79, c[0x0][0xbf0] ;  /* 0x0002fc00ff4f2b82 */ /* 0x000e620000000800 */
[----:B------:R-:W-:Y:S01]  /*8b90*/  SEL R77, R6, R7, P0 ;  /* 0x00000007064d7207 */ /* 0x000fe20000000000 */
[----:B------:R-:W-:Y:S01]  /*8ba0*/  IMAD.X R7, RZ, RZ, R27, P4 ;  /* 0x000000ffff077224 */ /* 0x000fe200020e061b */
[----:B------:R-:W-:Y:S02]  /*8bb0*/  LOP3.LUT R6, R21, 0x180, RZ, 0xc0, !PT ;  /* 0x0000018015067812 */ /* 0x000fe400078ec0ff */
[----:B------:R-:W-:Y:S01]  /*8bc0*/  MOV R68, R12 ;  /* 0x0000000c00447202 */ /* 0x000fe20000000f00 */
[----:B------:R-:W-:Y:S01]  /*8bd0*/  VIADD R13, R17, UR43 ;  /* 0x0000002b110d7c36 */ /* 0x000fe20008000000 */
[----:B------:R-:W-:-:S02]  /*8be0*/  SHF.R.U64 R6, R6, 0x3, RZ ;  /* 0x0000000306067819 */ /* 0x000fc400000012ff */
[----:B------:R-:W-:Y:S02]  /*8bf0*/  LOP3.LUT R5, R26, 0x180, RZ, 0xc0, !PT ;  /* 0x000001801a057812 */ /* 0x000fe400078ec0ff */
[----:B------:R-:W-:Y:S02]  /*8c00*/  LOP3.LUT R6, R6, R21, RZ, 0x3c, !PT ;  /* 0x0000001506067212 */ /* 0x000fe400078e3cff */
[----:B------:R-:W-:Y:S02]  /*8c10*/  IADD3 R11, P5, R26, 0x20, RZ ;  /* 0x000000201a0b7810 */ /* 0x000fe40007fbe0ff */
[----:B------:R-:W-:Y:S02]  /*8c20*/  SEL R67, R15, R20, P0 ;  /* 0x000000140f437207 */ /* 0x000fe40000000000 */
[----:B------:R-:W-:Y:S01]  /*8c30*/  SEL R69, R20, R15, P0 ;  /* 0x0000000f14457207 */ /* 0x000fe20000000000 */
        /* <DEDUP_REMOVED lines=11> */
[----:B-1----:R-:W-:-:S02]  /*8cf0*/  @P2 SHF.R.U32.HI R7, RZ, R79, R6 ;  /* 0x0000004fff072219 */ /* 0x002fc40000011606 */
[----:B------:R-:W-:Y:S01]  /*8d00*/  MOV R64, R14 ;  /* 0x0000000e00407202 */ /* 0x000fe20000000f00 */
[----:B------:R-:W-:Y:S01]  /*8d10*/  IMAD.U32 R15, RZ, RZ, UR8 ;  /* 0x00000008ff0f7e24 */ /* 0x000fe2000f8e00ff */
[----:B------:R-:W-:Y:S01]  /*8d20*/  SEL R57, R94, R95, P0 ;  /* 0x0000005f5e397207 */ /* 0x000fe20000000000 */
[----:B------:R-:W-:Y:S01]  /*8d30*/  ULDC.64 UR8, c[0x0][0xae8] ;  /* 0x0002ba0000087ab9 */ /* 0x000fe20000000a00 */
[----:B------:R-:W-:Y:S02]  /*8d40*/  SEL R95, R95, R94, P0 ;  /* 0x0000005e5f5f7207 */ /* 0x000fe40000000000 */
[----:B------:R-:W-:Y:S02]  /*8d50*/  SHF.R.U64 R36, R36, 0x3, RZ ;  /* 0x0000000324247819 */ /* 0x000fe400000012ff */
[----:B------:R-:W-:Y:S02]  /*8d60*/  LOP3.LUT R4, R4, R11, RZ, 0x3c, !PT ;  /* 0x0000000b04047212 */ /* 0x000fe400078e3cff */
[----:B------:R-:W-:Y:S01]  /*8d70*/  MOV R40, R26 ;  /* 0x0000001a00287202 */ /* 0x000fe20000000f00 */
[----:B------:R-:W-:Y:S01]  /*8d80*/  IMAD.MOV R26, RZ, RZ, -R7 ;  /* 0x000000ffff1a7224 */ /* 0x000fe200078e0a07 */
[----:B------:R-:W-:Y:S01]  /*8d90*/  LOP3.LUT R36, R36, R37, RZ, 0x3c, !PT ;  /* 0x0000002524247212 */ /* 0x000fe200078e3cff */
[----:B------:R-:W-:Y:S01]  /*8da0*/  IMAD.X R37, RZ, RZ, R39, P1 ;  /* 0x000000ffff257224 */ /* 0x000fe200008e0627 */
[----:B------:R-:W-:-:S02]  /*8db0*/  MOV R66, R24 ;  /* 0x0000001800427202 */ /* 0x000fc40000000f00 */
[----:B------:R-:W-:Y:S01]  /*8dc0*/  MOV R70, R4 ;  /* 0x0000000400467202 */ /* 0x000fe20000000f00 */
[----:B------:R-:W-:Y:S01]  /*8dd0*/  IMAD R5, R9, R26, R13 ;  /* 0x0000001a09057224 */ /* 0x000fe200078e020d */
[----:B------:R-:W-:Y:S02]  /*8de0*/  SHF.R.S32.HI R4, RZ, 0x1f, R7 ;  /* 0x0000001fff047819 */ /* 0x000fe40000011407 */
[----:B------:R-:W-:Y:S02]  /*8df0*/  IADD3 R12, P1, R7, UR6, RZ ;  /* 0x00000006070c7c10 */ /* 0x000fe4000ff3e0ff */
[----:B------:R-:W-:Y:S02]  /*8e00*/  IADD3 R29, P4, R38, 0x4800, RZ ;  /* 0x00004800261d7810 */ /* 0x000fe40007f9e0ff */
[----:B------:R-:W-:Y:S01]  /*8e10*/  IADD3.X R13, R4, UR7, R15, P1, !PT ;  /* 0x00000007040d7c10 */ /* 0x000fe20008ffe40f */
[----:B------:R-:W-:Y:S01]  /*8e20*/  ULDC.64 UR6, c[0x0][0xb88] ;  /* 0x0002e20000067ab9 */ /* 0x000fe20000000a00 */
[----:B------:R-:W-:-:S02]  /*8e30*/  SHF.R.S32.HI R4, RZ, 0x1f, R5 ;  /* 0x0000001fff047819 */ /* 0x000fc40000011405 */
[----:B------:R-:W-:Y:S01]  /*8e40*/  IADD3 R31, P3, R38, 0x3000, RZ ;  /* 0x00003000261f7810 */ /* 0x000fe20007f7e0ff */
[----:B------:R-:W-:Y:S01]  /*8e50*/  IMAD.WIDE.U32 R12, R5, UR6, R12 ;  /* 0x00000006050c7c25 */ /* 0x000fe2000f8e000c */
[----:B------:R-:W-:Y:S02]  /*8e60*/  LOP3.LUT R28, R29, 0x180, RZ, 0xc0, !PT ;  /* 0x000001801d1c7812 */ /* 0x000fe400078ec0ff */
[----:B------:R-:W-:Y:S01]  /*8e70*/  LOP3.LUT R30, R31, 0x180, RZ, 0xc0, !PT ;  /* 0x000001801f1e7812 */ /* 0x000fe200078ec0ff */
[----:B------:R-:W-:Y:S01]  /*8e80*/  IMAD R4, R4, UR6, RZ ;  /* 0x0000000604047c24 */ /* 0x000fe2000f8e02ff */
[----:B------:R-:W-:Y:S02]  /*8e90*/  SHF.R.U64 R28, R28, 0x3, RZ ;  /* 0x000000031c1c7819 */ /* 0x000fe400000012ff */
[----:B------:R-:W-:Y:S01]  /*8ea0*/  SHF.R.U64 R30, R30, 0x3, RZ ;  /* 0x000000031e1e7819 */ /* 0x000fe200000012ff */
[----:B------:R-:W-:Y:S01]  /*8eb0*/  IMAD R25, R5, UR7, R4 ;  /* 0x0000000705197c24 */ /* 0x000fe2000f8e0204 */
[----:B------:R-:W-:Y:S01]  /*8ec0*/  LOP3.LUT R28, R28, R29, RZ, 0x3c, !PT ;  /* 0x0000001d1c1c7212 */ /* 0x000fe200078e3cff */
[----:B------:R-:W-:Y:S01]  /*8ed0*/  ULDC.64 UR6, c[0x0][0xb50] ;  /* 0x0002d40000067ab9 */ /* 0x000fe20000000a00 */
[----:B------:R-:W-:Y:S01]  /*8ee0*/  IMAD.X R29, RZ, RZ, R39, P4 ;  /* 0x000000ffff1d7224 */ /* 0x000fe200020e0627 */
[----:B------:R-:W-:Y:S01]  /*8ef0*/  LOP3.LUT P1, RZ, R153, 0x3, RZ, 0xc0, !PT ;  /* 0x0000000399ff7812 */ /* 0x000fe2000782c0ff */
        /* <DEDUP_REMOVED lines=25> */
[----:B------:R0:W2:Y:S01]  /*9090*/  SHFL.IDX PT, R26, R33, R14, 0x1c1f ;  /* 0x001c1f0e211a7589 */ /* 0x0000a200000e0000 */
[----:B-1----:R-:W-:Y:S02]  /*90a0*/  SEL R5, R57, R24, P0 ;  /* 0x0000001839057207 */ /* 0x002fe40000000000 */
[----:B------:R-:W-:Y:S01]  /*90b0*/  SEL R7, R24, R57, P0 ;  /* 0x0000003918077207 */ /* 0x000fe20000000000 */
[----:B------:R-:W-:Y:S04]  /*90c0*/  SHFL.IDX PT, R48, R61, R14, 0x1c1f ;  /* 0x001c1f0e3d307589 */ /* 0x000fe800000e0000 */
[----:B------:R-:W1:Y:S01]  /*90d0*/  SHFL.IDX PT, R50, R65, R14, 0x1c1f ;  /* 0x001c1f0e41327589 */ /* 0x000e6200000e0000 */
[----:B0-----:R-:W-:-:S03]  /*90e0*/  LEA R33, P4, R12, UR6, 0x2 ;  /* 0x000000060c217c11 */ /* 0x001fc6000f8810ff */
[----:B------:R-:W-:Y:S04]  /*90f0*/  SHFL.IDX PT, R49, R49, R2, 0x1c1f ;  /* 0x001c1f0231317589 */ /* 0x000fe800000e0000 */
[----:B------:R-:W0:Y:S04]  /*9100*/  SHFL.IDX PT, R34, R34, R14, 0x1c1f ;  /* 0x001c1f0e22227589 */ /* 0x000e2800000e0000 */
[----:B------:R-:W-:Y:S04]  /*9110*/  SHFL.IDX PT, R51, R51, R2, 0x1c1f ;  /* 0x001c1f0233337589 */ /* 0x000fe800000e0000 */
[----:B------:R-:W-:Y:S01]  /*9120*/  SHFL.IDX PT, R67, R67, R2, 0x1c1f ;  /* 0x001c1f0243437589 */ /* 0x000fe200000e0000 */
[----:B--2---:R-:W-:-:S02]  /*9130*/  SEL R24, R47, R26, P0 ;  /* 0x0000001a2f187207 */ /* 0x004fc40000000000 */
[----:B------:R-:W-:Y:S01]  /*9140*/  SEL R26, R26, R47, P0 ;  /* 0x0000002f1a1a7207 */ /* 0x000fe20000000000 */
[----:B------:R2:W3:Y:S04]  /*9150*/  SHFL.IDX PT, R42, R35, R14, 0x1c1f ;  /* 0x001c1f0e232a7589 */ /* 0x0004e800000e0000 */
[----:B------:R-:W4:Y:S01]  /*9160*/  SHFL.IDX PT, R52, R69, R14, 0x1c1f ;  /* 0x001c1f0e45347589 */ /* 0x000f2200000e0000 */
[----:B-1----:R-:W-:Y:S02]  /*9170*/  SEL R25, R27, R50, P0 ;  /* 0x000000321b197207 */ /* 0x002fe40000000000 */
[----:B------:R-:W-:Y:S01]  /*9180*/  SEL R27, R50, R27, P0 ;  /* 0x0000001b321b7207 */ /* 0x000fe20000000000 */
[----:B------:R-:W-:Y:S01]  /*9190*/  SHFL.IDX PT, R53, R53, R2, 0x1c1f ;  /* 0x001c1f0235357589 */ /* 0x000fe200000e0000 */
[----:B--2---:R-:W-:-:S03]  /*91a0*/  VIADD R35, R155, UR43 ;  /* 0x0000002b9b237c36 */ /* 0x004fc60008000000 */
[----:B------:R-:W-:Y:S01]  /*91b0*/  SHFL.IDX PT, R71, R71, R2, 0x1c1f ;  /* 0x001c1f0247477589 */ /* 0x000fe200000e0000 */
[----:B------:R-:W-:-:S03]  /*91c0*/  VIADD R15, R35, 0x8 ;  /* 0x00000008230f7836 */ /* 0x000fc60000000000 */
[----:B------:R-:W1:Y:S04]  /*91d0*/  SHFL.IDX PT, R46, R55, R14, 0x1c1f ;  /* 0x001c1f0e372e7589 */ /* 0x000e6800000e0000 */
[----:B------:R-:W2:Y:S04]  /*91e0*/  SHFL.IDX PT, R54, R73, R14, 0x1c1f ;  /* 0x001c1f0e49367589 */ /* 0x000ea800000e0000 */
[----:B------:R0:W-:Y:S04]  /*91f0*/  SHFL.IDX PT, R75, R75, R2, 0x1c1f ;  /* 0x001c1f024b4b7589 */ /* 0x0001e800000e0000 */
[----:B------:R3:W2:Y:S04]  /*9200*/  SHFL.IDX PT, R56, R77, R14, 0x1c1f ;  /* 0x001c1f0e4d387589 */ /* 0x0006a800000e0000 */
[----:B------:R4:W-:Y:S01]  /*9210*/  STSM.16.M88.4 [R40], R4 ;  /* 0x0000000428007844 */ /* 0x0009e20000000200 */
[----:B0-----:R-:W-:-:S03]  /*9220*/  IMAD R2, R9, UR5, RZ ;  /* 0x0000000509027c24 */ /* 0x001fc6000f8e02ff */
[----:B------:R-:W-:Y:S01]  /*9230*/  SHFL.IDX PT, R60, R33, RZ, 0x1c1f ;  /* 0x001c1fff213c7589 */ /* 0x000fe200000e0000 */
[----:B---3--:R-:W-:Y:S02]  /*9240*/  SEL R14, R32, R45, P0 ;  /* 0x0000002d200e7207 */ /* 0x008fe40000000000 */
[-C--:B------:R-:W-:Y:S01]  /*9250*/  ISETP.GE.OR P3, PT, R35, R2.reuse, P1 ;  /* 0x000000022300720c */ /* 0x080fe20000f66670 */
[----:B------:R0:W-:Y:S01]  /*9260*/  SHFL.IDX PT, R62, R33, 0x1, 0x1c1f ;  /* 0x003c1f00213e7f89 */ /* 0x0001e200000e0000 */
[----:B------:R-:W-:Y:S02]  /*9270*/  LEA.HI.X R35, R12, UR7, R13, 0x2, P4 ;  /* 0x000000070c237c11 */ /* 0x000fe4000a0f140d */
[----:B------:R-:W-:Y:S02]  /*9280*/  ISETP.GE.OR P1, PT, R15, R2, P1 ;  /* 0x000000020f00720c */ /* 0x000fe40000f26670 */
[----:B------:R-:W-:Y:S01]  /*9290*/  SEL R12, R45, R32, P0 ;  /* 0x000000202d0c7207 */ /* 0x000fe20000000000 */
[----:B------:R-:W3:Y:S01]  /*92a0*/  SHFL.IDX PT, R61, R35, RZ, 0x1c1f ;  /* 0x001c1fff233d7589 */ /* 0x000ee200000e0000 */
[----:B------:R-:W-:-:S02]  /*92b0*/  SEL R13, R59, R48, P0 ;  /* 0x000000303b0d7207 */ /* 0x000fc40000000000 */
[----:B------:R-:W-:Y:S01]  /*92c0*/  SEL R15, R48, R59, P0 ;  /* 0x0000003b300f7207 */ /* 0x000fe20000000000 */
[----:B------:R1:W3:Y:S01]  /*92d0*/  SHFL.IDX PT, R63, R35, 0x1, 0x1c1f ;  /* 0x003c1f00233f7f89 */ /* 0x0002e200000e0000 */
[----:B------:R-:W-:Y:S02]  /*92e0*/  SEL R32, R49, R34, P0 ;  /* 0x0000002231207207 */ /* 0x000fe40000000000 */
[----:B------:R-:W-:Y:S01]  /*92f0*/  SEL R34, R34, R49, P0 ;  /* 0x0000003122227207 */ /* 0x000fe20000000000 */
[----:B------:R-:W-:Y:S01]  /*9300*/  STSM.16.M88.4 [R70], R12 ;  /* 0x0000000c46007844 */ /* 0x000fe20000000200 */
[----:B----4-:R-:W-:Y:S02]  /*9310*/  SEL R40, R51, R42, P0 ;  /* 0x0000002a33287207 */ /* 0x010fe40000000000 */
[----:B0-----:R-:W-:Y:S01]  /*9320*/  SEL R33, R67, R52, P0 ;  /* 0x0000003443217207 */ /* 0x001fe20000000000 */
[----:B------:R-:W-:Y:S01]  /*9330*/  STSM.16.M88.4 [R58], R24 ;  /* 0x000000183a007844 */ /* 0x000fe20000000200 */
[----:B-1----:R-:W-:-:S02]  /*9340*/  SEL R35, R52, R67, P0 ;  /* 0x0000004334237207 */ /* 0x002fc40000000000 */
[----:B------:R-:W-:Y:S02]  /*9350*/  SEL R42, R42, R51, P0 ;  /* 0x000000332a2a7207 */ /* 0x000fe40000000000 */
[----:B------:R-:W-:Y:S01]  /*9360*/  SEL R44, R53, R46, P0 ;  /* 0x0000002e352c7207 */ /* 0x000fe20000000000 */
[----:B------:R0:W-:Y:S01]  /*9370*/  STSM.16.M88.4 [R68], R32 ;  /* 0x0000002044007844 */ /* 0x0001e20000000200 */
[----:B--2---:R-:W-:Y:S02]  /*9380*/  SEL R41, R71, R54, P0 ;  /* 0x0000003647297207 */ /* 0x004fe40000000000 */
[----:B------:R-:W-:Y:S02]  /*9390*/  SEL R43, R54, R71, P0 ;  /* 0x00000047362b7207 */ /* 0x000fe40000000000 */
[----:B------:R-:W-:Y:S02]  /*93a0*/  SEL R46, R46, R53, P0 ;  /* 0x000000352e2e7207 */ /* 0x000fe40000000000 */
[----:B------:R-:W-:Y:S01]  /*93b0*/  SEL R45, R75, R56, P0 ;  /* 0x000000384b2d7207 */ /* 0x000fe20000000000 */
[----:B------:R-:W-:Y:S01]  /*93c0*/  STSM.16.M88.4 [R66], R40 ;  /* 0x0000002842007844 */ /* 0x000fe20000000200 */
[----:B------:R-:W-:-:S05]  /*93d0*/  SEL R47, R56, R75, P0 ;  /* 0x0000004b382f7207 */ /* 0x000fca0000000000 */
[----:B------:R-:W-:Y:S01]  /*93e0*/  STSM.16.M88.4 [R64], R44 ;  /* 0x0000002c40007844 */ /* 0x000fe20000000200 */
[----:B0-----:R-:W0:Y:S08]  /*93f0*/  @P2 LDC R32, c[0x0][0xbec] ;  /* 0x0002fb00ff202b82 */ /* 0x001e300000000800 */
[----:B------:R-:W-:Y:S08]  /*9400*/  BAR.SYNC.DEFER_BLOCKING 0x1, 0x180 ;  /* 0x0046000000007b1d */ /* 0x000ff00000010000 */
[----:B------:R-:W1:Y:S01]  /*9410*/  @P2 LDC R33, c[0x0][0xbf0] ;  /* 0x0002fc00ff212b82 */ /* 0x000e620000000800 */
[----:B------:R-:W-:-:S02]  /*9420*/  UIMAD UR5, UR12, UR8, URZ ;  /* 0x000000080c0572a4 */ /* 0x000fc4000f8e023f */
[----:B------:R-:W-:Y:S02]  /*9430*/  UIMAD.WIDE.U32 UR6, UR40, UR8, URZ ;  /* 0x00000008280672a5 */ /* 0x000fe4000f8e003f */
[----:B------:R-:W-:Y:S02]  /*9440*/  UIMAD UR5, UR40, UR9, UR5 ;  /* 0x00000009280572a4 */ /* 0x000fe4000f8e0205 */
[----:B------:R-:W-:Y:S01]  /*9450*/  UIMAD UR8, UR13, UR10, URZ ;  /* 0x0000000a0d0872a4 */ /* 0x000fe2000f8e023f */
[----:B---3--:R2:W-:Y:S04]  /*9460*/  @!P3 ST.E desc[UR46][R60.64], R3 ;  /* 0x000000033c00b985 */ /* 0x0085e8000c10192e */
[----:B------:R0:W-:Y:S04]  /*9470*/  @!P1 ST.E desc[UR46][R62.64], R8 ;  /* 0x000000083e009985 */ /* 0x0001e8000c10192e */
[----:B------:R3:W5:Y:S01]  /*9480*/  LD.E.128 R56, desc[UR46][R20.64] ;  /* 0x0000002e14387980 */ /* 0x000762000c101d00 */
[----:B--2---:R-:W-:Y:S01]  /*9490*/  IMAD R3, R23, 0x60, R152 ;  /* 0x0000006017037824 */ /* 0x004fe200078e0298 */
[----:B------:R-:W-:-:S02]  /*94a0*/  UIADD3 UR7, UR7, UR5, URZ ;  /* 0x0000000507077290 */ /* 0x000fc4000fffe03f */
[----:B------:R2:W5:Y:S01]  /*94b0*/  LD.E.128 R24, desc[UR46][R10.64] ;  /* 0x0000002e0a187980 */ /* 0x000562000c101d00 */
[----:B---3--:R-:W-:-:S03]  /*94c0*/  VIADD R21, R3, UR43 ;  /* 0x0000002b03157c36 */ /* 0x008fc60008000000 */
        /* <DEDUP_REMOVED lines=57> */
.L_x_1618:
[----:B------:R-:W-:Y:S05]  /*9860*/  BSYNC B1 ;  /* 0x0000000000017941 */ /* 0x000fea0003800000 */
.L_x_1617:
[----:B------:R-:W-:Y:S01]  /*9870*/  VIADD R3, R33, 0x60 ;  /* 0x0000006021037836 */ /* 0x000fe20000000000 */
[----:B---3--:R3:W4:Y:S04]  /*9880*/  SHFL.IDX PT, R9, R31, 0x1, 0x1c1f ;  /* 0x003c1f001f097f89 */ /* 0x00872800000e0000 */
[----:B------:R-:W-:Y:S01]  /*9890*/  ISETP.GE.AND P0, PT, R3, R2, PT ;  /* 0x000000020300720c */ /* 0x000fe20003f06270 */
[----:B------:R3:W0:-:S12]  /*98a0*/  SHFL.IDX PT, R8, R30, 0x1, 0x1c1f ;  /* 0x003c1f001e087f89 */ /* 0x00061800000e0000 */
[----:B---3--:R-:W-:Y:S05]  /*98b0*/  @P0 BRA `(.L_x_1619) ;  /* 0x0000000800300947 */ /* 0x008fea0003800000 */
[----:B------:R-:W-:Y:S02]  /*98c0*/  ULDC UR5, c[0x0][0xac8] ;  /* 0x0002b20000057ab9 */ /* 0x000fe40000000800 */
[----:B------:R-:W-:Y:S02]  /*98d0*/  ISETP.GE.AND P2, PT, R19, UR5, PT ;  /* 0x0000000513007c0c */ /* 0x000fe4000bf46270 */
[----:B------:R-:W-:-:S11]  /*98e0*/  ISETP.GE.AND P1, PT, R18, UR5, PT ;  /* 0x0000000512007c0c */ /* 0x000fd6000bf26270 */
[C---:B01----:R-:W-:Y:S02]  /*98f0*/  @!P2 LEA R10, P0, R19.reuse, R8, 0x1 ;  /* 0x00000008130aa211 */ /* 0x043fe400078008ff */
[----:B----4-:R-:W-:Y:S02]  /*9900*/  @!P1 IMAD.WIDE R2, R18, 0x2, R8 ;  /* 0x0000000212029825 */ /* 0x010fe400078e0208 */
[----:B--2---:R-:W-:Y:S02]  /*9910*/  @!P2 LEA.HI.X R11, R19, R9, R72, 0x1, P0 ;  /* 0x00000009130ba211 */ /* 0x004fe400000f0c48 */
        /* <DEDUP_REMOVED lines=8> */
.L_x_1616:
        /* <DEDUP_REMOVED lines=52> */
.L_x_1621:
[----:B------:R-:W-:Y:S05]  /*9ce0*/  BSYNC B1 ;  /* 0x0000000000017941 */ /* 0x000fea0003800000 */
.L_x_1620:
        /* <DEDUP_REMOVED lines=13> */
[----:B------:R-:W-:-:S02]  /*9dc0*/  UIMAD.WIDE.U32 UR6, UR39, UR10, UR6 ;  /* 0x0000000a270672a5 */ /* 0x000fc4000f8e0006 */
[----:B------:R-:W-:Y:S01]  /*9dd0*/  UIMAD UR5, UR39, UR11, UR5 ;  /* 0x0000000b270572a4 */ /* 0x000fe2000f8e0205 */
[--C-:B------:R-:W-:Y:S01]  /*9de0*/  SHF.R.S32.HI R0, RZ, 0x1f, R5.reuse ;  /* 0x0000001fff007819 */ /* 0x100fe20000011405 */
[----:B------:R-:W-:Y:S01]  /*9df0*/  IMAD.MOV R7, RZ, RZ, -R5 ;  /* 0x000000ffff077224 */ /* 0x000fe200078e0a05 */
[----:B------:R-:W-:Y:S01]  /*9e00*/  ULDC.64 UR8, c[0x0][0xae0] ;  /* 0x0002b80000087ab9 */ /* 0x000fe20000000a00 */
[----:B------:R-:W-:Y:S02]  /*9e10*/  UIADD3 UR5, UR7, UR5, URZ ;  /* 0x0000000507057290 */ /* 0x000fe4000fffe03f */
[----:B------:R-:W-:Y:S02]  /*9e20*/  IMAD.U32 R3, RZ, RZ, UR7 ;  /* 0x00000007ff037e24 */ /* 0x000fe4000f8e00ff */
[----:B------:R-:W-:Y:S02]  /*9e30*/  IMAD R7, R8, R7, R6 ;  /* 0x0000000708077224 */ /* 0x000fe400078e0206 */
[----:B------:R-:W-:-:S02]  /*9e40*/  IMAD R0, R0, UR8, RZ ;  /* 0x0000000800007c24 */ /* 0x000fc4000f8e02ff */
        /* <DEDUP_REMOVED lines=33> */
.L_x_1623:
[----:B------:R-:W-:Y:S05]  /*a060*/  BSYNC B1 ;  /* 0x0000000000017941 */ /* 0x000fea0003800000 */
.L_x_1622:
        /* <DEDUP_REMOVED lines=17> */
.L_x_1619:
[----:B------:R-:W-:Y:S05]  /*a180*/  BSYNC B0 ;  /* 0x0000000000007941 */ /* 0x000fea0003800000 */
.L_x_1615:
[----:B------:R-:W-:Y:S02]  /*a190*/  ULDC UR5, c[0x0][0xc38] ;  /* 0x00030e0000057ab9 */ /* 0x000fe40000000800 */
[----:B------:R-:W-:-:S06]  /*a1a0*/  UISETP.GE.AND UP0, UPT, UR4, UR5, UPT ;  /* 0x000000050400728c */ /* 0x000fcc000bf06270 */
[----:B------:R-:W-:-:S13]  /*a1b0*/  PLOP3.LUT P0, PT, PT, PT, UP0, 0x80, 0x0 ;  /* 0x000000000000781c */ /* 0x000fda0003f0f008 */
[----:B------:R-:W-:Y:S05]  /*a1c0*/  @!P0 BRA `(.L_x_1624) ;  /* 0xffffff6800e08947 */ /* 0x000fea000383ffff */
[----:B------:R-:W-:Y:S05]  /*a1d0*/  EXIT ;  /* 0x000000000000794d */ /* 0x000fea0003800000 */
.L_x_1577:
[----:B------:R-:W-:-:S08]  /*a1e0*/  NOP ;  /* 0x0000000000007918 */ /* 0x000fd00000000000 */
[----:B------:R-:W0:-:S00]  /*a1f0*/  USETMAXREG.DEALLOC.CTAPOOL 0x20 ;  /* 0x00000020000079c8 */ /* 0x000e0000080e0500 */
[----:B0-----:R-:W-:-:S06]  /*a200*/  LOP3.LUT R2, R0, 0x3, RZ, 0xc0, !PT ;  /* 0x0000000300027812 */ /* 0x001fcc00078ec0ff */
[----:B------:R-:W0:Y:S01]  /*a210*/  S2UR UR6, SR_CTAID.X ;  /* 0x00000000000679c3 */ /* 0x000e220000002500 */
[----:B------:R-:W-:Y:S01]  /*a220*/  LOP3.LUT R22, R22, 0xfffffffb, RZ, 0xc0, !PT ;  /* 0xfffffffb16167812 */ /* 0x000fe200078ec0ff */
[----:B------:R-:W-:Y:S01]  /*a230*/  STL [R1], RZ ;  /* 0x000000ff01007387 */ /* 0x000fe20000100800 */
[----:B------:R-:W-:Y:S02]  /*a240*/  IMAD.MOV.U32 R19, RZ, RZ, 0x1 ;  /* 0x00000001ff137424 */ /* 0x000fe400078e00ff */
[----:B------:R-:W-:Y:S01]  /*a250*/  IMAD.MOV.U32 R18, RZ, RZ, RZ ;  /* 0x000000ffff127224 */ /* 0x000fe200078e00ff */
        /* <DEDUP_REMOVED lines=57> */
.L_x_1690:
        /* <DEDUP_REMOVED lines=13> */
[----:B012---:R-:W-:Y:S05]  /*a6c0*/  @!P0 BRA `(.L_x_1626) ;  /* 0x0000000000208947 */ /* 0x007fea0003800000 */
        /* <DEDUP_REMOVED lines=8> */
.L_x_1626:
[----:B------:R-:W-:Y:S01]  /*a750*/  ULDC UR8, c[0x0][0xc54] ;  /* 0x0003150000087ab9 */ /* 0x000fe20000000800 */
[----:B------:R-:W-:Y:S01]  /*a760*/  UMOV UR5, UR9 ;  /* 0x0000000900057c82 */ /* 0x000fe20008000000 */
[----:B------:R-:W-:-:S11]  /*a770*/  UISETP.NE.AND UP0, UPT, UR8, 0x1, UPT ;  /* 0x000000010800788c */ /* 0x000fd6000bf05270 */
[----:B------:R-:W-:Y:S02]  /*a780*/  @UP0 ULDC.64 UR10, c[0x0][0xc58] ;  /* 0x00031600000a0ab9 */ /* 0x000fe40000000a00 */
[----:B------:R-:W-:-:S04]  /*a790*/  UIMAD.WIDE.U32 UR6, UR9, UR10, URZ ;  /* 0x0000000a090672a5 */ /* 0x000fc8000f8e003f */
[----:B------:R-:W-:-:S04]  /*a7a0*/  @UP0 USHF.R.U32.HI UR5, URZ, UR11, UR7 ;  /* 0x0000000b3f050299 */ /* 0x000fc80008011607 */
[----:B------:R-:W-:-:S12]  /*a7b0*/  UIMAD UR8, UR5, UR8, URZ ;  /* 0x00000008050872a4 */ /* 0x000fd8000f8e023f */
.L_x_1627:
[----:B------:R-:W-:Y:S01]  /*a7c0*/  ULOP3.LUT UR40, URZ, UR5, URZ, 0x33, !UPT ;  /* 0x000000053f287292 */ /* 0x000fe2000f8e333f */
[----:B------:R-:W-:Y:S01]  /*a7d0*/  BSSY B7, `(.L_x_1628) ;  /* 0x0000322000077945 */ /* 0x000fe20003800000 */
[----:B------:R-:W-:Y:S01]  /*a7e0*/  ULDC UR10, c[0x0][0x448] ;  /* 0x00011200000a7ab9 */ /* 0x000fe20000000800 */
[----:B------:R-:W-:Y:S01]  /*a7f0*/  ULDC UR5, c[0x0][0xc3c] ;  /* 0x00030f0000057ab9 */ /* 0x000fe20000000800 */
[----:B------:R-:W-:Y:S01]  /*a800*/  UISETP.NE.AND UP1, UPT, UR10, 0x1, UPT ;  /* 0x000000010a00788c */ /* 0x000fe2000bf25270 */
[----:B------:R-:W-:Y:S01]  /*a810*/  ULDC.64 UR6, c[0x0][0x418] ;  /* 0x0001060000067ab9 */ /* 0x000fe20000000a00 */
[----:B------:R-:W-:Y:S02]  /*a820*/  UIADD3 UR40, UR40, UR5, URZ ;  /* 0x0000000528287290 */ /* 0x000fe4000fffe03f */
[----:B------:R-:W-:Y:S02]  /*a830*/  UISETP.NE.U32.AND UP0, UPT, UR6, URZ, UPT ;  /* 0x0000003f0600728c */ /* 0x000fe4000bf05070 */
[----:B------:R-:W-:-:S02]  /*a840*/  UIMAD UR5, UR40, 0xc0, URZ ;  /* 0x000000c0280578a4 */ /* 0x000fc4000f8e023f */
[----:B------:R-:W-:Y:S02]  /*a850*/  UISETP.NE.AND.EX UP0, UPT, UR7, URZ, UPT, UP0 ;  /* 0x0000003f0700728c */ /* 0x000fe4000bf05300 */
[----:B------:R-:W-:Y:S01]  /*a860*/  UIADD3 UR5, UR5, 0xbf, URZ ;  /* 0x000000bf05057890 */ /* 0x000fe2000fffe03f */
[----:B------:R-:W-:Y:S01]  /*a870*/  ULDC UR7, c[0x0][0x288] ;  /* 0x0000a20000077ab9 */ /* 0x000fe20000000800 */
[----:B------:R-:W-:Y:S01]  /*a880*/  ULDC UR6, c[0x0][0x424] ;  /* 0x0001090000067ab9 */ /* 0x000fe20000000800 */
[----:B------:R-:W-:Y:S02]  /*a890*/  UIADD3 UR13, -UR7, 0x80, URZ ;  /* 0x00000080070d7890 */ /* 0x000fe4000fffe13f */
[----:B------:R-:W-:Y:S01]  /*a8a0*/  USEL UR11, UR6, 0x1, UP0 ;  /* 0x00000001060b7887 */ /* 0x000fe20008000000 */
[----:B------:R-:W-:Y:S01]  /*a8b0*/  @UP1 ULDC UR7, c[0x0][0x44c] ;  /* 0x0001130000071ab9 */ /* 0x000fe20000000800 */
[----:B------:R-:W-:Y:S01]  /*a8c0*/  ULDC UR12, c[0x0][0x2f0] ;  /* 0x0000bc00000c7ab9 */ /* 0x000fe20000000800 */
[----:B------:R-:W-:Y:S01]  /*a8d0*/  UIMAD.WIDE.U32 UR6, UR5, UR7, URZ ;  /* 0x00000007050672a5 */ /* 0x000fe2000f8e003f */
[----:B------:R-:W-:Y:S01]  /*a8e0*/  @UP1 ULDC UR14, c[0x0][0x450] ;  /* 0x00011400000e1ab9 */ /* 0x000fe20000000800 */
[----:B------:R-:W-:-:S02]  /*a8f0*/  UIMAD UR13, UR11, UR12, UR13 ;  /* 0x0000000c0b0d72a4 */ /* 0x000fc4000f8e020d */
[----:B------:R-:W-:Y:S02]  /*a900*/  @UP1 USHF.R.U32.HI UR5, URZ, UR14, UR7 ;  /* 0x0000000e3f051299 */ /* 0x000fe40008011607 */
[----:B------:R-:W-:Y:S02]  /*a910*/  UIMAD UR11, UR11, UR12, 0x7f ;  /* 0x0000007f0b0b74a4 */ /* 0x000fe4000f8e020c */
[----:B------:R-:W-:Y:S02]  /*a920*/  UIADD3 UR5, UR13, UR5, URZ ;  /* 0x000000050d057290 */ /* 0x000fe4000fffe03f */
[----:B------:R-:W-:Y:S02]  /*a930*/  UIADD3 UR8, UR9, -UR8, URZ ;  /* 0x8000000809087290 */ /* 0x000fe4000fffe03f */
[----:B------:R-:W-:Y:S02]  /*a940*/  USHF.R.S32.HI UR9, URZ, 0x1f, UR11 ;  /* 0x0000001f3f097899 */ /* 0x000fe4000801140b */
[----:B------:R-:W-:-:S02]  /*a950*/  USHF.R.S32.HI UR6, URZ, 0x1f, UR5 ;  /* 0x0000001f3f067899 */ /* 0x000fc40008011405 */
[----:B------:R-:W-:Y:S02]  /*a960*/  ULEA.HI UR9, UR9, UR11, URZ, 0x7 ;  /* 0x0000000b09097291 */ /* 0x000fe4000f8f383f */
[----:B------:R-:W-:Y:S01]  /*a970*/  ULEA.HI UR6, UR6, UR5, URZ, 0x7 ;  /* 0x0000000506067291 */ /* 0x000fe2000f8f383f */
[----:B------:R-:W-:Y:S01]  /*a980*/  ULDC UR10, c[0x0][0xc48] ;  /* 0x00031200000a7ab9 */ /* 0x000fe20000000800 */
[----:B------:R-:W-:Y:S02]  /*a990*/  USHF.R.S32.HI UR9, URZ, 0x7, UR9 ;  /* 0x000000073f097899 */ /* 0x000fe40008011409 */
[----:B------:R-:W-:Y:S02]  /*a9a0*/  USHF.R.S32.HI UR6, URZ, 0x7, UR6 ;  /* 0x000000073f067899 */ /* 0x000fe40008011406 */
[----:B------:R-:W-:Y:S02]  /*a9b0*/  UISETP.NE.AND UP0, UPT, UR10, 0x1, UPT ;  /* 0x000000010a00788c */ /* 0x000fe4000bf05270 */
[----:B------:R-:W-:Y:S01]  /*a9c0*/  UISETP.LT.AND UP1, UPT, UR9, UR6, UPT ;  /* 0x000000060900728c */ /* 0x000fe2000bf21270 */
[----:B------:R-:W-:-:S03]  /*a9d0*/  ULDC UR7, c[0x0][0xc54] ;  /* 0x0003150000077ab9 */ /* 0x000fc60000000800 */
[----:B------:R-:W-:Y:S02]  /*a9e0*/  USEL UR39, UR9, UR6, UP1 ;  /* 0x0000000609277287 */ /* 0x000fe40008800000 */
[----:B------:R-:W-:-:S03]  /*a9f0*/  UIMAD UR8, UR4, UR7, UR8 ;  /* 0x00000007040872a4 */ /* 0x000fc6000f8e0208 */
[----:B------:R-:W-:Y:S01]  /*aa00*/  @UP0 ULDC UR4, c[0x0][0xc4c] ;  /* 0x0003130000040ab9 */ /* 0x000fe20000000800 */
[----:B------:R-:W-:Y:S01]  /*aa10*/  ISETP.LT.AND P0, PT, RZ, UR39, PT ;  /* 0x00000027ff007c0c */ /* 0x000fe2000bf01270 */
[----:B------:R-:W-:Y:S01]  /*aa20*/  UIMAD.WIDE.U32 UR4, UR8, UR4, URZ ;  /* 0x00000004080472a5 */ /* 0x000fe2000f8e003f */
[----:B------:R-:W-:Y:S01]  /*aa30*/  @UP0 ULDC UR7, c[0x0][0xc50] ;  /* 0x0003140000070ab9 */ /* 0x000fe20000000800 */
[----:B------:R-:W-:Y:S02]  /*aa40*/  UMOV UR43, UR8 ;  /* 0x00000008002b7c82 */ /* 0x000fe40008000000 */
[----:B------:R-:W-:-:S04]  /*aa50*/  @UP0 USHF.R.U32.HI UR43, URZ, UR7, UR5 ;  /* 0x000000073f2b0299 */ /* 0x000fc80008011605 */
[----:B------:R-:W-:-:S04]  /*aa60*/  UIADD3 UR36, -UR43, URZ, URZ ;  /* 0x0000003f2b247290 */ /* 0x000fc8000fffe13f */
[----:B------:R-:W-:Y:S01]  /*aa70*/  UIMAD UR36, UR10, UR36, UR8 ;  /* 0x000000240a2472a4 */ /* 0x000fe2000f8e0208 */
[----:B------:R-:W-:Y:S11]  /*aa80*/  @P0 BRA `(.L_x_1629) ;  /* 0x0000000000440947 */ /* 0x000ff60003800000 */
        /* <DEDUP_REMOVED lines=17> */
.L_x_1629:
        /* <DEDUP_REMOVED lines=20> */
.L_x_1632:
[----:B------:R-:W-:Y:S05]  /*ace0*/  BSYNC B6 ;  /* 0x0000000000067941 */ /* 0x000fea0003800000 */
.L_x_1631:
        /* <DEDUP_REMOVED lines=22> */
.L_x_1634:
[----:B------:R-:W-:Y:S05]  /*ae50*/  BSYNC B6 ;  /* 0x0000000000067941 */ /* 0x000fea0003800000 */
.L_x_1633:
        /* <DEDUP_REMOVED lines=20> */
.L_x_1636:
[----:B------:R-:W-:Y:S05]  /*afa0*/  BSYNC B6 ;  /* 0x0000000000067941 */ /* 0x000fea0003800000 */
.L_x_1635:
        /* <DEDUP_REMOVED lines=19> */
.L_x_1638:
[----:B------:R-:W-:Y:S05]  /*b0e0*/  BSYNC B6 ;  /* 0x0000000000067941 */ /* 0x000fea0003800000 */
.L_x_1637:
        /* <DEDUP_REMOVED lines=23> */
.L_x_1709:
        /* <DEDUP_REMOVED lines=10> */
.L_x_1712:
        /* <DEDUP_REMOVED lines=20> */
.L_x_1642:
[----:B-1----:R-:W1:Y:S01]  /*b440*/  S2R R2, SR_TID.X ;  /* 0x0000000000027919 */ /* 0x002e620000002100 */
[----:B------:R-:W-:Y:S01]  /*b450*/  IMAD R5, R18, 0x8, R17 ;  /* 0x0000000812057824 */ /* 0x000fe200078e0211 */
[----:B-1----:R-:W-:Y:S02]  /*b460*/  LOP3.LUT R3, R2, 0x7f, RZ, 0xc0, !PT ;  /* 0x0000007f02037812 */ /* 0x002fe400078ec0ff */
[----:B------:R-:W-:Y:S02]  /*b470*/  SHF.L.U32 R2, R19, 0x1f, RZ ;  /* 0x0000001f13027819 */ /* 0x000fe400000006ff */
[----:B------:R-:W-:Y:S02]  /*b480*/  ISETP.NE.AND P0, PT, R3, RZ, PT ;  /* 0x000000ff0300720c */ /* 0x000fe40003f05270 */
[----:B------:R-:W1:Y:S02]  /*b490*/  SYNCS.PHASECHK.TRANS64.TRYWAIT P1, [R5+URZ+0x19c80], R2 ;  /* 0x019c8002050075a7 */ /* 0x000e64000802017f */
[----:B-1----:R-:W-:Y:S09]  /*b4a0*/  @!P1 BRA `(.L_x_1643) ;  /* 0x0000002c00909947 */ /* 0x002ff20003800000 */
.L_x_1713:
        /* <DEDUP_REMOVED lines=8> */
.L_x_1644:
        /* <DEDUP_REMOVED lines=30> */
.L_x_1714:
        /* <DEDUP_REMOVED lines=8> */
.L_x_1646:
        /* <DEDUP_REMOVED lines=31> */
.L_x_1640:
        /* <DEDUP_REMOVED lines=29> */
.L_x_1648:
[----:B------:R-:W-:Y:S05]  /*bb50*/  BSYNC B6 ;  /* 0x0000000000067941 */ /* 0x000fea0003800000 */
.L_x_1647:
[----:B------:R-:W3:Y:S01]  /*bb60*/  LDC R8, c[0x0][0x448] ;  /* 0x00011200ff087b82 */ /* 0x000ee20000000800 */
[----:B0-----:R-:W0:Y:S01]  /*bb70*/  S2R R20, SR_TID.X ;  /* 0x0000000000147919 */ /* 0x001e220000002100 */
[----:B------:R-:W-:Y:S01]  /*bb80*/  IMAD.U32 R6, RZ, RZ, UR40 ;  /* 0x00000028ff067e24 */ /* 0x000fe2000f8e00ff */
[----:B------:R-:W-:Y:S01]  /*bb90*/  ULDC.64 UR8, c[0x0][0x2e0] ;  /* 0x0000b80000087ab9 */ /* 0x000fe20000000a00 */
[----:B------:R-:W-:Y:S01]  /*bba0*/  UMOV UR4, UR50 ;  /* 0x0000003200047c82 */ /* 0x000fe20008000000 */
[----:B------:R-:W-:Y:S01]  /*bbb0*/  UIMAD UR6, UR37, UR8, URZ ;  /* 0x00000008250672a4 */ /* 0x000fe2000f8e023f */
[----:B------:R-:W-:Y:S02]  /*bbc0*/  UMOV UR5, UR45 ;  /* 0x0000002d00057c82 */ /* 0x000fe40008000000 */
        /* <DEDUP_REMOVED lines=10> */
[----:B------:R-:W-:-:S04]  /*bc70*/  SHF.R.U32.HI R21, RZ, 0x1, R21 ;  /* 0x00000001ff157819 */ /* 0x000fc80000011615 */
[----:B------:R-:W-:Y:S02]  /*bc80*/  LOP3.LUT R20, R21, 0x40, R20, 0xf8, !PT ;  /* 0x0000004015147812 */ /* 0x000fe400078ef814 */
[----:B------:R-:W1:Y:S01]  /*bc90*/  S2R R21, SR_TID.X ;  /* 0x0000000000157919 */ /* 0x000e620000002100 */
[----:B------:R-:W2:Y:S02]  /*bca0*/  @P1 LDC R5, c[0x0][0x450] ;  /* 0x00011400ff051b82 */ /* 0x000ea40000000800 */
[----:B------:R-:W-:Y:S02]  /*bcb0*/  IMAD R6, R6, 0xc0, R20 ;  /* 0x000000c006067824 */ /* 0x000fe400078e0214 */
        /* <DEDUP_REMOVED lines=24> */
[----:B------:R-:W-:Y:S01]  /*be40*/  IMAD R7, R7, UR6, RZ ;  /* 0x0000000607077c24 */ /* 0x000fe2000f8e02ff */
[----:B------:R-:W-:-:S03]  /*be50*/  LOP3.LUT R20, R20, 0x7f, RZ, 0xc0, !PT ;  /* 0x0000007f14147812 */ /* 0x000fc600078ec0ff */
[----:B------:R-:W-:Y:S01]  /*be60*/  IMAD R7, R0, UR7, R7 ;  /* 0x0000000700077c24 */ /* 0x000fe2000f8e0207 */
[----:B------:R-:W-:Y:S02]  /*be70*/  IADD3 R0, P0, R4, UR8, RZ ;  /* 0x0000000804007c10 */ /* 0x000fe4000ff1e0ff */
[----:B------:R-:W-:Y:S02]  /*be80*/  SHF.R.U32.HI R20, RZ, 0x1, R20 ;  /* 0x00000001ff147819 */ /* 0x000fe40000011614 */
[----:B------:R-:W-:Y:S01]  /*be90*/  IADD3.X R4, R5, UR9, R7, P0, !PT ;  /* 0x0000000905047c10 */ /* 0x000fe200087fe407 */
[----:B------:R-:W-:Y:S01]  /*bea0*/  VIADD R7, R6, 0x80 ;  /* 0x0000008006077836 */ /* 0x000fe20000000000 */
[----:B------:R-:W1:Y:S03]  /*beb0*/  @P1 LDC R5, c[0x0][0x450] ;  /* 0x00011400ff051b82 */ /* 0x000e660000000800 */
[----:B------:R-:W-:-:S02]  /*bec0*/  IMAD.MOV.U32 R6, RZ, RZ, R7 ;  /* 0x000000ffff067224 */ /* 0x000fc400078e0007 */
        /* <DEDUP_REMOVED lines=22> */
[----:B------:R-:W-:Y:S01]  /*c030*/  IMAD.U32 R7, RZ, RZ, UR40 ;  /* 0x00000028ff077e24 */ /* 0x000fe2000f8e00ff */
[----:B------:R-:W-:Y:S02]  /*c040*/  ULDC UR4, c[0x0][0x288] ;  /* 0x0000a20000047ab9 */ /* 0x000fe40000000800 */
[----:B------:R-:W1:Y:S01]  /*c050*/  SHFL.IDX PT, R2, R4, RZ, 0x1e1f ;  /* 0x001e1fff04027589 */ /* 0x000e6200000e0000 */
[----:B------:R-:W-:Y:S02]  /*c060*/  IMAD R8, R8, UR4, RZ ;  /* 0x0000000408087c24 */ /* 0x000fe4000f8e02ff */
[----:B------:R-:W-:Y:S01]  /*c070*/  IMAD R7, R7, 0xc0, R20 ;  /* 0x000000c007077824 */ /* 0x000fe200078e0214 */
[----:B------:R-:W2:Y:S04]  /*c080*/  SHFL.IDX PT, R14, R0, 0x1, 0x1e1f ;  /* 0x003e1f00000e7f89 */ /* 0x000ea800000e0000 */
[----:B------:R-:W-:Y:S01]  /*c090*/  ISETP.GE.AND P4, PT, R7, R8, PT ;  /* 0x000000080700720c */ /* 0x000fe20003f86270 */
[----:B------:R-:W3:Y:S04]  /*c0a0*/  SHFL.IDX PT, R4, R4, 0x1, 0x1e1f ;  /* 0x003e1f0004047f89 */ /* 0x000ee800000e0000 */
[----:B------:R-:W4:Y:S08]  /*c0b0*/  SHFL.IDX PT, R6, R6, RZ, 0x1e1f ;  /* 0x001e1fff06067589 */ /* 0x000f3000000e0000 */
[----:B0-----:R-:W-:-:S05]  /*c0c0*/  @!P4 IADD3 R9, P3, R10, R3, RZ ;  /* 0x000000030a09c210 */ /* 0x001fca0007f7e0ff */
[----:B-1----:R-:W-:Y:S02]  /*c0d0*/  @!P4 IMAD.X R3, RZ, RZ, R2, P3 ;  /* 0x000000ffff03c224 */ /* 0x002fe400018e0602 */
[----:B------:R-:W-:Y:S02]  /*c0e0*/  @!P4 IMAD.MOV.U32 R2, RZ, RZ, R9 ;  /* 0x000000ffff02c224 */ /* 0x000fe400078e0009 */
[----:B------:R-:W-:-:S03]  /*c0f0*/  VIADD R9, R7, 0x40 ;  /* 0x0000004007097836 */ /* 0x000fc60000000000 */
        /* <DEDUP_REMOVED lines=12> */
.L_x_1721:
        /* <DEDUP_REMOVED lines=12> */
.L_x_1651:
[----:B------:R-:W-:Y:S05]  /*c280*/  BSYNC B0 ;  /* 0x0000000000007941 */ /* 0x000fea0003800000 */
.L_x_1650:
[----:B------:R-:W-:Y:S01]  /*c290*/  NOP ;  /* 0x0000000000007918 */ /* 0x000fe20000000000 */
[----:B------:R-:W-:-:S13]  /*c2a0*/  PLOP3.LUT P0, PT, PT, PT, PT, 0x80, 0x0 ;  /* 0x000000000000781c */ /* 0x000fda0003f0f070 */
.L_x_1652:
        /* <DEDUP_REMOVED lines=18> */
.L_x_1722:
[----:B------:R-:W-:Y:S05]  /*c3d0*/  BSYNC B0 ;  /* 0x0000000000007941 */ /* 0x000fea0003800000 */
.L_x_1653:
[----:B------:R-:W-:-:S06]  /*c3e0*/  UISETP.GE.AND UP0, UPT, UR39, 0x2, UPT ;  /* 0x000000022700788c */ /* 0x000fcc000bf06270 */
[----:B------:R-:W-:-:S13]  /*c3f0*/  PLOP3.LUT P0, PT, PT, PT, UP0, 0x80, 0x0 ;  /* 0x000000000000781c */ /* 0x000fda0003f0f008 */
[----:B------:R-:W-:Y:S05]  /*c400*/  @!P0 BRA `(.L_x_1655) ;  /* 0x0000000c00f48947 */ /* 0x000fea0003800000 */
[----:B------:R-:W-:Y:S01]  /*c410*/  UIADD3 UR4, UR39, -0x2, URZ ;  /* 0xfffffffe27047890 */ /* 0x000fe2000fffe03f */
[----:B------:R-:W-:Y:S02]  /*c420*/  IMAD.MOV.U32 R6, RZ, RZ, R19 ;  /* 0x000000ffff067224 */ /* 0x000fe400078e0013 */
[----:B------:R-:W-:-:S03]  /*c430*/  IMAD.MOV.U32 R7, RZ, RZ, R18 ;  /* 0x000000ffff077224 */ /* 0x000fc600078e0012 */
[----:B0-----:R-:W-:-:S07]  /*c440*/  IMAD.U32 R0, RZ, RZ, UR4 ;  /* 0x00000004ff007e24 */ /* 0x001fce000f8e00ff */
.L_x_1679:
        /* <DEDUP_REMOVED lines=30> */
.L_x_1658:
        /* <DEDUP_REMOVED lines=8> */
.L_x_1723:
[----:B------:R-:W-:Y:S05]  /*c6b0*/  BSYNC B1 ;  /* 0x0000000000017941 */ /* 0x000fea0003800000 */
.L_x_1659:
        /* <DEDUP_REMOVED lines=9> */
.L_x_1662:
[----:B------:R-:W-:Y:S05]  /*c750*/  BSYNC B1 ;  /* 0x0000000000017941 */ /* 0x000fea0003800000 */
.L_x_1661:
        /* <DEDUP_REMOVED lines=11> */
.L_x_1663:
        /* <DEDUP_REMOVED lines=16> */
.L_x_1664:
        /* <DEDUP_REMOVED lines=16> */
.L_x_1665:
        /* <DEDUP_REMOVED lines=13> */
.L_x_1724:
[----:B------:R-:W-:Y:S05]  /*cae0*/  BSYNC B1 ;  /* 0x0000000000017941 */ /* 0x000fea0003800000 */
.L_x_1666:
        /* <DEDUP_REMOVED lines=11> */
.L_x_1669:
[----:B------:R-:W-:Y:S05]  /*cba0*/  BSYNC B1 ;  /* 0x0000000000017941 */ /* 0x000fea0003800000 */
.L_x_1668:
        /* <DEDUP_REMOVED lines=8> */
.L_x_1670:
        /* <DEDUP_REMOVED lines=15> */
.L_x_1671:
        /* <DEDUP_REMOVED lines=15> */
.L_x_1672:
        /* <DEDUP_REMOVED lines=10> */
.L_x_1657:
[----:B------:R-:W-:Y:S05]  /*ceb0*/  BSYNC B0 ;  /* 0x0000000000007941 */ /* 0x000fea0003800000 */
.L_x_1656:
[----:B------:R-:W-:-:S06]  /*cec0*/  UISETP.NE.AND UP0, UPT, UR38, 0x3, UPT ;  /* 0x000000032600788c */ /* 0x000fcc000bf05270 */
[----:B------:R-:W-:-:S13]  /*ced0*/  PLOP3.LUT P0, PT, PT, PT, UP0, 0x80, 0x0 ;  /* 0x000000000000781c */ /* 0x000fda0003f0f008 */
[----:B------:R-:W-:Y:S05]  /*cee0*/  @!P0 BRA `(.L_x_1673) ;  /* 0x0000000000048947 */ /* 0x000fea0003800000 */
[----:B------:R-:W-:Y:S01]  /*cef0*/  BPT.TRAP 0x1 ;  /* 0x000000040000795c */ /* 0x000fe20000300000 */
.L_x_1673:
        /* <DEDUP_REMOVED lines=8> */
.L_x_1725:
[----:B------:R-:W-:Y:S05]  /*cf80*/  BSYNC B0 ;  /* 0x0000000000007941 */ /* 0x000fea0003800000 */
.L_x_1674:
[----:B------:R-:W-:Y:S05]  /*cf90*/  @!P0 BRA `(.L_x_1676) ;  /* 0x0000000000048947 */ /* 0x000fea0003800000 */
[----:B------:R-:W-:Y:S01]  /*cfa0*/  BPT.TRAP 0x1 ;  /* 0x000000040000795c */ /* 0x000fe20000300000 */
.L_x_1676:
[----:B0-----:R-:W-:Y:S01]  /*cfb0*/  SHF.L.U32 R2, R6, 0x1f, RZ ;  /* 0x0000001f06027819 */ /* 0x001fe200000006ff */
[----:B------:R-:W-:-:S03]  /*cfc0*/  IMAD R10, R7, 0x3000, RZ ;  /* 0x00003000070a7824 */ /* 0x000fc600078e02ff */
[----:B------:R-:W0:Y:S02]  /*cfd0*/  SYNCS.PHASECHK.TRANS64.TRYWAIT P1, [R3+URZ+0x19c60], R2 ;  /* 0x019c6002030075a7 */ /* 0x000e24000802017f */
[----:B0-----:R-:W-:Y:S05]  /*cfe0*/  @!P1 BRA `(.L_x_1677) ;  /* 0x0000001800289947 */ /* 0x001fea0003800000 */
.L_x_1726:
        /* <DEDUP_REMOVED lines=50> */
.L_x_1678:
        /* <DEDUP_REMOVED lines=13> */
.L_x_1655:
        /* <DEDUP_REMOVED lines=17> */
.L_x_1681:
[----:B------:R-:W-:Y:S05]  /*d4f0*/  BSYNC B0 ;  /* 0x0000000000007941 */ /* 0x000fea0003800000 */
.L_x_1680:
[----:B------:R-:W-:-:S06]  /*d500*/  UISETP.NE.AND UP0, UPT, UR38, 0x3, UPT ;  /* 0x000000032600788c */ /* 0x000fcc000bf05270 */
[----:B------:R-:W-:-:S13]  /*d510*/  PLOP3.LUT P1, PT, PT, PT, UP0, 0x80, 0x0 ;  /* 0x000000000000781c */ /* 0x000fda0003f2f008 */
[----:B------:R-:W-:Y:S05]  /*d520*/  @!P1 BRA `(.L_x_1682) ;  /* 0x0000000000049947 */ /* 0x000fea0003800000 */
[----:B------:R-:W-:Y:S01]  /*d530*/  BPT.TRAP 0x1 ;  /* 0x000000040000795c */ /* 0x000fe20000300000 */
.L_x_1682:
        /* <DEDUP_REMOVED lines=8> */
.L_x_1727:
[----:B------:R-:W-:Y:S05]  /*d5c0*/  BSYNC B0 ;  /* 0x0000000000007941 */ /* 0x000fea0003800000 */
.L_x_1683:
[----:B------:R-:W-:Y:S05]  /*d5d0*/  @!P2 BRA `(.L_x_1685) ;  /* 0x000000000004a947 */ /* 0x000fea0003800000 */
[----:B------:R-:W-:Y:S01]  /*d5e0*/  BPT.TRAP 0x1 ;  /* 0x000000040000795c */ /* 0x000fe20000300000 */
.L_x_1685:
[----:B0-----:R-:W-:-:S04]  /*d5f0*/  SHF.L.U32 R0, R19, 0x1f, RZ ;  /* 0x0000001f13007819 */ /* 0x001fc800000006ff */
[----:B------:R-:W0:Y:S02]  /*d600*/  SYNCS.PHASECHK.TRANS64.TRYWAIT P1, [R3+URZ+0x19c60], R0 ;  /* 0x019c6000030075a7 */ /* 0x000e24000802017f */
[----:B0-----:R-:W-:Y:S05]  /*d610*/  @!P1 BRA `(.L_x_1686) ;  /* 0x0000001000c49947 */ /* 0x001fea0003800000 */
.L_x_1728:
        /* <DEDUP_REMOVED lines=51> */
.L_x_1687:
[----:B--2---:R-:W-:Y:S01]  /*d950*/  SYNCS.ARRIVE.TRANS64.A1T0 RZ, [R3+URZ+0x19c50], RZ ;  /* 0x019c50ff03ff79a7 */ /* 0x004fe2000810003f */
[----:B------:R-:W-:Y:S02]  /*d960*/  @!P0 VIADD R0, R3, 0x19c80 ;  /* 0x00019c8003008836 */ /* 0x000fe40000000000 */
[----:B------:R-:W-:-:S03]  /*d970*/  VIADD R18, R18, 0x1 ;  /* 0x0000000112127836 */ /* 0x000fc60000000000 */
[----:B------:R-:W-:Y:S01]  /*d980*/  @!P0 PRMT R0, RZ, 0x654, R0 ;  /* 0x00000654ff008816 */ /* 0x000fe20000000000 */
[----:B------:R-:W-:Y:S01]  /*d990*/  BAR.SYNC.DEFER_BLOCKING 0x2, 0x80 ;  /* 0x0082000000007b1d */ /* 0x000fe20000010000 */
[----:B------:R-:W-:-:S04]  /*d9a0*/  ISETP.NE.AND P1, PT, R18, 0x2, PT ;  /* 0x000000021200780c */ /* 0x000fc80003f25270 */
[----:B------:R-:W-:Y:S01]  /*d9b0*/  SEL R18, R18, RZ, P1 ;  /* 0x000000ff12127207 */ /* 0x000fe20000800000 */
[----:B------:R2:W-:Y:S02]  /*d9c0*/  @!P0 SYNCS.ARRIVE.TRANS64.RED.A1T0 RZ, [R0+URZ], RZ ;  /* 0x000000ff00ff89a7 */ /* 0x0005e4000810043f */
[----:B--2---:R-:W-:-:S04]  /*d9d0*/  SEL R0, RZ, 0x1, P1 ;  /* 0x00000001ff007807 */ /* 0x004fc80000800000 */
[----:B------:R-:W-:-:S07]  /*d9e0*/  LOP3.LUT R19, R19, R0, RZ, 0x3c, !PT ;  /* 0x0000000013137212 */ /* 0x000fce00078e3cff */
.L_x_1630:
[----:B------:R-:W-:Y:S05]  /*d9f0*/  BSYNC B7 ;  /* 0x0000000000077941 */ /* 0x000fea0003800000 */
.L_x_1628:
[----:B------:R-:W-:-:S13]  /*da00*/  LOP3.LUT P1, RZ, R22, 0x4, RZ, 0xc0, !PT ;  /* 0x0000000416ff7812 */ /* 0x000fda000782c0ff */
[----:B------:R-:W-:Y:S05]  /*da10*/  @!P1 BRA `(.L_x_1688) ;  /* 0x0000000000209947 */ /* 0x000fea0003800000 */
[----:B------:R-:W2:Y:S08]  /*da20*/  S2UR UR5, SR_CgaCtaId ;  /* 0x00000000000579c3 */ /* 0x000eb00000008800 */
[----:B------:R-:W-:Y:S06]  /*da30*/  BAR.SYNC.DEFER_BLOCKING 0x5, 0x200 ;  /* 0x0148000000007b1d */ /* 0x000fec0000010000 */
[----:B------:R-:W-:-:S02]  /*da40*/  UMOV UR4, 0x400 ;  /* 0x0000040000047882 */ /* 0x000fc40000000000 */
[----:B--2---:R-:W-:-:S06]  /*da50*/  ULEA UR4, UR5, UR4, 0x18 ;  /* 0x0000000405047291 */ /* 0x004fcc000f8ec03f */
[----:B------:R-:W-:-:S05]  /*da60*/  IMAD.U32 R17, RZ, RZ, UR4 ;  /* 0x00000004ff117e24 */ /* 0x000fca000f8e00ff */
[----:B------:R2:W3:Y:S01]  /*da70*/  LDS R28, [R17+0x19cd0] ;  /* 0x019cd000111c7984 */ /* 0x0004e20000000800 */
[----:B------:R-:W-:Y:S06]  /*da80*/  BAR.ARV 0x4, 0x200 ;  /* 0x0108000000007b1d */ /* 0x000fec0000002000 */
[----:B------:R-:W-:Y:S05]  /*da90*/  BRA `(.L_x_1689) ;  /* 0x0000000000207947 */ /* 0x000fea0003800000 */
.L_x_1688:
[----:B------:R-:W2:Y:S01]  /*daa0*/  @!P0 S2R R3, SR_CgaCtaId ;  /* 0x0000000000038919 */ /* 0x000ea20000008800 */
[----:B------:R-:W-:Y:S01]  /*dab0*/  @!P0 MOV R0, 0x400 ;  /* 0x0000040000008802 */ /* 0x000fe20000000f00 */
[----:B------:R-:W-:Y:S03]  /*dac0*/  BAR.SYNC.DEFER_BLOCKING 0x4, 0x200 ;  /* 0x0108000000007b1d */ /* 0x000fe60000010000 */
[----:B--2---:R-:W-:-:S03]  /*dad0*/  @!P0 LEA R17, R3, R0, 0x18 ;  /* 0x0000000003118211 */ /* 0x004fc600078ec0ff */
[----:B------:R-:W2:Y:S04]  /*dae0*/  SHFL.IDX PT, R0, R28, RZ, 0x1f ;  /* 0x00001fff1c007589 */ /* 0x000ea800000e0000 */
[----:B------:R2:W-:Y:S02]  /*daf0*/  @!P0 STS [R17+0x19cd0], R28 ;  /* 0x019cd01c11008388 */ /* 0x0005e40000000800 */
[----:B--2---:R-:W-:Y:S01]  /*db00*/  IMAD.MOV.U32 R28, RZ, RZ, R0 ;  /* 0x000000ffff1c7224 */ /* 0x004fe200078e0000 */
[----:B------:R-:W-:Y:S06]  /*db10*/  BAR.ARV 0x5, 0x200 ;  /* 0x0148000000007b1d */ /* 0x000fec0000002000 */
.L_x_1689:
[----:B------:R-:W-:Y:S02]  /*db20*/  ULDC UR4, c[0x0][0xc38] ;  /* 0x00030e0000047ab9 */ /* 0x000fe40000000800 */
[----:B---3--:R-:W-:-:S13]  /*db30*/  ISETP.GE.AND P0, PT, R28, UR4, PT ;  /* 0x000000041c007c0c */ /* 0x008fda000bf06270 */
[----:B------:R-:W-:Y:S05]  /*db40*/  @!P0 BRA `(.L_x_1690) ;  /* 0xffffffc800a88947 */ /* 0x000fea000383ffff */
.L_x_1625:
[----:B------:R-:W3:Y:S01]  /*db50*/  LDL.LU R0, [R1] ;  /* 0x0000000001007983 */ /* 0x000ee20000300800 */
[----:B------:R-:W-:Y:S01]  /*db60*/  BSSY B0, `(.L_x_1691) ;  /* 0x000000b000007945 */ /* 0x000fe20003800000 */
[----:B------:R-:W4:Y:S01]  /*db70*/  S2R R5, SR_CgaCtaId ;  /* 0x0000000000057919 */ /* 0x000f220000008800 */
[----:B---3--:R-:W-:-:S05]  /*db80*/  VIADD R0, R0, 0x1 ;  /* 0x0000000100007836 */ /* 0x008fca0000000000 */
        /* <DEDUP_REMOVED lines=8> */
.L_x_1729:
[----:B------:R-:W-:Y:S05]  /*dc10*/  BSYNC B0 ;  /* 0x0000000000007941 */ /* 0x000fea0003800000 */
.L_x_1691:
[----:B------:R-:W-:-:S03]  /*dc20*/  UMOV UR4, 0xffffffff ;  /* 0xffffffff00047882 */ /* 0x000fc60000000000 */
[----:B------:R-:W-:Y:S05]  /*dc30*/  BRA.DIV UR4, `(.L_x_1693) ;  /* 0x0000000e04647947 */ /* 0x000fea000b800000 */
[----:B0-----:R-:W0:Y:S02]  /*dc40*/  S2R R0, SR_TID.X ;  /* 0x0000000000007919 */ /* 0x001e240000002100 */
[----:B0-----:R-:W-:-:S04]  /*dc50*/  SHF.R.U32.HI R0, RZ, 0x5, R0 ;  /* 0x00000005ff007819 */ /* 0x001fc80000011600 */
[----:B------:R-:W-:-:S05]  /*dc60*/  LOP3.LUT R0, R0, 0x3, RZ, 0xc0, !PT ;  /* 0x0000000300007812 */ /* 0x000fca00078ec0ff */
[----:B-1----:R0:W1:Y:S02]  /*dc70*/  SHFL.IDX PT, R14, R0, RZ, 0x1f ;  /* 0x00001fff000e7589 */ /* 0x00206400000e0000 */
.L_x_1732:
[----:B-1----:R-:W-:Y:S01]  /*dc80*/  ISETP.NE.AND P0, PT, R14, RZ, PT ;  /* 0x000000ff0e00720c */ /* 0x002fe20003f05270 */
[----:B------:R-:W-:-:S12]  /*dc90*/  BSSY B0, `(.L_x_1694) ;  /* 0x000002b000007945 */ /* 0x000fd80003800000 */
[----:B------:R-:W-:Y:S05]  /*dca0*/  @P0 BRA `(.L_x_1695) ;  /* 0x0000000000a40947 */ /* 0x000fea0003800000 */
[----:B------:R-:W-:-:S03]  /*dcb0*/  UMOV UR4, 0xffffffff ;  /* 0xffffffff00047882 */ /* 0x000fc60000000000 */
[----:B------:R-:W-:Y:S05]  /*dcc0*/  BRA.DIV UR4, `(.L_x_1696) ;  /* 0x0000000e04747947 */ /* 0x000fea000b800000 */
[----:B------:R-:W-:-:S13]  /*dcd0*/  ELECT P6, URZ, PT ;  /* 0x00000000003f782f */ /* 0x000fda00038c0000 */
.L_x_1735:
[----:B------:R-:W-:Y:S05]  /*dce0*/  @!P6 BRA `(.L_x_1695) ;  /* 0x000000000094e947 */ /* 0x000fea0003800000 */
[----:B------:R-:W-:-:S06]  /*dcf0*/  ULOP3.LUT UR4, UR41, 0x2, URZ, 0xfc, !UPT ;  /* 0x0000000229047892 */ /* 0x000fcc000f8efc3f */
[----:B0-----:R-:W-:-:S05]  /*dd00*/  IMAD.U32 R0, RZ, RZ, UR4 ;  /* 0x00000004ff007e24 */ /* 0x001fca000f8e00ff */
[----:B------:R-:W-:-:S13]  /*dd10*/  ISETP.NE.AND P0, PT, R0, 0x3, PT ;  /* 0x000000030000780c */ /* 0x000fda0003f05270 */
[----:B------:R-:W-:Y:S05]  /*dd20*/  @!P0 BRA `(.L_x_1697) ;  /* 0x0000000000048947 */ /* 0x000fea0003800000 */
[----:B------:R-:W-:Y:S01]  /*dd30*/  BPT.TRAP 0x1 ;  /* 0x000000040000795c */ /* 0x000fe20000300000 */
.L_x_1697:
        /* <DEDUP_REMOVED lines=12> */
.L_x_1736:
[----:B------:R-:W1:Y:S02]  /*de00*/  SYNCS.PHASECHK.TRANS64.TRYWAIT P1, [R3+URZ], R0 ;  /* 0x00000000030075a7 */ /* 0x000e64000802017f */
[----:B-1----:R-:W-:Y:S05]  /*de10*/  @!P1 BRA `(.L_x_1699) ;  /* 0x0000000c00549947 */ /* 0x002fea0003800000 */
.L_x_1737:
[----:B------:R-:W-:Y:S05]  /*de20*/  @!P0 BRA `(.L_x_1700) ;  /* 0x0000000000048947 */ /* 0x000fea0003800000 */
[----:B------:R-:W-:Y:S01]  /*de30*/  BPT.TRAP 0x1 ;  /* 0x000000040000795c */ /* 0x000fe20000300000 */
.L_x_1700:
[----:B-1----:R-:W-:-:S04]  /*de40*/  IMAD R3, R18, 0x8, R7 ;  /* 0x0000000812037824 */ /* 0x002fc800078e0207 */
[----:B------:R-:W1:Y:S02]  /*de50*/  SYNCS.PHASECHK.TRANS64.TRYWAIT P1, [R3+URZ+0x19c60], R4 ;  /* 0x019c6004030075a7 */ /* 0x000e64000802017f */
[----:B-1----:R-:W-:Y:S05]  /*de60*/  @!P1 BRA `(.L_x_1701) ;  /* 0x0000000c00549947 */ /* 0x002fea0003800000 */
.L_x_1738:
[----:B------:R-:W-:Y:S05]  /*de70*/  @!P0 BRA `(.L_x_1702) ;  /* 0x0000000000048947 */ /* 0x000fea0003800000 */
[----:B------:R-:W-:Y:S01]  /*de80*/  BPT.TRAP 0x1 ;  /* 0x000000040000795c */ /* 0x000fe20000300000 */
.L_x_1702:
[----:B0-----:R-:W-:-:S04]  /*de90*/  IMAD R5, R6, 0x8, R7 ;  /* 0x0000000806057824 */ /* 0x001fc800078e0207 */
[----:B------:R-:W0:Y:S02]  /*dea0*/  SYNCS.PHASECHK.TRANS64.TRYWAIT P1, [R5+URZ+0x19c60], R0 ;  /* 0x019c6000050075a7 */ /* 0x000e24000802017f */
[----:B0-----:R-:W-:Y:S05]  /*deb0*/  @!P1 BRA `(.L_x_1703) ;  /* 0x0000000c00549947 */ /* 0x001fea0003800000 */
.L_x_1739:
[----:B------:R-:W-:Y:S05]  /*dec0*/  @!P0 BRA `(.L_x_1704) ;  /* 0x0000000000048947 */ /* 0x000fea0003800000 */
[----:B------:R-:W-:Y:S01]  /*ded0*/  BPT.TRAP 0x1 ;  /* 0x000000040000795c */ /* 0x000fe20000300000 */
.L_x_1704:
[----:B------:R-:W3:Y:S02]  /*dee0*/  SYNCS.PHASECHK.TRANS64.TRYWAIT P0, [R3+URZ+0x19c80], R4 ;  /* 0x019c8004030075a7 */ /* 0x000ee4000800017f */
[----:B---3--:R-:W-:Y:S05]  /*def0*/  @!P0 BRA `(.L_x_1705) ;  /* 0x0000000c00588947 */ /* 0x008fea0003800000 */
.L_x_1706:
[----:B----4-:R4:W0:Y:S02]  /*df00*/  SYNCS.PHASECHK.TRANS64.TRYWAIT P0, [R5+URZ+0x19c80], R0 ;  /* 0x019c8000050075a7 */ /* 0x010824000800017f */
[----:B0-----:R-:W-:Y:S05]  /*df10*/  @!P0 NANOSLEEP.SYNCS 0x989680 ;  /* 0x009896800000895d */ /* 0x001fea0003900000 */
[----:B------:R-:W0:Y:S02]  /*df20*/  @!P0 SYNCS.PHASECHK.TRANS64 P0, [R5+URZ+0x19c80], R0 ;  /* 0x019c8000050085a7 */ /* 0x000e24000800007f */
[----:B0-----:R-:W-:Y:S05]  /*df30*/  @!P0 BRA `(.L_x_1706) ;  /* 0xfffffffc00f08947 */ /* 0x001fea000383ffff */
.L_x_1695:
[----:B------:R-:W-:Y:S05]  /*df40*/  BSYNC B0 ;  /* 0x0000000000007941 */ /* 0x000fea0003800000 */
.L_x_1694:
[----:B------:R-:W-:Y:S05]  /*df50*/  EXIT ;  /* 0x000000000000794d */ /* 0x000fea0003800000 */
.L_x_1583:
[----:B0-----:R-:W-:-:S04]  /*df60*/  IMAD.U32 R3, RZ, RZ, UR45 ;  /* 0x0000002dff037e24 */ /* 0x001fc8000f8e00ff */
[----:B------:R0:W1:Y:S03]  /*df70*/  SYNCS.PHASECHK.TRANS64.TRYWAIT P1, [R3+URZ+0x19c00], R0 ;  /* 0x019c0000030075a7 */ /* 0x000066000802017f */
[----:B-1----:R-:W-:Y:S05]  /*df80*/  @!P1 NANOSLEEP.SYNCS 0x989680 ;  /* 0x009896800000995d */ /* 0x002fea0003900000 */
[----:B------:R-:W1:Y:S02]  /*df90*/  @!P1 SYNCS.PHASECHK.TRANS64 P1, [R3+URZ+0x19c00], R0 ;  /* 0x019c0000030095a7 */ /* 0x000e64000802007f */
[----:B-1----:R-:W-:Y:S05]  /*dfa0*/  @!P1 BRA `(.L_x_1583) ;  /* 0xfffffffc00ec9947 */ /* 0x002fea000383ffff */
[----:B------:R-:W-:Y:S05]  /*dfb0*/  BRA `(.L_x_1707) ;  /* 0xffffff3800547947 */ /* 0x000fea000383ffff */
.L_x_1587:
[----:B-1----:R1:W2:Y:S02]  /*dfc0*/  SYNCS.PHASECHK.TRANS64.TRYWAIT P2, [R3+URZ+0x19c30], R0 ;  /* 0x019c3000030075a7 */ /* 0x0022a4000804017f */
[----:B--2---:R-:W-:Y:S05]  /*dfd0*/  @!P2 NANOSLEEP.SYNCS 0x989680 ;  /* 0x009896800000a95d */ /* 0x004fea0003900000 */
[----:B------:R-:W2:Y:S02]  /*dfe0*/  @!P2 SYNCS.PHASECHK.TRANS64 P2, [R3+URZ+0x19c30], R0 ;  /* 0x019c30000300a5a7 */ /* 0x000ea4000804007f */
[----:B--2---:R-:W-:Y:S05]  /*dff0*/  @!P2 BRA `(.L_x_1587) ;  /* 0xfffffffc00f0a947 */ /* 0x004fea000383ffff */
[----:B------:R-:W-:Y:S05]  /*e000*/  BRA `(.L_x_1586) ;  /* 0xffffff3800787947 */ /* 0x000fea000383ffff */
.L_x_1592:
[----:B-1----:R-:W-:-:S04]  /*e010*/  IMAD.U32 R7, RZ, RZ, UR21 ;  /* 0x00000015ff077e24 */ /* 0x002fc8000f8e00ff */
[----:B------:R1:W2:Y:S03]  /*e020*/  SYNCS.PHASECHK.TRANS64.TRYWAIT P3, [R7+URZ+0x19c30], R0 ;  /* 0x019c3000070075a7 */ /* 0x0002a6000806017f */
[----:B--2---:R-:W-:Y:S05]  /*e030*/  @!P3 NANOSLEEP.SYNCS 0x989680 ;  /* 0x009896800000b95d */ /* 0x004fea0003900000 */
[----:B------:R-:W2:Y:S02]  /*e040*/  @!P3 SYNCS.PHASECHK.TRANS64 P3, [R7+URZ+0x19c30], R0 ;  /* 0x019c30000700b5a7 */ /* 0x000ea4000806007f */
[----:B--2---:R-:W-:Y:S05]  /*e050*/  @!P3 BRA `(.L_x_1592) ;  /* 0xfffffffc00ecb947 */ /* 0x004fea000383ffff */
[----:B------:R-:W-:Y:S05]  /*e060*/  BRA `(.L_x_1591) ;  /* 0xffffff5800e87947 */ /* 0x000fea000383ffff */
.L_x_1596:
[----:B-1----:R-:W-:-:S04]  /*e070*/  IMAD.U32 R7, RZ, RZ, UR11 ;  /* 0x0000000bff077e24 */ /* 0x002fc8000f8e00ff */
[----:B------:R1:W2:Y:S03]  /*e080*/  SYNCS.PHASECHK.TRANS64.TRYWAIT P3, [R7+URZ+0x19c50], R0 ;  /* 0x019c5000070075a7 */ /* 0x0002a6000806017f */
[----:B--2---:R-:W-:Y:S05]  /*e090*/  @!P3 NANOSLEEP.SYNCS 0x989680 ;  /* 0x009896800000b95d */ /* 0x004fea0003900000 */
[----:B------:R-:W2:Y:S02]  /*e0a0*/  @!P3 SYNCS.PHASECHK.TRANS64 P3, [R7+URZ+0x19c50], R0 ;  /* 0x019c50000700b5a7 */ /* 0x000ea4000806007f */
[----:B--2---:R-:W-:Y:S05]  /*e0b0*/  @!P3 BRA `(.L_x_1596) ;  /* 0xfffffffc00ecb947 */ /* 0x004fea000383ffff */
[----:B------:R-:W-:Y:S05]  /*e0c0*/  BRA `(.L_x_1595) ;  /* 0xffffff5c00387947 */ /* 0x000fea000383ffff */
.L_x_1603:
[----:B-1----:R-:W-:-:S04]  /*e0d0*/  IMAD.U32 R9, RZ, RZ, UR6 ;  /* 0x00000006ff097e24 */ /* 0x002fc8000f8e00ff */
[----:B------:R1:W2:Y:S03]  /*e0e0*/  SYNCS.PHASECHK.TRANS64.TRYWAIT P2, [R9+URZ+0x19c30], R0 ;  /* 0x019c3000090075a7 */ /* 0x0002a6000804017f */
[----:B--2---:R-:W-:Y:S05]  /*e0f0*/  @!P2 NANOSLEEP.SYNCS 0x989680 ;  /* 0x009896800000a95d */ /* 0x004fea0003900000 */
[----:B------:R-:W2:Y:S02]  /*e100*/  @!P2 SYNCS.PHASECHK.TRANS64 P2, [R9+URZ+0x19c30], R0 ;  /* 0x019c30000900a5a7 */ /* 0x000ea4000804007f */
[----:B--2---:R-:W-:Y:S05]  /*e110*/  @!P2 BRA `(.L_x_1603) ;  /* 0xfffffffc00eca947 */ /* 0x004fea000383ffff */
[----:B------:R-:W-:Y:S05]  /*e120*/  BRA `(.L_x_1602) ;  /* 0xffffff7c00fc7947 */ /* 0x000fea000383ffff */
.L_x_1607:
[----:B-1----:R-:W-:-:S04]  /*e130*/  IMAD.U32 R9, RZ, RZ, UR11 ;  /* 0x0000000bff097e24 */ /* 0x002fc8000f8e00ff */
[----:B------:R1:W2:Y:S03]  /*e140*/  SYNCS.PHASECHK.TRANS64.TRYWAIT P2, [R9+URZ+0x19c50], R0 ;  /* 0x019c5000090075a7 */ /* 0x0002a6000804017f */
[----:B--2---:R-:W-:Y:S05]  /*e150*/  @!P2 NANOSLEEP.SYNCS 0x989680 ;  /* 0x009896800000a95d */ /* 0x004fea0003900000 */
[----:B------:R-:W2:Y:S02]  /*e160*/  @!P2 SYNCS.PHASECHK.TRANS64 P2, [R9+URZ+0x19c50], R0 ;  /* 0x019c50000900a5a7 */ /* 0x000ea4000804007f */
[----:B--2---:R-:W-:Y:S05]  /*e170*/  @!P2 BRA `(.L_x_1607) ;  /* 0xfffffffc00eca947 */ /* 0x004fea000383ffff */
[----:B------:R-:W-:Y:S05]  /*e180*/  BRA `(.L_x_1606) ;  /* 0xffffff80004c7947 */ /* 0x000fea000383ffff */
.L_x_1613:
[----:B-1----:R-:W-:-:S04]  /*e190*/  IMAD.U32 R6, RZ, RZ, UR14 ;  /* 0x0000000eff067e24 */ /* 0x002fc8000f8e00ff */
[----:B------:R1:W2:Y:S03]  /*e1a0*/  SYNCS.PHASECHK.TRANS64.TRYWAIT P1, [R6+URZ+0x19c50], R5 ;  /* 0x019c5005060075a7 */ /* 0x0002a6000802017f */
[----:B--2---:R-:W-:Y:S05]  /*e1b0*/  @!P1 NANOSLEEP.SYNCS 0x989680 ;  /* 0x009896800000995d */ /* 0x004fea0003900000 */
[----:B------:R-:W2:Y:S02]  /*e1c0*/  @!P1 SYNCS.PHASECHK.TRANS64 P1, [R6+URZ+0x19c50], R5 ;  /* 0x019c5005060095a7 */ /* 0x000ea4000802007f */
[----:B--2---:R-:W-:Y:S05]  /*e1d0*/  @!P1 BRA `(.L_x_1613) ;  /* 0xfffffffc00ec9947 */ /* 0x004fea000383ffff */
[----:B------:R-:W-:Y:S05]  /*e1e0*/  BRA `(.L_x_1612) ;  /* 0xffffff9800987947 */ /* 0x000fea000383ffff */
.L_x_1639:
[----:B------:R-:W-:Y:S02]  /*e1f0*/  IMAD.MOV.U32 R13, RZ, RZ, R20 ;  /* 0x000000ffff0d7224 */ /* 0x000fe400078e0014 */
[----:B------:R-:W-:Y:S02]  /*e200*/  IMAD.MOV.U32 R12, RZ, RZ, RZ ;  /* 0x000000ffff0c7224 */ /* 0x000fe400078e00ff */
[----:B------:R-:W-:Y:S02]  /*e210*/  IMAD.MOV.U32 R11, RZ, RZ, 0x1f ;  /* 0x0000001fff0b7424 */ /* 0x000fe400078e00ff */
[----:B------:R-:W-:-:S07]  /*e220*/  IMAD.MOV.U32 R15, RZ, RZ, -0x1 ;  /* 0xffffffffff0f7424 */ /* 0x000fce00078e00ff */
[----:B------:R-:W-:Y:S05]  /*e230*/  WARPSYNC.COLLECTIVE R15, `(.L_x_1708) ;  /* 0x000000000f087348 */ /* 0x000fea0003c00000 */
[----:B------:R0:W1:Y:S02]  /*e240*/  SHFL.IDX P6, R14, R13, R12, R11 ;  /* 0x0000000c0d0e7389 */ /* 0x00006400000c000b */
[----:B01----:R-:W-:Y:S01]  /*e250*/  ENDCOLLECTIVE ;  /* 0x000000000000791b */ /* 0x003fe20003800000 */
.L_x_1708:
[----:B------:R-:W-:Y:S05]  /*e260*/  BRA `(.L_x_1709) ;  /* 0xffffffcc00fc7947 */ /* 0x000fea000383ffff */
.L_x_1641:
[----:B------:R-:W-:Y:S01]  /*e270*/  BSSY B0, `(.L_x_1710) ;  /* 0x0000006000007945 */ /* 0x000fe20003800000 */
[----:B------:R-:W-:-:S07]  /*e280*/  IMAD.MOV.U32 R15, RZ, RZ, -0x1 ;  /* 0xffffffffff0f7424 */ /* 0x000fce00078e00ff */
[----:B0-----:R-:W-:Y:S05]  /*e290*/  WARPSYNC.COLLECTIVE R15, `(.L_x_1711) ;  /* 0x000000000f0c7348 */ /* 0x001fea0003c00000 */
[----:B------:R-:W-:Y:S02]  /*e2a0*/  ELECT P6, UR62, PT ;  /* 0x00000000003e782f */ /* 0x000fe400038c0000 */
[----:B------:R-:W-:Y:S01]  /*e2b0*/  MOV R14, UR62 ;  /* 0x0000003e000e7c02 */ /* 0x000fe20008000f00 */
[----:B0-----:R-:W-:Y:S10]  /*e2c0*/  ENDCOLLECTIVE ;  /* 0x000000000000791b */ /* 0x001ff40003800000 */
.L_x_1711:
[----:B------:R-:W-:Y:S05]  /*e2d0*/  BSYNC B0 ;  /* 0x0000000000007941 */ /* 0x000fea0003800000 */
.L_x_1710:
[----:B------:R-:W-:Y:S05]  /*e2e0*/  BRA `(.L_x_1712) ;  /* 0xffffffd000047947 */ /* 0x000fea000383ffff */
.L_x_1643:
[----:B-1----:R1:W2:Y:S02]  /*e2f0*/  SYNCS.PHASECHK.TRANS64.TRYWAIT P1, [R5+URZ+0x19c80], R2 ;  /* 0x019c8002050075a7 */ /* 0x0022a4000802017f */
[----:B--2---:R-:W-:Y:S05]  /*e300*/  @!P1 NANOSLEEP.SYNCS 0x989680 ;  /* 0x009896800000995d */ /* 0x004fea0003900000 */
[----:B------:R-:W2:Y:S02]  /*e310*/  @!P1 SYNCS.PHASECHK.TRANS64 P1, [R5+URZ+0x19c80], R2 ;  /* 0x019c8002050095a7 */ /* 0x000ea4000802007f */
[----:B--2---:R-:W-:Y:S05]  /*e320*/  @!P1 BRA `(.L_x_1643) ;  /* 0xfffffffc00f09947 */ /* 0x004fea000383ffff */
[----:B------:R-:W-:Y:S05]  /*e330*/  BRA `(.L_x_1713) ;  /* 0xffffffd0005c7947 */ /* 0x000fea000383ffff */
.L_x_1645:
[----:B--2---:R2:W3:Y:S02]  /*e340*/  SYNCS.PHASECHK.TRANS64.TRYWAIT P1, [R5+URZ+0x19c40], R2 ;  /* 0x019c4002050075a7 */ /* 0x0044e4000802017f */
[----:B---3--:R-:W-:Y:S05]  /*e350*/  @!P1 NANOSLEEP.SYNCS 0x989680 ;  /* 0x009896800000995d */ /* 0x008fea0003900000 */
[----:B------:R-:W3:Y:S02]  /*e360*/  @!P1 SYNCS.PHASECHK.TRANS64 P1, [R5+URZ+0x19c40], R2 ;  /* 0x019c4002050095a7 */ /* 0x000ee4000802007f */
[----:B---3--:R-:W-:Y:S05]  /*e370*/  @!P1 BRA `(.L_x_1645) ;  /* 0xfffffffc00f09947 */ /* 0x008fea000383ffff */
[----:B------:R-:W-:Y:S05]  /*e380*/  BRA `(.L_x_1714) ;  /* 0xffffffd000e07947 */ /* 0x000fea000383ffff */
.L_x_1649:
[----:B------:R-:W-:Y:S02]  /*e390*/  IMAD.MOV.U32 R13, RZ, RZ, R4 ;  /* 0x000000ffff0d7224 */ /* 0x000fe400078e0004 */
[----:B------:R-:W-:Y:S02]  /*e3a0*/  IMAD.MOV.U32 R12, RZ, RZ, RZ ;  /* 0x000000ffff0c7224 */ /* 0x000fe400078e00ff */
[----:B------:R-:W-:Y:S02]  /*e3b0*/  IMAD.MOV.U32 R11, RZ, RZ, 0x1e1f ;  /* 0x00001e1fff0b7424 */ /* 0x000fe400078e00ff */
[----:B------:R-:W-:Y:S02]  /*e3c0*/  IMAD.MOV.U32 R15, RZ, RZ, -0x1 ;  /* 0xffffffffff0f7424 */ /* 0x000fe400078e00ff */
[----:B------:R-:W-:-:S07]  /*e3d0*/  IMAD.U32 R7, RZ, RZ, UR40 ;  /* 0x00000028ff077e24 */ /* 0x000fce000f8e00ff */
[----:B------:R-:W-:Y:S05]  /*e3e0*/  WARPSYNC.COLLECTIVE R15, `(.L_x_1715) ;  /* 0x000000000f087348 */ /* 0x000fea0003c00000 */
[----:B------:R0:W1:Y:S02]  /*e3f0*/  SHFL.IDX P6, R14, R13, R12, R11 ;  /* 0x0000000c0d0e7389 */ /* 0x00006400000c000b */
[----:B01----:R-:W-:Y:S01]  /*e400*/  ENDCOLLECTIVE ;  /* 0x000000000000791b */ /* 0x003fe20003800000 */
.L_x_1715:
[----:B------:R-:W-:Y:S02]  /*e410*/  IMAD R7, R7, 0xc0, R20 ;  /* 0x000000c007077824 */ /* 0x000fe400078e0214 */
[----:B------:R-:W-:Y:S02]  /*e420*/  IMAD.MOV.U32 R13, RZ, RZ, R0 ;  /* 0x000000ffff0d7224 */ /* 0x000fe400078e0000 */
[----:B------:R-:W-:-:S07]  /*e430*/  IMAD.MOV.U32 R2, RZ, RZ, R14 ;  /* 0x000000ffff027224 */ /* 0x000fce00078e000e */
[----:B------:R-:W-:Y:S05]  /*e440*/  WARPSYNC.COLLECTIVE R15, `(.L_x_1716) ;  /* 0x000000000f087348 */ /* 0x000fea0003c00000 */
[----:B------:R0:W1:Y:S02]  /*e450*/  SHFL.IDX P6, R14, R13, R12, R11 ;  /* 0x0000000c0d0e7389 */ /* 0x00006400000c000b */
[----:B01----:R-:W-:Y:S01]  /*e460*/  ENDCOLLECTIVE ;  /* 0x000000000000791b */ /* 0x003fe20003800000 */
.L_x_1716:
        /* <DEDUP_REMOVED lines=9> */
.L_x_1717:
        /* <DEDUP_REMOVED lines=14> */
.L_x_1718:
        /* <DEDUP_REMOVED lines=9> */
.L_x_1719:
        /* <DEDUP_REMOVED lines=13> */
.L_x_1720:
[----:B------:R-:W-:Y:S05]  /*e740*/  BRA `(.L_x_1721) ;  /* 0xffffffd8009c7947 */ /* 0x000fea000383ffff */
.L_x_1654:
[----:B0-----:R0:W2:Y:S02]  /*e750*/  SYNCS.PHASECHK.TRANS64.TRYWAIT P0, [R17+URZ+0x19c20], R0 ;  /* 0x019c2000110075a7 */ /* 0x0010a4000800017f */
[----:B--2---:R-:W-:Y:S05]  /*e760*/  @!P0 NANOSLEEP.SYNCS 0x989680 ;  /* 0x009896800000895d */ /* 0x004fea0003900000 */
[----:B------:R-:W2:Y:S02]  /*e770*/  @!P0 SYNCS.PHASECHK.TRANS64 P0, [R17+URZ+0x19c20], R0 ;  /* 0x019c2000110085a7 */ /* 0x000ea4000800007f */
[----:B--2---:R-:W-:Y:S05]  /*e780*/  @!P0 BRA `(.L_x_1654) ;  /* 0xfffffffc00f08947 */ /* 0x004fea000383ffff */
[----:B------:R-:W-:Y:S05]  /*e790*/  BRA `(.L_x_1722) ;  /* 0xffffffdc000c7947 */ /* 0x000fea000383ffff */
.L_x_1660:
[----:B0-----:R0:W2:Y:S02]  /*e7a0*/  SYNCS.PHASECHK.TRANS64.TRYWAIT P0, [R4+URZ+0x19c80], R2 ;  /* 0x019c8002040075a7 */ /* 0x0010a4000800017f */
[----:B--2---:R-:W-:Y:S05]  /*e7b0*/  @!P0 NANOSLEEP.SYNCS 0x989680 ;  /* 0x009896800000895d */ /* 0x004fea0003900000 */
[----:B------:R-:W2:Y:S02]  /*e7c0*/  @!P0 SYNCS.PHASECHK.TRANS64 P0, [R4+URZ+0x19c80], R2 ;  /* 0x019c8002040085a7 */ /* 0x000ea4000800007f */
[----:B--2---:R-:W-:Y:S05]  /*e7d0*/  @!P0 BRA `(.L_x_1660) ;  /* 0xfffffffc00f08947 */ /* 0x004fea000383ffff */
[----:B------:R-:W-:Y:S05]  /*e7e0*/  BRA `(.L_x_1723) ;  /* 0xffffffdc00b07947 */ /* 0x000fea000383ffff */
.L_x_1667:
[----:B--2---:R2:W3:Y:S02]  /*e7f0*/  SYNCS.PHASECHK.TRANS64.TRYWAIT P0, [R4+URZ+0x19c40], R2 ;  /* 0x019c4002040075a7 */ /* 0x0044e4000800017f */
[----:B---3--:R-:W-:Y:S05]  /*e800*/  @!P0 NANOSLEEP.SYNCS 0x989680 ;  /* 0x009896800000895d */ /* 0x008fea0003900000 */
[----:B------:R-:W3:Y:S02]  /*e810*/  @!P0 SYNCS.PHASECHK.TRANS64 P0, [R4+URZ+0x19c40], R2 ;  /* 0x019c4002040085a7 */ /* 0x000ee4000800007f */
[----:B---3--:R-:W-:Y:S05]  /*e820*/  @!P0 BRA `(.L_x_1667) ;  /* 0xfffffffc00f08947 */ /* 0x008fea000383ffff */
[----:B------:R-:W-:Y:S05]  /*e830*/  BRA `(.L_x_1724) ;  /* 0xffffffe000a87947 */ /* 0x000fea000383ffff */
.L_x_1675:
[----:B0-----:R0:W2:Y:S02]  /*e840*/  SYNCS.PHASECHK.TRANS64.TRYWAIT P1, [R3+URZ+0x19c70], R2 ;  /* 0x019c7002030075a7 */ /* 0x0010a4000802017f */
[----:B--2---:R-:W-:Y:S05]  /*e850*/  @!P1 NANOSLEEP.SYNCS 0x989680 ;  /* 0x009896800000995d */ /* 0x004fea0003900000 */
[----:B------:R-:W2:Y:S02]  /*e860*/  @!P1 SYNCS.PHASECHK.TRANS64 P1, [R3+URZ+0x19c70], R2 ;  /* 0x019c7002030095a7 */ /* 0x000ea4000802007f */
[----:B--2---:R-:W-:Y:S05]  /*e870*/  @!P1 BRA `(.L_x_1675) ;  /* 0xfffffffc00f09947 */ /* 0x004fea000383ffff */
[----:B------:R-:W-:Y:S05]  /*e880*/  BRA `(.L_x_1725) ;  /* 0xffffffe400bc7947 */ /* 0x000fea000383ffff */
.L_x_1677:
[----:B0-----:R0:W2:Y:S02]  /*e890*/  SYNCS.PHASECHK.TRANS64.TRYWAIT P1, [R3+URZ+0x19c60], R2 ;  /* 0x019c6002030075a7 */ /* 0x0010a4000802017f */
[----:B--2---:R-:W-:Y:S05]  /*e8a0*/  @!P1 NANOSLEEP.SYNCS 0x989680 ;  /* 0x009896800000995d */ /* 0x004fea0003900000 */
[----:B------:R-:W2:Y:S02]  /*e8b0*/  @!P1 SYNCS.PHASECHK.TRANS64 P1, [R3+URZ+0x19c60], R2 ;  /* 0x019c6002030095a7 */ /* 0x000ea4000802007f */
[----:B--2---:R-:W-:Y:S05]  /*e8c0*/  @!P1 BRA `(.L_x_1677) ;  /* 0xfffffffc00f09947 */ /* 0x004fea000383ffff */
[----:B------:R-:W-:Y:S05]  /*e8d0*/  BRA `(.L_x_1726) ;  /* 0xffffffe400c47947 */ /* 0x000fea000383ffff */
.L_x_1684:
[----:B0-----:R0:W2:Y:S02]  /*e8e0*/  SYNCS.PHASECHK.TRANS64.TRYWAIT P1, [R3+URZ+0x19c70], R0 ;  /* 0x019c7000030075a7 */ /* 0x0010a4000802017f */
[----:B--2---:R-:W-:Y:S05]  /*e8f0*/  @!P1 NANOSLEEP.SYNCS 0x989680 ;  /* 0x009896800000995d */ /* 0x004fea0003900000 */
[----:B------:R-:W2:Y:S02]  /*e900*/  @!P1 SYNCS.PHASECHK.TRANS64 P1, [R3+URZ+0x19c70], R0 ;  /* 0x019c7000030095a7 */ /* 0x000ea4000802007f */
[----:B--2---:R-:W-:Y:S05]  /*e910*/  @!P1 BRA `(.L_x_1684) ;  /* 0xfffffffc00f09947 */ /* 0x004fea000383ffff */
[----:B------:R-:W-:Y:S05]  /*e920*/  BRA `(.L_x_1727) ;  /* 0xffffffec00247947 */ /* 0x000fea000383ffff */
.L_x_1686:
[----:B0-----:R0:W2:Y:S02]  /*e930*/  SYNCS.PHASECHK.TRANS64.TRYWAIT P1, [R3+URZ+0x19c60], R0 ;  /* 0x019c6000030075a7 */ /* 0x0010a4000802017f */
[----:B--2---:R-:W-:Y:S05]  /*e940*/  @!P1 NANOSLEEP.SYNCS 0x989680 ;  /* 0x009896800000995d */ /* 0x004fea0003900000 */
[----:B------:R-:W2:Y:S02]  /*e950*/  @!P1 SYNCS.PHASECHK.TRANS64 P1, [R3+URZ+0x19c60], R0 ;  /* 0x019c6000030095a7 */ /* 0x000ea4000802007f */
[----:B--2---:R-:W-:Y:S05]  /*e960*/  @!P1 BRA `(.L_x_1686) ;  /* 0xfffffffc00f09947 */ /* 0x004fea000383ffff */
[----:B------:R-:W-:Y:S05]  /*e970*/  BRA `(.L_x_1728) ;  /* 0xffffffec00287947 */ /* 0x000fea000383ffff */
.L_x_1692:
[----:B0-----:R0:W3:Y:S02]  /*e980*/  SYNCS.PHASECHK.TRANS64.TRYWAIT P0, [R7+URZ+0x19c20], R0 ;  /* 0x019c2000070075a7 */ /* 0x0010e4000800017f */
[----:B---3--:R-:W-:Y:S05]  /*e990*/  @!P0 NANOSLEEP.SYNCS 0x989680 ;  /* 0x009896800000895d */ /* 0x008fea0003900000 */
[----:B------:R-:W3:Y:S02]  /*e9a0*/  @!P0 SYNCS.PHASECHK.TRANS64 P0, [R7+URZ+0x19c20], R0 ;  /* 0x019c2000070085a7 */ /* 0x000ee4000800007f */
[----:B---3--:R-:W-:Y:S05]  /*e9b0*/  @!P0 BRA `(.L_x_1692) ;  /* 0xfffffffc00f08947 */ /* 0x008fea000383ffff */
[----:B------:R-:W-:Y:S05]  /*e9c0*/  BRA `(.L_x_1729) ;  /* 0xfffffff000907947 */ /* 0x000fea000383ffff */
.L_x_1693:
[----:B------:R-:W3:Y:S01]  /*e9d0*/  S2R R2, SR_TID.X ;  /* 0x0000000000027919 */ /* 0x000ee20000002100 */
[----:B------:R-:W-:Y:S01]  /*e9e0*/  BSSY B0, `(.L_x_1730) ;  /* 0x000000a000007945 */ /* 0x000fe20003800000 */
[----:B------:R-:W-:Y:S02]  /*e9f0*/  IMAD.MOV.U32 R12, RZ, RZ, RZ ;  /* 0x000000ffff0c7224 */ /* 0x000fe400078e00ff */
[----:B------:R-:W-:Y:S02]  /*ea00*/  IMAD.MOV.U32 R11, RZ, RZ, 0x1f ;  /* 0x0000001fff0b7424 */ /* 0x000fe400078e00ff */
[----:B------:R-:W-:Y:S01]  /*ea10*/  IMAD.MOV.U32 R15, RZ, RZ, -0x1 ;  /* 0xffffffffff0f7424 */ /* 0x000fe200078e00ff */
[----:B---3--:R-:W-:-:S04]  /*ea20*/  SHF.R.U32.HI R2, RZ, 0x5, R2 ;  /* 0x00000005ff027819 */ /* 0x008fc80000011602 */
[----:B------:R-:W-:-:S05]  /*ea30*/  LOP3.LUT R2, R2, 0x3, RZ, 0xc0, !PT ;  /* 0x0000000302027812 */ /* 0x000fca00078ec0ff */
[----:B------:R-:W-:-:S07]  /*ea40*/  IMAD.MOV.U32 R13, RZ, RZ, R2 ;  /* 0x000000ffff0d7224 */ /* 0x000fce00078e0002 */
[----:B012---:R-:W-:Y:S05]  /*ea50*/  WARPSYNC.COLLECTIVE R15, `(.L_x_1731) ;  /* 0x000000000f087348 */ /* 0x007fea0003c00000 */
[----:B-1----:R1:W3:Y:S02]  /*ea60*/  SHFL.IDX P6, R14, R13, R12, R11 ;  /* 0x0000000c0d0e7389 */ /* 0x0022e400000c000b */
[----:B0123--:R-:W-:Y:S01]  /*ea70*/  ENDCOLLECTIVE ;  /* 0x000000000000791b */ /* 0x00ffe20003800000 */
.L_x_1731:
[----:B------:R-:W-:Y:S05]  /*ea80*/  BSYNC B0 ;  /* 0x0000000000007941 */ /* 0x000fea0003800000 */
.L_x_1730:
[----:B------:R-:W-:Y:S05]  /*ea90*/  BRA `(.L_x_1732) ;  /* 0xfffffff000787947 */ /* 0x000fea000383ffff */
.L_x_1696:
[----:B------:R-:W-:Y:S01]  /*eaa0*/  BSSY B1, `(.L_x_1733) ;  /* 0x0000006000017945 */ /* 0x000fe20003800000 */
[----:B------:R-:W-:-:S07]  /*eab0*/  IMAD.MOV.U32 R15, RZ, RZ, -0x1 ;  /* 0xffffffffff0f7424 */ /* 0x000fce00078e00ff */
[----:B0-2---:R-:W-:Y:S05]  /*eac0*/  WARPSYNC.COLLECTIVE R15, `(.L_x_1734) ;  /* 0x000000000f0c7348 */ /* 0x005fea0003c00000 */
[----:B------:R-:W-:Y:S02]  /*ead0*/  ELECT P6, UR62, PT ;  /* 0x00000000003e782f */ /* 0x000fe400038c0000 */
[----:B------:R-:W-:Y:S01]  /*eae0*/  MOV R14, UR62 ;  /* 0x0000003e000e7c02 */ /* 0x000fe20008000f00 */
[----:B0-2---:R-:W-:Y:S10]  /*eaf0*/  ENDCOLLECTIVE ;  /* 0x000000000000791b */ /* 0x005ff40003800000 */
.L_x_1734:
[----:B------:R-:W-:Y:S05]  /*eb00*/  BSYNC B1 ;  /* 0x0000000000017941 */ /* 0x000fea0003800000 */
.L_x_1733:
[----:B------:R-:W-:Y:S05]  /*eb10*/  BRA `(.L_x_1735) ;  /* 0xfffffff000707947 */ /* 0x000fea000383ffff */
.L_x_1698:
[----:B0-----:R0:W1:Y:S02]  /*eb20*/  SYNCS.PHASECHK.TRANS64.TRYWAIT P1, [R5+URZ], R4 ;  /* 0x00000004050075a7 */ /* 0x001064000802017f */
[----:B-1----:R-:W-:Y:S05]  /*eb30*/  @!P1 NANOSLEEP.SYNCS 0x989680 ;  /* 0x009896800000995d */ /* 0x002fea0003900000 */
[----:B------:R-:W1:Y:S02]  /*eb40*/  @!P1 SYNCS.PHASECHK.TRANS64 P1, [R5+URZ], R4 ;  /* 0x00000004050095a7 */ /* 0x000e64000802007f */
[----:B-1----:R-:W-:Y:S05]  /*eb50*/  @!P1 BRA `(.L_x_1698) ;  /* 0xfffffffc00f09947 */ /* 0x002fea000383ffff */
[----:B------:R-:W-:Y:S05]  /*eb60*/  BRA `(.L_x_1736) ;  /* 0xfffffff000a47947 */ /* 0x000fea000383ffff */
.L_x_1699:
[----:B-1----:R1:W3:Y:S02]  /*eb70*/  SYNCS.PHASECHK.TRANS64.TRYWAIT P1, [R3+URZ], R0 ;  /* 0x00000000030075a7 */ /* 0x0022e4000802017f */
[----:B---3--:R-:W-:Y:S05]  /*eb80*/  @!P1 NANOSLEEP.SYNCS 0x989680 ;  /* 0x009896800000995d */ /* 0x008fea0003900000 */
[----:B------:R-:W3:Y:S02]  /*eb90*/  @!P1 SYNCS.PHASECHK.TRANS64 P1, [R3+URZ], R0 ;  /* 0x00000000030095a7 */ /* 0x000ee4000802007f */
[----:B---3--:R-:W-:Y:S05]  /*eba0*/  @!P1 BRA `(.L_x_1699) ;  /* 0xfffffffc00f09947 */ /* 0x008fea000383ffff */
[----:B------:R-:W-:Y:S05]  /*ebb0*/  BRA `(.L_x_1737) ;  /* 0xfffffff000987947 */ /* 0x000fea000383ffff */
.L_x_1701:
[----:B-1----:R1:W3:Y:S02]  /*ebc0*/  SYNCS.PHASECHK.TRANS64.TRYWAIT P1, [R3+URZ+0x19c60], R4 ;  /* 0x019c6004030075a7 */ /* 0x0022e4000802017f */
[----:B---3--:R-:W-:Y:S05]  /*ebd0*/  @!P1 NANOSLEEP.SYNCS 0x989680 ;  /* 0x009896800000995d */ /* 0x008fea0003900000 */
[----:B------:R-:W3:Y:S02]  /*ebe0*/  @!P1 SYNCS.PHASECHK.TRANS64 P1, [R3+URZ+0x19c60], R4 ;  /* 0x019c6004030095a7 */ /* 0x000ee4000802007f */
[----:B---3--:R-:W-:Y:S05]  /*ebf0*/  @!P1 BRA `(.L_x_1701) ;  /* 0xfffffffc00f09947 */ /* 0x008fea000383ffff */
[----:B------:R-:W-:Y:S05]  /*ec00*/  BRA `(.L_x_1738) ;  /* 0xfffffff000987947 */ /* 0x000fea000383ffff */
.L_x_1703:
[----:B0-----:R0:W3:Y:S02]  /*ec10*/  SYNCS.PHASECHK.TRANS64.TRYWAIT P1, [R5+URZ+0x19c60], R0 ;  /* 0x019c6000050075a7 */ /* 0x0010e4000802017f */
[----:B---3--:R-:W-:Y:S05]  /*ec20*/  @!P1 NANOSLEEP.SYNCS 0x989680 ;  /* 0x009896800000995d */ /* 0x008fea0003900000 */
[----:B------:R-:W3:Y:S02]  /*ec30*/  @!P1 SYNCS.PHASECHK.TRANS64 P1, [R5+URZ+0x19c60], R0 ;  /* 0x019c6000050095a7 */ /* 0x000ee4000802007f */
[----:B---3--:R-:W-:Y:S05]  /*ec40*/  @!P1 BRA `(.L_x_1703) ;  /* 0xfffffffc00f09947 */ /* 0x008fea000383ffff */
[----:B------:R-:W-:Y:S05]  /*ec50*/  BRA `(.L_x_1739) ;  /* 0xfffffff000987947 */ /* 0x000fea000383ffff */
.L_x_1705:
[----:B---3--:R3:W4:Y:S02]  /*ec60*/  SYNCS.PHASECHK.TRANS64.TRYWAIT P0, [R3+URZ+0x19c80], R4 ;  /* 0x019c8004030075a7 */ /* 0x008724000800017f */
[----:B----4-:R-:W-:Y:S05]  /*ec70*/  @!P0 NANOSLEEP.SYNCS 0x989680 ;  /* 0x009896800000895d */ /* 0x010fea0003900000 */
[----:B------:R-:W4:Y:S02]  /*ec80*/  @!P0 SYNCS.PHASECHK.TRANS64 P0, [R3+URZ+0x19c80], R4 ;  /* 0x019c8004030085a7 */ /* 0x000f24000800007f */
[----:B----4-:R-:W-:Y:S05]  /*ec90*/  @!P0 BRA `(.L_x_1705) ;  /* 0xfffffffc00f08947 */ /* 0x010fea000383ffff */
[----:B------:R-:W-:Y:S05]  /*eca0*/  BRA `(.L_x_1706) ;  /* 0xfffffff000947947 */ /* 0x000fea000383ffff */
.L_x_1740:
        /* <DEDUP_REMOVED lines=13> */
.L_x_2304:


//--------------------- .text._ZN7cutlass13device_kernelIN5flash11enable_sm90INS1_16FlashAttnFwdSm90INS1_25CollectiveMainloopFwdSm90ILi2EN4cute5tupleIJNS5_1CILi1EEES8_S8_EEENS6_IJNS7_ILi192EEENS7_ILi128EEENS7_ILi96EEEEEELi96ENS_12float_e4m3_tEfNS_4arch4Sm90ELb1ELb0ELb0ELb1ELb0ELb0ELb0ELb1ELb1ELb1ELb0ELb0EEENS1_21CollectiveEpilogueFwdINS6_IJSA_SC_SB_EEES9_NS_10bfloat16_tESG_Li384ELb1ELb1ELb0ELb1EEENS1_36VarlenDynamicPersistentTileSchedulerILi192ELi128ELi384ELi128ELb0ELb1ELb1ELb1ELb1ELb1EEEEEEEEEvNT_6ParamsE --------------------------
	.section	.text._ZN7cutlass13device_kernelIN5flash11enable_sm90INS1_16FlashAttnFwdSm90INS1_25CollectiveMainloopFwdSm90ILi2EN4cute5tupleIJNS5_1CILi1EEES8_S8_EEENS6_IJNS7_ILi192EEENS7_ILi128EEENS7_ILi96EEEEEELi96ENS_12float_e4m3_tEfNS_4arch4Sm90ELb1ELb0ELb0ELb1ELb0ELb0ELb0ELb1ELb1ELb1ELb0ELb0EEENS1_21CollectiveEpilogueFwdINS6_IJSA_SC_SB_EEES9_NS_10bfloat16_tESG_Li384ELb1ELb1ELb0ELb1EEENS1_36VarlenDynamicPersistentTileSchedulerILi192ELi128ELi384ELi128ELb0ELb1ELb1ELb1ELb1ELb1EEEEEEEEEvNT_6ParamsE,"ax",@progbits
	.align	128
.text._ZN7cutlass13device_kernelIN5flash11enable_sm90INS1_16FlashAttnFwdSm90INS1_25CollectiveMainloopFwdSm90ILi2EN4cute5tupleIJNS5_1CILi1EEES8_S8_EEENS6_IJNS7_ILi192EEENS7_ILi128EEENS7_ILi96EEEEEELi96ENS_12float_e4m3_tEfNS_4arch4Sm90ELb1ELb0ELb0ELb1ELb0ELb0ELb0ELb1ELb1ELb1ELb0ELb0EEENS1_21CollectiveEpilogueFwdINS6_IJSA_SC_SB_EEES9_NS_10bfloat16_tESG_Li384ELb1ELb1ELb0ELb1EEENS1_36VarlenDynamicPersistentTileSchedulerILi192ELi128ELi384ELi128ELb0ELb1ELb1ELb1ELb1ELb1EEEEEEEEEvNT_6ParamsE:
        .type           _ZN7cutlass13device_kernelIN5flash11enable_sm90INS1_16FlashAttnFwdSm90INS1_25CollectiveMainloopFwdSm90ILi2EN4cute5tupleIJNS5_1CILi1EEES8_S8_EEENS6_IJNS7_ILi192EEENS7_ILi128EEENS7_ILi96EEEEEELi96ENS_12float_e4m3_tEfNS_4arch4Sm90ELb1ELb0ELb0ELb1ELb0ELb0ELb0ELb1ELb1ELb1ELb0ELb0EEENS1_21CollectiveEpilogueFwdINS6_IJSA_SC_SB_EEES9_NS_10bfloat16_tESG_Li384ELb1ELb1ELb0ELb1EEENS1_36VarlenDynamicPersistentTileSchedulerILi192ELi128ELi384ELi128ELb0ELb1ELb1ELb1ELb1ELb1EEEEEEEEEvNT_6ParamsE,@function
        .size           _ZN7cutlass13device_kernelIN5flash11enable_sm90INS1_16FlashAttnFwdSm90INS1_25CollectiveMainloopFwdSm90ILi2EN4cute5tupleIJNS5_1CILi1EEES8_S8_EEENS6_IJNS7_ILi192EEENS7_ILi128EEENS7_ILi96EEEEEELi96ENS_12float_e4m3_tEfNS_4arch4Sm90ELb1ELb0ELb0ELb1ELb0ELb0ELb0ELb1ELb1ELb1ELb0ELb0EEENS1_21CollectiveEpilogueFwdINS6_IJSA_SC_SB_EEES9_NS_10bfloat16_tESG_Li384ELb1ELb1ELb0ELb1EEENS1_36VarlenDynamicPersistentTileSchedulerILi192ELi128ELi384ELi128ELb0ELb1ELb1ELb1ELb1ELb1EEEEEEEEEvNT_6ParamsE,(.L_x_2305 - _ZN7cutlass13device_kernelIN5flash11enable_sm90INS1_16FlashAttnFwdSm90INS1_25CollectiveMainloopFwdSm90ILi2EN4cute5tupleIJNS5_1CILi1EEES8_S8_EEENS6_IJNS7_ILi192EEENS7_ILi128EEENS7_ILi96EEEEEELi96ENS_12float_e4m3_tEfNS_4arch4Sm90ELb1ELb0ELb0ELb1ELb0ELb0ELb0ELb1ELb1ELb1ELb0ELb0EEENS1_21CollectiveEpilogueFwdINS6_IJSA_SC_SB_EEES9_NS_10bfloat16_tESG_Li384ELb1ELb1ELb0ELb1EEENS1_36VarlenDynamicPersistentTileSchedulerILi192ELi128ELi384ELi128ELb0ELb1ELb1ELb1ELb1ELb1EEEEEEEEEvNT_6ParamsE)
        .other          _ZN7cutlass13device_kernelIN5flash11enable_sm90INS1_16FlashAttnFwdSm90INS1_25CollectiveMainloopFwdSm90ILi2EN4cute5tupleIJNS5_1CILi1EEES8_S8_EEENS6_IJNS7_ILi192EEENS7_ILi128EEENS7_ILi96EEEEEELi96ENS_12float_e4m3_tEfNS_4arch4Sm90ELb1ELb0ELb0ELb1ELb0ELb0ELb0ELb1ELb1ELb1ELb0ELb0EEENS1_21CollectiveEpilogueFwdINS6_IJSA_SC_SB_EEES9_NS_10bfloat16_tESG_Li384ELb1ELb1ELb0ELb1EEENS1_36VarlenDynamicPersistentTileSchedulerILi192ELi128ELi384ELi128ELb0ELb1ELb1ELb1ELb1ELb1EEEEEEEEEvNT_6ParamsE,@"STO_CUDA_ENTRY STV_DEFAULT"
_ZN7cutlass13device_kernelIN5flash11enable_sm90INS1_16FlashAttnFwdSm90INS1_25CollectiveMainloopFwdSm90ILi2EN4cute5tupleIJNS5_1CILi1EEES8_S8_EEENS6_IJNS7_ILi192EEENS7_ILi128EEENS7_ILi96EEEEEELi96ENS_12float_e4m3_tEfNS_4arch4Sm90ELb1ELb0ELb0ELb1ELb0ELb0ELb0ELb1ELb1ELb1ELb0ELb0EEENS1_21CollectiveEpilogueFwdINS6_IJSA_SC_SB_EEES9_NS_10bfloat16_tESG_Li384ELb1ELb1ELb0ELb1EEENS1_36VarlenDynamicPersistentTileSchedulerILi192ELi128ELi384ELi128ELb0ELb1ELb1ELb1ELb1ELb1EEEEEEEEEvNT_6ParamsE:
        /* <DEDUP_REMOVED lines=18> */
.L_x_1742:
[----:B------:R-:W-:Y:S05]  /*0120*/  BSYNC B0 ;  /* 0x0000000000007941 */ /* 0x000fea0003800000 */
.L_x_1741:
        /* <DEDUP_REMOVED lines=41> */
.L_x_1743:
        /* <DEDUP_REMOVED lines=22> */
.L_x_1744:
        /* <DEDUP_REMOVED lines=18> */
.L_x_1745:
        /* <DEDUP_REMOVED lines=22> */
.L_x_1746:
        /* <DEDUP_REMOVED lines=22> */
.L_x_1747:
[----:B------:R-:W-:Y:S01]  /*0900*/  PLOP3.LUT P0, PT, PT, PT, UP0, 0x80, 0x0 ;  /* 0x000000000000781c */ /* 0x000fe20003f0f008 */
[----:B------:R-:W-:Y:S01]  /*0910*/  UMOV UR40, 0x1 ;  /* 0x0000000100287882 */ /* 0x000fe20000000000 */
[----:B------:R-:W-:Y:S01]  /*0920*/  NOP ;  /* 0x0000000000007918 */ /* 0x000fe20000000000 */
[----:B------:R-:W-:Y:S01]  /*0930*/  USEL UR40, UR40, 0x2, !UP0 ;  /* 0x0000000228287887 */ /* 0x000fe2000c000000 */
[----:B------:R-:W-:Y:S01]  /*0940*/  ULDC.64 UR44, c[0x0][0x208] ;  /* 0x00008200002c7ab9 */ /* 0x000fe20000000a00 */
[----:B012-4-:R-:W-:Y:S08]  /*0950*/  BAR.SYNC.DEFER_BLOCKING 0x0 ;  /* 0x0000000000007b1d */ /* 0x017ff00000010000 */
[----:B------:R-:W-:Y:S05]  /*0960*/  @!P0 BRA `(.L_x_1748) ;  /* 0x0000009c00808947 */ /* 0x000fea0003800000 */
.L_x_1749:
        /* <DEDUP_REMOVED lines=68> */
.L_x_1798:
[----:B01-34-:R-:W0:Y:S01]  /*0db0*/  LDC.64 R2, c[0x0][0xc88] ;  /* 0x00032200ff027b82 */ /* 0x01be220000000a00 */
[----:B------:R-:W-:Y:S01]  /*0dc0*/  ULDC.64 UR6, c[0x0][0xa28] ;  /* 0x00028a0000067ab9 */ /* 0x000fe20000000a00 */
[----:B------:R-:W-:Y:S01]  /*0dd0*/  ULDC.64 UR8, c[0x0][0xa18] ;  /* 0x0002860000087ab9 */ /* 0x000fe20000000a00 */
[----:B------:R-:W-:Y:S01]  /*0de0*/  ULDC UR4, c[0x0][0x424] ;  /* 0x0001090000047ab9 */ /* 0x000fe20000000800 */
[----:B0-----:R-:W-:-:S06]  /*0df0*/  IMAD.WIDE R2, R47, 0x4, R2 ;  /* 0x000000042f027825 */ /* 0x001fcc00078e0202 */
[----:B--2---:R-:W2:Y:S01]  /*0e00*/  LDG.E R2, desc[UR44][R2.64] ;  /* 0x0000002c02027981 */ /* 0x004ea2000c1e1900 */
[----:B------:R-:W-:Y:S02]  /*0e10*/  UISETP.NE.U32.AND UP0, UPT, UR6, URZ, UPT ;  /* 0x0000003f0600728c */ /* 0x000fe4000bf05070 */
[----:B------:R-:W-:Y:S02]  /*0e20*/  UISETP.NE.U32.AND UP1, UPT, UR8, URZ, UPT ;  /* 0x0000003f0800728c */ /* 0x000fe4000bf25070 */
[----:B------:R-:W-:Y:S02]  /*0e30*/  UISETP.NE.AND.EX UP0, UPT, UR7, URZ, UPT, UP0 ;  /* 0x0000003f0700728c */ /* 0x000fe4000bf05300 */
[----:B------:R-:W-:-:S04]  /*0e40*/  UISETP.NE.AND.EX UP1, UPT, UR9, URZ, UPT, UP1 ;  /* 0x0000003f0900728c */ /* 0x000fc8000bf25310 */
[----:B------:R-:W-:Y:S02]  /*0e50*/  PLOP3.LUT P0, PT, PT, PT, UP0, 0x80, 0x0 ;  /* 0x000000000000781c */ /* 0x000fe40003f0f008 */
[----:B------:R-:W-:Y:S02]  /*0e60*/  PLOP3.LUT P2, PT, PT, PT, UP1, 0x80, 0x0 ;  /* 0x000000000000781c */ /* 0x000fe40003f4f018 */
[----:B--2---:R-:W-:-:S13]  /*0e70*/  R2UR UR38, R2 ;  /* 0x00000000022672ca */ /* 0x004fda00000e0000 */
[----:B------:R-:W-:Y:S02]  /*0e80*/  USHF.R.S32.HI UR39, URZ, 0x1f, UR38 ;  /* 0x0000001f3f277899 */ /* 0x000fe40008011426 */
[----:B------:R-:W-:-:S04]  /*0e90*/  @UP0 ULEA UR6, UP2, UR38, UR6, 0x2 ;  /* 0x0000000626060291 */ /* 0x000fc8000f84103f */
[----:B------:R-:W-:Y:S02]  /*0ea0*/  @UP0 ULEA.HI.X UR7, UR38, UR7, UR39, 0x2, UP2 ;  /* 0x0000000726070291 */ /* 0x000fe400090f1427 */
[----:B------:R-:W-:Y:S01]  /*0eb0*/  @UP1 ULEA UR8, UP0, UR38, UR8, 0x2 ;  /* 0x0000000826081291 */ /* 0x000fe2000f80103f */
[----:B------:R-:W-:-:S03]  /*0ec0*/  IMAD.U32 R2, RZ, RZ, UR6 ;  /* 0x00000006ff027e24 */ /* 0x000fc6000f8e00ff */
[----:B------:R-:W-:Y:S01]  /*0ed0*/  @UP1 ULEA.HI.X UR9, UR38, UR9, UR39, 0x2, UP0 ;  /* 0x0000000926091291 */ /* 0x000fe200080f1427 */
[----:B------:R-:W-:Y:S01]  /*0ee0*/  IMAD.U32 R3, RZ, RZ, UR7 ;  /* 0x00000007ff037e24 */ /* 0x000fe2000f8e00ff */
[----:B------:R-:W-:Y:S01]  /*0ef0*/  ULDC.64 UR6, c[0x0][0x418] ;  /* 0x0001060000067ab9 */ /* 0x000fe20000000a00 */
[----:B-----5:R-:W-:-:S03]  /*0f00*/  IMAD.U32 R4, RZ, RZ, UR8 ;  /* 0x00000008ff047e24 */ /* 0x020fc6000f8e00ff */
[----:B------:R-:W-:Y:S01]  /*0f10*/  IMAD.U32 R5, RZ, RZ, UR9 ;  /* 0x00000009ff057e24 */ /* 0x000fe2000f8e00ff */
[----:B------:R-:W2:Y:S01]  /*0f20*/  @P0 LDG.E R2, desc[UR44][R2.64] ;  /* 0x0000002c02020981 */ /* 0x000ea2000c1e1900 */
[----:B------:R-:W-:Y:S01]  /*0f30*/  UISETP.NE.U32.AND UP0, UPT, UR6, URZ, UPT ;  /* 0x0000003f0600728c */ /* 0x000fe2000bf05070 */
[----:B------:R-:W-:Y:S02]  /*0f40*/  ULDC.64 UR8, c[0x0][0xa20] ;  /* 0x0002880000087ab9 */ /* 0x000fe40000000a00 */
[----:B------:R-:W3:Y:S01]  /*0f50*/  @P2 LDG.E R4, desc[UR44][R4.64] ;  /* 0x0000002c04042981 */ /* 0x000ee2000c1e1900 */
[----:B------:R-:W-:Y:S01]  /*0f60*/  UISETP.NE.AND.EX UP0, UPT, UR7, URZ, UPT, UP0 ;  /* 0x0000003f0700728c */ /* 0x000fe2000bf05300 */
[----:B------:R-:W-:Y:S01]  /*0f70*/  ISETP.NE.U32.AND P1, PT, RZ, UR8, PT ;  /* 0x00000008ff007c0c */ /* 0x000fe2000bf25070 */
[----:B------:R-:W-:Y:S01]  /*0f80*/  ULDC UR6, c[0x0][0x2f0] ;  /* 0x0000bc0000067ab9 */ /* 0x000fe20000000800 */
[----:B------:R-:W-:Y:S01]  /*0f90*/  UMOV UR51, URZ ;  /* 0x0000003f00337c82 */ /* 0x000fe20008000000 */
[----:B------:R-:W-:Y:S01]  /*0fa0*/  USEL UR4, UR4, 0x1, UP0 ;  /* 0x0000000104047887 */ /* 0x000fe20008000000 */
[----:B------:R-:W-:Y:S01]  /*0fb0*/  ISETP.NE.AND.EX P1, PT, RZ, UR9, PT, P1 ;  /* 0x00000009ff007c0c */ /* 0x000fe2000bf25310 */
[----:B------:R-:W-:-:S02]  /*0fc0*/  ULDC UR52, c[0x0][0x288] ;  /* 0x0000a20000347ab9 */ /* 0x000fc40000000800 */
[----:B------:R-:W-:Y:S01]  /*0fd0*/  UIMAD UR4, UR4, UR6, URZ ;  /* 0x00000006040472a4 */ /* 0x000fe2000f8e023f */
        /* <DEDUP_REMOVED lines=16> */
.L_x_1750:
[----:B------:R-:W-:Y:S01]  /*10e0*/  UMOV UR41, UR50 ;  /* 0x0000003200297c82 */ /* 0x000fe20008000000 */
[----:B------:R-:W-:Y:S05]  /*10f0*/  @!P1 BRA `(.L_x_1751) ;  /* 0x00000000001c9947 */ /* 0x000fea0003800000 */
[----:B------:R-:W-:-:S04]  /*1100*/  ULEA UR4, UP0, UR38, UR8, 0x2 ;  /* 0x0000000826047291 */ /* 0x000fc8000f80103f */
[----:B------:R-:W-:Y:S02]  /*1110*/  ULEA.HI.X UR6, UR38, UR9, UR39, 0x2, UP0 ;  /* 0x0000000926067291 */ /* 0x000fe400080f1427 */
[----:B------:R-:W-:-:S04]  /*1120*/  IMAD.U32 R2, RZ, RZ, UR4 ;  /* 0x00000004ff027e24 */ /* 0x000fc8000f8e00ff */
[----:B------:R-:W-:-:S05]  /*1130*/  IMAD.U32 R3, RZ, RZ, UR6 ;  /* 0x00000006ff037e24 */ /* 0x000fca000f8e00ff */
[----:B------:R-:W2:Y:S02]  /*1140*/  LDG.E R2, desc[UR44][R2.64] ;  /* 0x0000002c02027981 */ /* 0x000ea4000c1e1900 */
[----:B--2---:R-:W-:Y:S01]  /*1150*/  R2UR UR4, R2 ;  /* 0x00000000020472ca */ /* 0x004fe200000e0000 */
[----:B------:R-:W-:-:S14]  /*1160*/  BRA `(.L_x_1752) ;  /* 0x0000000000347947 */ /* 0x000fdc0003800000 */
.L_x_1751:
        /* <DEDUP_REMOVED lines=13> */
.L_x_1752:
        /* <DEDUP_REMOVED lines=13> */
[----:B------:R-:W-:Y:S02]  /*1310*/  @UP0 UIMAD UR10, UR39, UR16, URZ ;  /* 0x00000010270a02a4 */ /* 0x000fe4000f8e023f */
[----:B------:R-:W-:Y:S02]  /*1320*/  @UP1 UIMAD UR12, UR39, UR18, URZ ;  /* 0x00000012270c12a4 */ /* 0x000fe4000f8e023f */
[----:B------:R-:W-:Y:S02]  /*1330*/  @UP0 UIMAD UR17, UR38, UR17, UR10 ;  /* 0x00000011261102a4 */ /* 0x000fe4000f8e020a */
[----:B------:R-:W-:Y:S02]  /*1340*/  @UP1 UIMAD.WIDE.U32 UR10, UR38, UR18, URZ ;  /* 0x00000012260a12a5 */ /* 0x000fe4000f8e003f */
[----:B------:R-:W-:-:S02]  /*1350*/  @UP0 UIMAD.WIDE.U32 UR14, UR38, UR16, URZ ;  /* 0x00000010260e02a5 */ /* 0x000fc4000f8e003f */
[----:B------:R-:W-:Y:S02]  /*1360*/  @UP1 UIMAD UR18, UR38, UR19, UR12 ;  /* 0x00000013261212a4 */ /* 0x000fe4000f8e020c */
[----:B------:R-:W-:Y:S02]  /*1370*/  @UP1 USHF.R.S32.HI UR19, URZ, 0x1f, UR50 ;  /* 0x0000001f3f131899 */ /* 0x000fe40008011432 */
[----:B------:R-:W-:Y:S01]  /*1380*/  @UP0 USHF.R.S32.HI UR16, URZ, 0x1f, UR50 ;  /* 0x0000001f3f100899 */ /* 0x000fe20008011432 */
[----:B------:R-:W-:Y:S01]  /*1390*/  @UP1 ULDC.64 UR12, c[0x0][0x9c0] ;  /* 0x00027000000c1ab9 */ /* 0x000fe20000000a00 */
[----:B------:R-:W-:Y:S02]  /*13a0*/  @UP0 UIADD3 UR15, UR15, UR17, URZ ;  /* 0x000000110f0f0290 */ /* 0x000fe4000fffe03f */
[----:B------:R-:W-:Y:S02]  /*13b0*/  @UP1 UIMAD UR17, UR19, UR12, URZ ;  /* 0x0000000c131112a4 */ /* 0x000fe4000f8e023f */
[----:B------:R-:W-:-:S02]  /*13c0*/  @UP0 UIMAD UR16, UR16, UR20, URZ ;  /* 0x00000014101002a4 */ /* 0x000fc4000f8e023f */
[----:B------:R-:W-:Y:S02]  /*13d0*/  @UP1 UIADD3 UR11, UR11, UR18, URZ ;  /* 0x000000120b0b1290 */ /* 0x000fe4000fffe03f */
[----:B------:R-:W-:Y:S02]  /*13e0*/  @UP1 UIMAD UR17, UR50, UR13, UR17 ;  /* 0x0000000d321112a4 */ /* 0x000fe4000f8e0211 */
[----:B------:R-:W-:Y:S02]  /*13f0*/  @UP0 UIMAD UR16, UR50, UR21, UR16 ;  /* 0x00000015321002a4 */ /* 0x000fe4000f8e0210 */
[----:B------:R-:W-:Y:S02]  /*1400*/  @UP0 UIMAD.WIDE.U32 UR14, UR50, UR20, UR14 ;  /* 0x00000014320e02a5 */ /* 0x000fe4000f8e000e */
[----:B------:R-:W-:Y:S02]  /*1410*/  @UP1 UIMAD.WIDE.U32 UR12, UR50, UR12, UR10 ;  /* 0x0000000c320c12a5 */ /* 0x000fe4000f8e000a */
[----:B------:R-:W-:-:S02]  /*1420*/  @UP0 UIADD3 UR11, UR15, UR16, URZ ;  /* 0x000000100f0b0290 */ /* 0x000fc4000fffe03f */
[----:B------:R-:W-:Y:S02]  /*1430*/  @UP0 ULEA UR8, UP2, UR14, UR8, 0x2 ;  /* 0x000000080e080291 */ /* 0x000fe4000f84103f */
[----:B------:R-:W-:Y:S02]  /*1440*/  @UP1 UIADD3 UR10, UR13, UR17, URZ ;  /* 0x000000110d0a1290 */ /* 0x000fe4000fffe03f */
[----:B------:R-:W-:Y:S02]  /*1450*/  @UP1 ULEA UR6, UP3, UR12, UR6, 0x2 ;  /* 0x000000060c061291 */ /* 0x000fe4000f86103f */
[----:B------:R-:W-:Y:S01]  /*1460*/  @UP0 ULEA.HI.X UR9, UR14, UR9, UR11, 0x2, UP2 ;  /* 0x000000090e090291 */ /* 0x000fe200090f140b */
[----:B------:R-:W-:Y:S01]  /*1470*/  IMAD.U32 R2, RZ, RZ, UR8 ;  /* 0x00000008ff027e24 */ /* 0x000fe2000f8e00ff */
[----:B------:R-:W-:Y:S02]  /*1480*/  @UP1 ULEA.HI.X UR7, UR12, UR7, UR10, 0x2, UP3 ;  /* 0x000000070c071291 */ /* 0x000fe400098f140a */
[----:B------:R-:W-:Y:S01]  /*1490*/  IMAD.U32 R4, RZ, RZ, UR6 ;  /* 0x00000006ff047e24 */ /* 0x000fe2000f8e00ff */
[----:B------:R-:W-:Y:S01]  /*14a0*/  UIMAD UR42, UR5, 0xc0, URZ ;  /* 0x000000c0052a78a4 */ /* 0x000fe2000f8e023f */
[----:B------:R-:W-:Y:S01]  /*14b0*/  IMAD.U32 R3, RZ, RZ, UR9 ;  /* 0x00000009ff037e24 */ /* 0x000fe2000f8e00ff */
[----:B------:R-:W-:Y:S01]  /*14c0*/  ULDC UR6, c[0x0][0x988] ;  /* 0x0002620000067ab9 */ /* 0x000fe20000000800 */
[----:B------:R-:W-:Y:S01]  /*14d0*/  IMAD.U32 R5, RZ, RZ, UR7 ;  /* 0x00000007ff057e24 */ /* 0x000fe2000f8e00ff */
[----:B------:R-:W-:-:S02]  /*14e0*/  ULDC UR5, c[0x0][0x448] ;  /* 0x0001120000057ab9 */ /* 0x000fc40000000800 */
[----:B------:R0:W2:Y:S04]  /*14f0*/  @P0 LDG.E R7, desc[UR44][R2.64] ;  /* 0x0000002c02070981 */ /* 0x0000a8000c1e1900 */
[----:B------:R-:W2:Y:S01]  /*1500*/  @P1 LDG.E R0, desc[UR44][R4.64] ;  /* 0x0000002c04001981 */ /* 0x000ea2000c1e1900 */
[----:B------:R-:W-:Y:S01]  /*1510*/  UISETP.NE.AND UP0, UPT, UR5, 0x1, UPT ;  /* 0x000000010500788c */ /* 0x000fe2000bf05270 */
[----:B------:R-:W-:Y:S01]  /*1520*/  PLOP3.LUT P0, PT, PT, PT, PT, 0x80, 0x0 ;  /* 0x000000000000781c */ /* 0x000fe20003f0f070 */
[----:B------:R-:W-:Y:S01]  /*1530*/  UIADD3 UR51, -UR51, UR4, URZ ;  /* 0x0000000433337290 */ /* 0x000fe2000fffe13f */
[----:B------:R-:W-:Y:S02]  /*1540*/  CS2R R8, SRZ ;  /* 0x0000000000087805 */ /* 0x000fe4000001ff00 */
[----:B------:R-:W-:Y:S01]  /*1550*/  CS2R R134, SRZ ;  /* 0x0000000000867805 */ /* 0x000fe2000001ff00 */
[----:B0-----:R-:W-:Y:S01]  /*1560*/  IMAD.MOV.U32 R3, RZ, RZ, RZ ;  /* 0x000000ffff037224 */ /* 0x001fe200078e00ff */
[----:B------:R-:W-:Y:S01]  /*1570*/  UIADD3 UR7, UR51, 0x80, -UR52 ;  /* 0x0000008033077890 */ /* 0x000fe2000fffe834 */
[----:B------:R-:W-:-:S02]  /*1580*/  CS2R R132, SRZ ;  /* 0x0000000000847805 */ /* 0x000fc4000001ff00 */
[----:B------:R-:W-:Y:S02]  /*1590*/  CS2R R10, SRZ ;  /* 0x00000000000a7805 */ /* 0x000fe4000001ff00 */
[----:B------:R-:W-:Y:S02]  /*15a0*/  CS2R R126, SRZ ;  /* 0x00000000007e7805 */ /* 0x000fe4000001ff00 */
[----:B------:R-:W-:Y:S01]  /*15b0*/  CS2R R12, SRZ ;  /* 0x00000000000c7805 */ /* 0x000fe2000001ff00 */
[----:B------:R-:W-:Y:S01]  /*15c0*/  @UP0 ULDC UR4, c[0x0][0x44c] ;  /* 0x0001130000040ab9 */ /* 0x000fe20000000800 */
[----:B------:R-:W-:Y:S01]  /*15d0*/  @UP0 ULDC UR8, c[0x0][0x450] ;  /* 0x0001140000080ab9 */ /* 0x000fe20000000800 */
        /* <DEDUP_REMOVED lines=21> */
[----:B------:R-:W-:-:S04]  /*1730*/  UIADD3 UR6, UR42, 0xbf, URZ ;  /* 0x000000bf2a067890 */ /* 0x000fc8000fffe03f */
[----:B------:R-:W-:Y:S01]  /*1740*/  UIMAD.WIDE.U32 UR4, UR6, UR4, URZ ;  /* 0x00000004060472a5 */ /* 0x000fe2000f8e003f */
[----:B------:R-:W-:Y:S01]  /*1750*/  R2UR UR43, R0 ;  /* 0x00000000002b72ca */ /* 0x000fe200000e0000 */
[----:B------:R-:W-:Y:S02]  /*1760*/  UIADD3 UR4, UR51, 0x7f, URZ ;  /* 0x0000007f33047890 */ /* 0x000fe4000fffe03f */
        /* <DEDUP_REMOVED lines=44> */
.L_x_1754:
        /* <DEDUP_REMOVED lines=9> */
.L_x_1898:
[----:B------:R-:W-:Y:S05]  /*1ac0*/  @!P0 BRA `(.L_x_1756) ;  /* 0x0000000000048947 */ /* 0x000fea0003800000 */
[----:B------:R-:W-:Y:S01]  /*1ad0*/  BPT.TRAP 0x1 ;  /* 0x000000040000795c */ /* 0x000fe20000300000 */
.L_x_1756:
[----:B0-----:R-:W-:Y:S02]  /*1ae0*/  IMAD.U32 R3, RZ, RZ, UR37 ;  /* 0x00000025ff037e24 */ /* 0x001fe4000f8e00ff */
[----:B------:R-:W-:-:S03]  /*1af0*/  IMAD.U32 R0, RZ, RZ, UR36 ;  /* 0x00000024ff007e24 */ /* 0x000fc6000f8e00ff */
[----:B------:R-:W-:Y:S02]  /*1b00*/  LEA R3, R3, UR47, 0x3 ;  /* 0x0000002f03037c11 */ /* 0x000fe4000f8e18ff */
[----:B------:R-:W-:-:S04]  /*1b10*/  SHF.L.U32 R0, R0, 0x1f, RZ ;  /* 0x0000001f00007819 */ /* 0x000fc800000006ff */
[----:B------:R0:W1:Y:S01]  /*1b20*/  SYNCS.PHASECHK.TRANS64.TRYWAIT P2, [R3+URZ+0x19c30], R0 ;  /* 0x019c3000030075a7 */ /* 0x000062000804017f */
[----:B------:R-:W-:Y:S05]  /*1b30*/  @!P0 BRA `(.L_x_1757) ;  /* 0x0000000000048947 */ /* 0x000fea0003800000 */
[----:B------:R-:W-:Y:S01]  /*1b40*/  BPT.TRAP 0x1 ;  /* 0x000000040000795c */ /* 0x000fe20000300000 */
.L_x_1757:
[----:B------:R-:W2:Y:S02]  /*1b50*/  S2R R2, SR_TID.X ;  /* 0x0000000000027919 */ /* 0x000ea40000002100 */
[----:B--2---:R-:W-:Y:S01]  /*1b60*/  LOP3.LUT P1, RZ, R2, 0x7f, RZ, 0xc0, !PT ;  /* 0x0000007f02ff7812 */ /* 0x004fe2000782c0ff */
[----:B-1----:R-:W-:-:S12]  /*1b70*/  @P2 BRA `(.L_x_1758) ;  /* 0x0000000000082947 */ /* 0x002fd80003800000 */
[----:B------:R-:W1:Y:S02]  /*1b80*/  SYNCS.PHASECHK.TRANS64.TRYWAIT P2, [R3+URZ+0x19c30], R0 ;  /* 0x019c3000030075a7 */ /* 0x000e64000804017f */
[----:B-1----:R-:W-:Y:S05]  /*1b90*/  @!P2 BRA `(.L_x_1759) ;  /* 0x000000e0007ca947 */ /* 0x002fea0003800000 */
.L_x_1758:
[----:B------:R-:W-:Y:S05]  /*1ba0*/  WARPSYNC.ALL ;  /* 0x0000000000007948 */ /* 0x000fea0003800000 */
[----:B------:R-:W-:Y:S01]  /*1bb0*/  UIADD3 UR4, UR47, 0x13800, URZ ;  /* 0x000138002f047890 */ /* 0x000fe2000fffe03f */
[----:B------:R-:W-:Y:S01]  /*1bc0*/  WARPGROUP.ARRIVE ;  /* 0x00000000000079c5 */ /* 0x000fe20000000000 */
[----:B------:R-:W-:Y:S01]  /*1bd0*/  ULOP3.LUT UR12, UR54, 0x10000, URZ, 0xfc, !UPT ;  /* 0x00010000360c7892 */ /* 0x000fe2000f8efc3f */
[----:B01----:R-:W-:Y:S01]  /*1be0*/  VIADD R0, R17, UR42 ;  /* 0x0000002a11007c36 */ /* 0x003fe20008000000 */
[----:B------:R-:W-:Y:S01]  /*1bf0*/  USHF.R.U32.HI UR4, URZ, 0x4, UR4 ;  /* 0x000000043f047899 */ /* 0x000fe20008011604 */
[----:B------:R-:W-:Y:S01]  /*1c00*/  IMAD.U32 R6, RZ, RZ, UR52 ;  /* 0x00000034ff067e24 */ /* 0x000fe2000f8e00ff */
[----:B------:R-:W-:Y:S01]  /*1c10*/  UMOV UR13, 0xc0000010 ;  /* 0xc0000010000d7882 */ /* 0x000fe20000000000 */
[----:B------:R-:W-:Y:S01]  /*1c20*/  UMOV UR15, 0xc0000010 ;  /* 0xc0000010000f7882 */ /* 0x000fe20000000000 */
[----:B------:R-:W-:Y:S01]  /*1c30*/  ULOP3.LUT UR4, UR4, 0x3fff, URZ, 0xc0, !UPT ;  /* 0x00003fff04047892 */ /* 0x000fe2000f8ec03f */
[----:B------:R-:W-:Y:S01]  /*1c40*/  IMAD.U32 R97, RZ, RZ, UR43 ;  /* 0x0000002bff617e24 */ /* 0x000fe2000f8e00ff */
        /* <DEDUP_REMOVED lines=17> */
[----:B------:R-:W-:Y:S01]  /*1d60*/  UIADD3 UR18, UR53, -0x2, URZ ;  /* 0xfffffffe35127890 */ /* 0x000fe2000fffe03f */
        /* <DEDUP_REMOVED lines=13> */
[----:B------:R-:W-:-:S02]  /*1e40*/  WARPGROUP.DEPBAR.LE gsb0, 0x0 ;  /* 0x00008000000079c5 */ /* 0x000fc40000010000 */
        /* <DEDUP_REMOVED lines=11> */
[----:B------:R-:W0:Y:S02]  /*1f00*/  SHFL.IDX PT, R4, R0, 0x1, 0x1c1f ;  /* 0x003c1f0000047f89 */ /* 0x000e2400000e0000 */
[----:B------:R-:W-:Y:S02]  /*1f10*/  UIADD3 UR7, UR6, 0x1, URZ ;  /* 0x0000000106077890 */ /* 0x000fe4000fffe03f */
[----:B------:R-:W-:-:S04]  /*1f20*/  UIADD3 UR6, UR51, UR6, URZ ;  /* 0x0000000633067290 */ /* 0x000fc8000fffe03f */
[----:B------:R-:W-:Y:S02]  /*1f30*/  IMAD.U32 R5, RZ, RZ, UR7 ;  /* 0x00000007ff057e24 */ /* 0x000fe4000f8e00ff */
[----:B------:R-:W-:Y:S01]  /*1f40*/  IMAD.U32 R7, RZ, RZ, UR6 ;  /* 0x00000006ff077e24 */ /* 0x000fe2000f8e00ff */
[----:B------:R-:W-:Y:S01]  /*1f50*/  @UP0 ULDC UR6, c[0x0][0x44c] ;  /* 0x0001130000060ab9 */ /* 0x000fe20000000800 */
[C---:B------:R-:W-:Y:S01]  /*1f60*/  IMAD R5, R16.reuse, -0x2, R5 ;  /* 0xfffffffe10057824 */ /* 0x040fe200078e0205 */
[----:B------:R-:W-:Y:S01]  /*1f70*/  UIMAD.WIDE.U32 UR6, UR42, UR6, URZ ;  /* 0x000000062a0672a5 */ /* 0x000fe2000f8e003f */
[----:B------:R-:W-:-:S03]  /*1f80*/  IMAD R2, R16, -0x2, R7 ;  /* 0xfffffffe10027824 */ /* 0x000fc600078e0207 */
[----:B------:R-:W-:-:S04]  /*1f90*/  IADD3 R5, -R6, UR51, R5 ;  /* 0x0000003306057c10 */ /* 0x000fc8000fffe105 */
[----:B0-----:R-:W-:-:S04]  /*1fa0*/  VIADDMNMX R4, R4, R5, R2, PT ;  /* 0x0000000504047246 */ /* 0x001fc80003800102 */
[C---:B------:R-:W-:Y:S02]  /*1fb0*/  ISETP.GT.AND P3, PT, R4.reuse, RZ, PT ;  /* 0x000000ff0400720c */ /* 0x040fe40003f64270 */
[C---:B------:R-:W-:Y:S02]  /*1fc0*/  ISETP.GT.AND P4, PT, R4.reuse, 0x1, PT ;  /* 0x000000010400780c */ /* 0x040fe40003f84270 */
[----:B------:R-:W-:Y:S01]  /*1fd0*/  ISETP.GT.AND P5, PT, R4, 0x8, PT ;  /* 0x000000080400780c */ /* 0x000fe20003fa4270 */
[----:B------:R-:W-:Y:S02]  /*1fe0*/  WARPGROUP.DEPBAR.LE gsb0, 0x0 ;  /* 0x00008000000079c5 */ /* 0x000fe40000010000 */
[----:B------:R-:W-:-:S06]  /*1ff0*/  WARPGROUP.ARRIVE ;  /* 0x00000000000079c5 */ /* 0x000fcc0000000000 */
[----:B------:R-:W-:Y:S01]  /*2000*/  QGMMA.64x128x32.F32.E4M3.E4M3 R24, gdesc[UR8], R24, gsb0 ;  /* 0x01e00000081879f3 */ /* 0x000fe20008000818 */
[----:B------:R-:W-:Y:S01]  /*2010*/  @UP0 ULDC UR11, c[0x0][0x450] ;  /* 0x00011400000b0ab9 */ /* 0x000fe20000000800 */
[----:B------:R-:W-:Y:S01]  /*2020*/  UMOV UR10, UR42 ;  /* 0x0000002a000a7c82 */ /* 0x000fe20008000000 */
[----:B------:R-:W-:-:S04]  /*2030*/  @UP0 USHF.R.U32.HI UR10, URZ, UR11, UR7 ;  /* 0x0000000b3f0a0299 */ /* 0x000fc80008011607 */
[----:B------:R-:W-:-:S04]  /*2040*/  UIADD3 UR6, UR10, UR51, -UR52 ;  /* 0x000000330a067290 */ /* 0x000fc8000fffe834 */
[----:B------:R-:W-:-:S04]  /*2050*/  USHF.R.S32.HI UR7, URZ, 0x1f, UR6 ;  /* 0x0000001f3f077899 */ /* 0x000fc80008011406 */
[----:B------:R-:W-:-:S04]  /*2060*/  ULEA.HI UR7, UR7, UR6, URZ, 0x7 ;  /* 0x0000000607077291 */ /* 0x000fc8000f8f383f */
[----:B------:R-:W-:-:S04]  /*2070*/  USHF.R.S32.HI UR7, URZ, 0x7, UR7 ;  /* 0x000000073f077899 */ /* 0x000fc80008011407 */
[----:B------:R-:W-:-:S04]  /*2080*/  UISETP.LT.AND UP1, UPT, URZ, UR7, UPT ;  /* 0x000000073f00728c */ /* 0x000fc8000bf21270 */
[----:B------:R-:W-:-:S04]  /*2090*/  USEL UR17, URZ, UR7, !UP1 ;  /* 0x000000073f117287 */ /* 0x000fc8000c800000 */
[----:B------:R-:W-:Y:S01]  /*20a0*/  UISETP.GE.AND UP1, UPT, UR18, UR17, UPT ;  /* 0x000000111200728c */ /* 0x000fe2000bf26270 */
[----:B------:R-:W-:Y:S02]  /*20b0*/  WARPGROUP.DEPBAR.LE gsb0, 0x0 ;  /* 0x00008000000079c5 */ /* 0x000fe40000010000 */
[----:B------:R-:W-:Y:S02]  /*20c0*/  FSEL R91, R26, -INF , P3 ;  /* 0xff8000001a5b7808 */ /* 0x000fe40001800000 */
[----:B------:R-:W-:Y:S02]  /*20d0*/  FSEL R93, R27, -INF , P4 ;  /* 0xff8000001b5d7808 */ /* 0x000fe40002000000 */
[----:B------:R-:W-:Y:S02]  /*20e0*/  ISETP.GT.AND P3, PT, R4, 0x9, PT ;  /* 0x000000090400780c */ /* 0x000fe40003f64270 */
[----:B------:R-:W-:Y:S02]  /*20f0*/  FSEL R89, R30, -INF , P5 ;  /* 0xff8000001e597808 */ /* 0x000fe40002800000 */
[----:B------:R-:W-:-:S02]  /*2100*/  FMNMX.FTZ R6, R91, R93, !PT ;  /* 0x0000005d5b067209 */ /* 0x000fc40007810000 */
[C---:B------:R-:W-:Y:S02]  /*2110*/  ISETP.GT.AND P4, PT, R4.reuse, 0x10, PT ;  /* 0x000000100400780c */ /* 0x040fe40003f84270 */
[----:B------:R-:W-:Y:S02]  /*2120*/  FSEL R7, R31, -INF , P3 ;  /* 0xff8000001f077808 */ /* 0x000fe40001800000 */
[----:B------:R-:W-:Y:S02]  /*2130*/  FMNMX.FTZ R6, R89, R6, !PT ;  /* 0x0000000659067209 */ /* 0x000fe40007810000 */
        /* <DEDUP_REMOVED lines=81> */
[----:B------:R-:W-:Y:S01]  /*2650*/  FSEL R87, R87, -INF , P3 ;  /* 0xff80000057577808 */ /* 0x000fe20001800000 */
[----:B------:R-:W0:Y:S01]  /*2660*/  SHFL.IDX PT, R6, R0, RZ, 0x1c1f ;  /* 0x001c1fff00067589 */ /* 0x000e2200000e0000 */
[----:B------:R-:W-:-:S04]  /*2670*/  FMNMX.FTZ R4, R86, R95, !PT ;  /* 0x0000005f56047209 */ /* 0x000fc80007810000 */
[----:B------:R-:W-:-:S05]  /*2680*/  FMNMX.FTZ R8, R87, R4, !PT ;  /* 0x0000000457087209 */ /* 0x000fca0007810000 */
[----:B------:R-:W1:Y:S01]  /*2690*/  SHFL.BFLY PT, R95, R8, 0x2, 0x1f ;  /* 0x0c401f00085f7f89 */ /* 0x000e6200000e0000 */
[----:B0-----:R-:W-:-:S04]  /*26a0*/  VIADDMNMX R2, R6, R5, R2, PT ;  /* 0x0000000506027246 */ /* 0x001fc80003800102 */
[C---:B------:R-:W-:Y:S02]  /*26b0*/  ISETP.GT.AND P4, PT, R2.reuse, 0x1, PT ;  /* 0x000000010200780c */ /* 0x040fe40003f84270 */
[----:B------:R-:W-:Y:S02]  /*26c0*/  ISETP.GT.AND P5, PT, R2, 0x8, PT ;  /* 0x000000080200780c */ /* 0x000fe40003fa4270 */
[----:B------:R-:W-:Y:S02]  /*26d0*/  FSEL R25, R25, -INF , P4 ;  /* 0xff80000019197808 */ /* 0x000fe40002000000 */
[----:B-1----:R-:W-:Y:S02]  /*26e0*/  FMNMX.FTZ R95, R8, R95, !PT ;  /* 0x0000005f085f7209 */ /* 0x002fe40007810000 */
[----:B------:R-:W-:Y:S02]  /*26f0*/  FSEL R28, R28, -INF , P5 ;  /* 0xff8000001c1c7808 */ /* 0x000fe40002800000 */
[----:B------:R-:W-:Y:S01]  /*2700*/  ISETP.GT.AND P4, PT, R2, 0x10, PT ;  /* 0x000000100200780c */ /* 0x000fe20003f84270 */
[----:B------:R-:W0:Y:S03]  /*2710*/  SHFL.BFLY PT, R4, R95, 0x1, 0x1f ;  /* 0x0c201f005f047f89 */ /* 0x000e2600000e0000 */
[----:B------:R-:W-:-:S02]  /*2720*/  FSEL R32, R32, -INF , P4 ;  /* 0xff80000020207808 */ /* 0x000fc40002000000 */
[----:B------:R-:W-:-:S04]  /*2730*/  ISETP.GT.AND P4, PT, R2, 0x18, PT ;  /* 0x000000180200780c */ /* 0x000fc80003f84270 */
[----:B------:R-:W-:Y:S02]  /*2740*/  FSEL R36, R36, -INF , P4 ;  /* 0xff80000024247808 */ /* 0x000fe40002000000 */
[----:B------:R-:W-:-:S04]  /*2750*/  ISETP.GT.AND P4, PT, R2, 0x20, PT ;  /* 0x000000200200780c */ /* 0x000fc80003f84270 */
[----:B------:R-:W-:Y:S02]  /*2760*/  FSEL R40, R40, -INF , P4 ;  /* 0xff80000028287808 */ /* 0x000fe40002000000 */
[----:B------:R-:W-:-:S04]  /*2770*/  ISETP.GT.AND P4, PT, R2, 0x28, PT ;  /* 0x000000280200780c */ /* 0x000fc80003f84270 */
[----:B------:R-:W-:Y:S02]  /*2780*/  FSEL R44, R44, -INF , P4 ;  /* 0xff8000002c2c7808 */ /* 0x000fe40002000000 */
[----:B------:R-:W-:Y:S02]  /*2790*/  ISETP.GT.AND P4, PT, R2, 0x30, PT ;  /* 0x000000300200780c */ /* 0x000fe40003f84270 */
[----:B0-----:R-:W-:Y:S02]  /*27a0*/  FMNMX.FTZ R0, R95, R4, !PT ;  /* 0x000000045f007209 */ /* 0x001fe40007810000 */
[----:B------:R-:W-:Y:S02]  /*27b0*/  CS2R R94, SRZ ;  /* 0x00000000005e7805 */ /* 0x000fe4000001ff00 */
[----:B------:R-:W-:Y:S02]  /*27c0*/  FSEL R48, R48, -INF , P4 ;  /* 0xff80000030307808 */ /* 0x000fe40002000000 */
[C---:B------:R-:W-:Y:S01]  /*27d0*/  FSETP.NEU.FTZ.AND P3, PT, R0.reuse, -INF , PT ;  /* 0xff8000000000780b */ /* 0x040fe20003f7d000 */
[----:B------:R-:W-:-:S01]  /*27e0*/  FFMA.FTZ R10, R0, R97, -8 ;  /* 0xc1000000000a7423 */ /* 0x000fc20000010061 */
[----:B------:R-:W-:-:S02]  /*27f0*/  ISETP.GT.AND P4, PT, R2, 0x38, PT ;  /* 0x000000380200780c */ /* 0x000fc40003f84270 */
[----:B------:R-:W-:Y:S02]  /*2800*/  CS2R R96, SRZ ;  /* 0x0000000000607805 */ /* 0x000fe4000001ff00 */
[----:B------:R-:W-:Y:S02]  /*2810*/  FSEL R10, R10, RZ, P3 ;  /* 0x000000ff0a0a7208 */ /* 0x000fe40001800000 */
[----:B------:R-:W-:Y:S02]  /*2820*/  ISETP.GT.AND P3, PT, R2, RZ, PT ;  /* 0x000000ff0200720c */ /* 0x000fe40003f64270 */
[----:B------:R-:W-:Y:S01]  /*2830*/  FSEL R52, R52, -INF , P4 ;  /* 0xff80000034347808 */ /* 0x000fe20002000000 */
[----:B------:R-:W-:-:S01]  /*2840*/  FFMA.FTZ R6, R89, UR43, -R10 ;  /* 0x0000002b59067c23 */ /* 0x000fc2000801080a */
[----:B------:R-:W-:Y:S01]  /*2850*/  FSEL R24, R24, -INF , P3 ;  /* 0xff80000018187808 */ /* 0x000fe20001800000 */
[----:B------:R-:W-:-:S01]  /*2860*/  FFMA.FTZ R20, R35, UR43, -R10 ;  /* 0x0000002b23147c23 */ /* 0x000fc2000801080a */
[----:B------:R-:W-:Y:S01]  /*2870*/  ISETP.GT.AND P3, PT, R2, 0x9, PT ;  /* 0x000000090200780c */ /* 0x000fe20003f64270 */
[----:B------:R-:W-:-:S01]  /*2880*/  FFMA.FTZ R47, R47, UR43, -R10 ;  /* 0x0000002b2f2f7c23 */ /* 0x000fc2000801080a */
[----:B------:R-:W-:Y:S01]  /*2890*/  FMNMX.FTZ R89, R24, R25, !PT ;  /* 0x0000001918597209 */ /* 0x000fe20007810000 */
[----:B------:R-:W-:-:S01]  /*28a0*/  FFMA.FTZ R43, R43, UR43, -R10 ;  /* 0x0000002b2b2b7c23 */ /* 0x000fc2000801080a */
[----:B------:R-:W-:Y:S01]  /*28b0*/  FSEL R29, R29, -INF , P3 ;  /* 0xff8000001d1d7808 */ /* 0x000fe20001800000 */
[----:B------:R-:W-:-:S01]  /*28c0*/  FFMA.FTZ R38, R62, UR43, -R10 ;  /* 0x0000002b3e267c23 */ /* 0x000fc2000801080a */
[----:B------:R-:W-:Y:S01]  /*28d0*/  FMNMX.FTZ R8, R28, R89, !PT ;  /* 0x000000591c087209 */ /* 0x000fe20007810000 */
[----:B------:R-:W-:-:S01]  /*28e0*/  FFMA.FTZ R4, R91, UR43, -R10 ;  /* 0x0000002b5b047c23 */ /* 0x000fc2000801080a */
[----:B------:R-:W-:Y:S01]  /*28f0*/  ISETP.GT.AND P3, PT, R2, 0x11, PT ;  /* 0x000000110200780c */ /* 0x000fe20003f64270 */
[----:B------:R-:W-:-:S01]  /*2900*/  FFMA.FTZ R5, R93, UR43, -R10 ;  /* 0x0000002b5d057c23 */ /* 0x000fc2000801080a */
[----:B------:R-:W-:Y:S01]  /*2910*/  FMNMX.FTZ R89, R29, R8, !PT ;  /* 0x000000081d597209 */ /* 0x000fe20007810000 */
[----:B------:R-:W-:-:S01]  /*2920*/  FFMA.FTZ R8, R9, UR43, -R10 ;  /* 0x0000002b09087c23 */ /* 0x000fc2000801080a */
[----:B------:R-:W-:Y:S01]  /*2930*/  FSEL R33, R33, -INF , P3 ;  /* 0xff80000021217808 */ /* 0x000fe20001800000 */
[----:B------:R-:W-:Y:S01]  /*2940*/  MUFU.EX2 R4, R4 ;  /* 0x0000000400047308 */ /* 0x000fe20000000800 */
[----:B------:R-:W-:Y:S01]  /*2950*/  FMNMX.FTZ R12, R32, R89, !PT ;  /* 0x00000059200c7209 */ /* 0x000fe20007810000 */
[--C-:B------:R-:W-:Y:S01]  /*2960*/  FFMA.FTZ R7, R7, UR43, -R10.reuse ;  /* 0x0000002b07077c23 */ /* 0x100fe2000801080a */
[----:B------:R-:W-:Y:S01]  /*2970*/  ISETP.GT.AND P3, PT, R2, 0x19, PT ;  /* 0x000000190200780c */ /* 0x000fe20003f64270 */
[--C-:B------:R-:W-:Y:S01]  /*2980*/  FFMA.FTZ R39, R39, UR43, -R10.reuse ;  /* 0x0000002b27277c23 */ /* 0x100fe2000801080a */
[----:B------:R-:W-:Y:S01]  /*2990*/  FMNMX.FTZ R9, R33, R12, !PT ;  /* 0x0000000c21097209 */ /* 0x000fe20007810000 */
[--C-:B------:R-:W-:Y:S01]  /*29a0*/  FFMA.FTZ R42, R67, UR43, -R10.reuse ;  /* 0x0000002b432a7c23 */ /* 0x100fe2000801080a */
        /* <DEDUP_REMOVED lines=9> */
[----:B------:R0:W-:Y:S01]  /*2a40*/  MUFU.EX2 R9, R20 ;  /* 0x0000001400097308 */ /* 0x0001e20000000800 */
        /* <DEDUP_REMOVED lines=9> */
[----:B------:R-:W-:Y:S01]  /*2ae0*/  FFMA.FTZ R50, R75, UR43, -R10 ;  /* 0x0000002b4b327c23 */ /* 0x000fe2000801080a */
[----:B------:R-:W-:-:S02]  /*2af0*/  ISETP.GT.AND P3, PT, R2, 0x31, PT ;  /* 0x000000310200780c */ /* 0x000fc40003f64270 */
[----:B------:R-:W-:Y:S02]  /*2b00*/  CS2R R92, SRZ ;  /* 0x00000000005c7805 */ /* 0x000fe4000001ff00 */
[----:B------:R-:W-:Y:S01]  /*2b10*/  FMNMX.FTZ R35, R45, R14, !PT ;  /* 0x0000000e2d237209 */ /* 0x000fe20007810000 */
[----:B------:R-:W-:Y:S01]  /*2b20*/  FFMA.FTZ R14, R31, UR43, -R10 ;  /* 0x0000002b1f0e7c23 */ /* 0x000fe2000801080a */
[----:B------:R-:W-:Y:S01]  /*2b30*/  FSEL R49, R49, -INF , P3 ;  /* 0xff80000031317808 */ /* 0x000fe20001800000 */
[----:B------:R-:W1:Y:S01]  /*2b40*/  MUFU.EX2 R7, R7 ;  /* 0x0000000700077308 */ /* 0x000e620000000800 */
[----:B0-----:R-:W-:Y:S02]  /*2b50*/  FMNMX.FTZ R20, R48, R35, !PT ;  /* 0x0000002330147209 */ /* 0x001fe40007810000 */
[----:B------:R-:W-:Y:S02]  /*2b60*/  CS2R R90, SRZ ;  /* 0x00000000005a7805 */ /* 0x000fe4000001ff00 */
[----:B------:R-:W-:-:S02]  /*2b70*/  ISETP.GT.AND P3, PT, R2, 0x39, PT ;  /* 0x000000390200780c */ /* 0x000fc40003f64270 */
[----:B------:R-:W-:Y:S02]  /*2b80*/  CS2R R88, SRZ ;  /* 0x0000000000587805 */ /* 0x000fe4000001ff00 */
        /* <DEDUP_REMOVED lines=8> */
[----:B------:R-:W-:Y:S01]  /*2c10*/  FMNMX.FTZ R35, R53, R20, !PT ;  /* 0x0000001435237209 */ /* 0x000fe20007810000 */
[--C-:B------:R-:W-:Y:S01]  /*2c20*/  FFMA.FTZ R20, R21, UR43, -R10.reuse ;  /* 0x0000002b15147c23 */ /* 0x100fe2000801080a */
[----:B------:R-:W-:Y:S02]  /*2c30*/  ISETP.GT.AND P4, PT, R2, 0x48, PT ;  /* 0x000000480200780c */ /* 0x000fe40003f84270 */
[----:B------:R-:W-:Y:S02]  /*2c40*/  FSEL R57, R57, -INF , P3 ;  /* 0xff80000039397808 */ /* 0x000fe40001800000 */
[----:B------:R-:W-:Y:S01]  /*2c50*/  FMNMX.FTZ R26, R56, R35, !PT ;  /* 0x00000023381a7209 */ /* 0x000fe20007810000 */
[----:B------:R-:W-:Y:S01]  /*2c60*/  MUFU.EX2 R12, R12 ;  /* 0x0000000c000c7308 */ /* 0x000fe20000000800 */
[----:B------:R-:W-:Y:S01]  /*2c70*/  ISETP.GT.AND P3, PT, R2, 0x49, PT ;  /* 0x000000490200780c */ /* 0x000fe20003f64270 */
[----:B0-----:R-:W-:Y:S01]  /*2c80*/  FFMA.FTZ R43, R63, UR43, -R10 ;  /* 0x0000002b3f2b7c23 */ /* 0x001fe2000801080a */
[----:B------:R-:W-:Y:S01]  /*2c90*/  FSEL R60, R60, -INF , P4 ;  /* 0xff8000003c3c7808 */ /* 0x000fe20002000000 */
[----:B------:R-:W-:Y:S01]  /*2ca0*/  IMAD.U32 R63, RZ, RZ, UR43 ;  /* 0x0000002bff3f7e24 */ /* 0x000fe2000f8e00ff */
[----:B------:R-:W-:-:S02]  /*2cb0*/  FMNMX.FTZ R21, R57, R26, !PT ;  /* 0x0000001a39157209 */ /* 0x000fc40007810000 */
[----:B------:R-:W-:Y:S01]  /*2cc0*/  ISETP.GT.AND P4, PT, R2, 0x50, PT ;  /* 0x000000500200780c */ /* 0x000fe20003f84270 */
[----:B------:R0:W2:Y:S01]  /*2cd0*/  MUFU.EX2 R27, R39 ;  /* 0x00000027001b7308 */ /* 0x0000a20000000800 */
[----:B------:R-:W-:Y:S02]  /*2ce0*/  FSEL R61, R61, -INF , P3 ;  /* 0xff8000003d3d7808 */ /* 0x000fe40001800000 */
[----:B------:R-:W-:Y:S02]  /*2cf0*/  FMNMX.FTZ R26, R60, R21, !PT ;  /* 0x000000153c1a7209 */ /* 0x000fe40007810000 */
[----:B------:R-:W-:Y:S02]  /*2d00*/  ISETP.GT.AND P3, PT, R2, 0x51, PT ;  /* 0x000000510200780c */ /* 0x000fe40003f64270 */
[----:B------:R-:W-:Y:S01]  /*2d10*/  FSEL R64, R64, -INF , P4 ;  /* 0xff80000040407808 */ /* 0x000fe20002000000 */
[----:B------:R-:W-:Y:S01]  /*2d20*/  MUFU.EX2 R21, R47 ;  /* 0x0000002f00157308 */ /* 0x000fe20000000800 */
[----:B------:R-:W-:Y:S01]  /*2d30*/  FMNMX.FTZ R35, R61, R26, !PT ;  /* 0x0000001a3d237209 */ /* 0x000fe20007810000 */
[----:B0-----:R-:W-:Y:S01]  /*2d40*/  FFMA.FTZ R39, R70, UR43, -R10 ;  /* 0x0000002b46277c23 */ /* 0x001fe2000801080a */
[----:B------:R-:W-:-:S02]  /*2d50*/  ISETP.GT.AND P4, PT, R2, 0x58, PT ;  /* 0x000000580200780c */ /* 0x000fc40003f84270 */
[----:B------:R-:W-:Y:S02]  /*2d60*/  FSEL R65, R65, -INF , P3 ;  /* 0xff80000041417808 */ /* 0x000fe40001800000 */
[----:B------:R-:W-:Y:S01]  /*2d70*/  FMNMX.FTZ R26, R64, R35, !PT ;  /* 0x00000023401a7209 */ /* 0x000fe20007810000 */
[----:B------:R-:W-:Y:S01]  /*2d80*/  MUFU.EX2 R14, R14 ;  /* 0x0000000e000e7308 */ /* 0x000fe20000000800 */
[----:B------:R-:W-:Y:S02]  /*2d90*/  ISETP.GT.AND P3, PT, R2, 0x59, PT ;  /* 0x000000590200780c */ /* 0x000fe40003f64270 */
[----:B------:R-:W-:Y:S02]  /*2da0*/  FSEL R68, R68, -INF , P4 ;  /* 0xff80000044447808 */ /* 0x000fe40002000000 */
        /* <DEDUP_REMOVED lines=9> */
[----:B------:R-:W-:Y:S01]  /*2e40*/  MUFU.EX2 R15, R15 ;  /* 0x0000000f000f7308 */ /* 0x000fe20000000800 */
[----:B------:R-:W-:Y:S02]  /*2e50*/  FMNMX.FTZ R35, R69, R30, !PT ;  /* 0x0000001e45237209 */ /* 0x000fe40007810000 */
[----:B------:R-:W-:Y:S02]  /*2e60*/  ISETP.GT.AND P4, PT, R2, 0x68, PT ;  /* 0x000000680200780c */ /* 0x000fe40003f84270 */
[----:B------:R-:W-:Y:S02]  /*2e70*/  FSEL R73, R73, -INF , P3 ;  /* 0xff80000049497808 */ /* 0x000fe40001800000 */
[----:B------:R-:W-:Y:S01]  /*2e80*/  FMNMX.FTZ R30, R72, R35, !PT ;  /* 0x00000023481e7209 */ /* 0x000fe20007810000 */
[----:B------:R-:W-:Y:S01]  /*2e90*/  MUFU.EX2 R26, R26 ;  /* 0x0000001a001a7308 */ /* 0x000fe20000000800 */
[----:B------:R-:W-:-:S02]  /*2ea0*/  ISETP.GT.AND P3, PT, R2, 0x69, PT ;  /* 0x000000690200780c */ /* 0x000fc40003f64270 */
[----:B------:R-:W-:Y:S02]  /*2eb0*/  FSEL R76, R76, -INF , P4 ;  /* 0xff8000004c4c7808 */ /* 0x000fe40002000000 */
[----:B------:R-:W-:Y:S01]  /*2ec0*/  FMNMX.FTZ R35, R73, R30, !PT ;  /* 0x0000001e49237209 */ /* 0x000fe20007810000 */
[--C-:B------:R-:W-:Y:S01]  /*2ed0*/  FFMA.FTZ R30, R55, UR43, -R10.reuse ;  /* 0x0000002b371e7c23 */ /* 0x100fe2000801080a */
[----:B------:R-:W-:Y:S01]  /*2ee0*/  ISETP.GT.AND P4, PT, R2, 0x70, PT ;  /* 0x000000700200780c */ /* 0x000fe20003f84270 */
[----:B------:R-:W-:Y:S01]  /*2ef0*/  MUFU.EX2 R13, R13 ;  /* 0x0000000d000d7308 */ /* 0x000fe20000000800 */
[----:B------:R-:W-:Y:S01]  /*2f00*/  FSEL R77, R77, -INF , P3 ;  /* 0xff8000004d4d7808 */ /* 0x000fe20001800000 */
[----:B------:R-:W-:Y:S01]  /*2f10*/  FFMA.FTZ R55, R82, UR43, -R10 ;  /* 0x0000002b52377c23 */ /* 0x000fe2000801080a */
[----:B------:R-:W-:Y:S02]  /*2f20*/  FMNMX.FTZ R34, R76, R35, !PT ;  /* 0x000000234c227209 */ /* 0x000fe40007810000 */
[----:B------:R-:W-:-:S02]  /*2f30*/  ISETP.GT.AND P3, PT, R2, 0x71, PT ;  /* 0x000000710200780c */ /* 0x000fc40003f64270 */
[----:B------:R-:W-:Y:S01]  /*2f40*/  FSEL R80, R80, -INF , P4 ;  /* 0xff80000050507808 */ /* 0x000fe20002000000 */
[----:B------:R-:W0:Y:S01]  /*2f50*/  MUFU.EX2 R30, R30 ;  /* 0x0000001e001e7308 */ /* 0x000e220000000800 */
        /* <DEDUP_REMOVED lines=9> */
[----:B------:R-:W-:Y:S01]  /*2ff0*/  FSEL R85, R85, -INF , P3 ;  /* 0xff80000055557808 */ /* 0x000fe20001800000 */
[----:B------:R-:W-:Y:S01]  /*3000*/  MUFU.EX2 R38, R38 ;  /* 0x0000002600267308 */ /* 0x000fe20000000800 */
[----:B------:R-:W-:Y:S01]  /*3010*/  FMNMX.FTZ R2, R84, R35, !PT ;  /* 0x0000002354027209 */ /* 0x000fe20007810000 */
[----:B------:R-:W-:Y:S01]  /*3020*/  FFMA.FTZ R35, R66, UR43, -R10 ;  /* 0x0000002b42237c23 */ /* 0x000fe2000801080a */
[----:B-1----:R-:W-:Y:S02]  /*3030*/  F2FP.SATFINITE.E4M3.F32.PACK_AB_MERGE_C R149, R7, R6, RZ ;  /* 0x000000060795723e */ /* 0x002fe400048070ff */
[----:B------:R-:W-:-:S02]  /*3040*/  FMNMX.FTZ R2, R85, R2, !PT ;  /* 0x0000000255027209 */ /* 0x000fc40007810000 */
[----:B--2---:R-:W-:Y:S01]  /*3050*/  F2FP.SATFINITE.E4M3.F32.PACK_AB_MERGE_C R151, R27, R12, RZ ;  /* 0x0000000c1b97723e */ /* 0x004fe200048070ff */
[----:B------:R-:W-:Y:S01]  /*3060*/  MUFU.EX2 R34, R34 ;  /* 0x0000002200227308 */ /* 0x000fe20000000800 */
[----:B0-----:R-:W-:Y:S01]  /*3070*/  F2FP.SATFINITE.E4M3.F32.PACK_AB_MERGE_C R147, R30, R13, RZ ;  /* 0x0000000d1e93723e */ /* 0x001fe200048070ff */
[----:B------:R-:W0:Y:S01]  /*3080*/  SHFL.BFLY PT, R47, R2, 0x2, 0x1f ;  /* 0x0c401f00022f7f89 */ /* 0x000e2200000e0000 */
[----:B------:R-:W-:Y:S02]  /*3090*/  F2FP.SATFINITE.E4M3.F32.PACK_AB_MERGE_C R149, R5, R4, R149 ;  /* 0x000000040595723e */ /* 0x000fe40004807095 */
[----:B------:R-:W-:Y:S02]  /*30a0*/  F2FP.SATFINITE.E4M3.F32.PACK_AB_MERGE_C R151, R9, R8, R151 ;  /* 0x000000080997723e */ /* 0x000fe40004807097 */
[----:B------:R-:W-:Y:S01]  /*30b0*/  F2FP.SATFINITE.E4M3.F32.PACK_AB_MERGE_C R145, R21, R20, RZ ;  /* 0x000000141591723e */ /* 0x000fe200048070ff */
[----:B------:R-:W-:Y:S01]  /*30c0*/  MUFU.EX2 R43, R43 ;  /* 0x0000002b002b7308 */ /* 0x000fe20000000800 */
[----:B------:R-:W-:-:S02]  /*30d0*/  F2FP.SATFINITE.E4M3.F32.PACK_AB_MERGE_C R147, R26, R15, R147 ;  /* 0x0000000f1a93723e */ /* 0x000fc40004807093 */
[----:B------:R-:W-:-:S05]  /*30e0*/  F2FP.SATFINITE.E4M3.F32.PACK_AB_MERGE_C R145, R31, R14, R145 ;  /* 0x0000000e1f91723e */ /* 0x000fca0004807091 */
[----:B------:R-:W-:Y:S08]  /*30f0*/  MUFU.EX2 R35, R35 ;  /* 0x0000002300237308 */ /* 0x000ff00000000800 */
[----:B------:R-:W-:Y:S01]  /*3100*/  MUFU.EX2 R42, R42 ;  /* 0x0000002a002a7308 */ /* 0x000fe20000000800 */
[----:B0-----:R-:W-:Y:S01]  /*3110*/  FMNMX.FTZ R58, R2, R47, !PT ;  /* 0x0000002f023a7209 */ /* 0x001fe20007810000 */
[----:B------:R-:W-:-:S04]  /*3120*/  FFMA.FTZ R47, R74, UR43, -R10 ;  /* 0x0000002b4a2f7c23 */ /* 0x000fc8000801080a */
[----:B------:R-:W0:Y:S02]  /*3130*/  SHFL.BFLY PT, R59, R58, 0x1, 0x1f ;  /* 0x0c201f003a3b7f89 */ /* 0x000e2400000e0000 */
[----:B------:R-:W-:Y:S08]  /*3140*/  MUFU.EX2 R39, R39 ;  /* 0x0000002700277308 */ /* 0x000ff00000000800 */
[----:B------:R-:W-:Y:S08]  /*3150*/  MUFU.EX2 R46, R46 ;  /* 0x0000002e002e7308 */ /* 0x000ff00000000800 */
[----:B------:R-:W-:Y:S01]  /*3160*/  MUFU.EX2 R51, R51 ;  /* 0x0000003300337308 */ /* 0x000fe20000000800 */
[----:B0-----:R-:W-:-:S07]  /*3170*/  FMNMX.FTZ R2, R58, R59, !PT ;  /* 0x0000003b3a027209 */ /* 0x001fce0007810000 */
[----:B------:R-:W-:Y:S01]  /*3180*/  MUFU.EX2 R54, R54 ;  /* 0x0000003600367308 */ /* 0x000fe20000000800 */
[----:B------:R-:W-:-:S01]  /*3190*/  FFMA.FTZ R58, R83, UR43, -R10 ;  /* 0x0000002b533a7c23 */ /* 0x000fc2000801080a */
[--C-:B------:R-:W-:Y:S01]  /*31a0*/  FFMA.FTZ R59, R86, UR43, -R10.reuse ;  /* 0x0000002b563b7c23 */ /* 0x100fe2000801080a */
[C---:B------:R-:W-:Y:S01]  /*31b0*/  FSETP.NEU.FTZ.AND P3, PT, R2.reuse, -INF , PT ;  /* 0xff8000000200780b */ /* 0x040fe20003f7d000 */
[----:B------:R-:W-:Y:S01]  /*31c0*/  FFMA.FTZ R62, R2, R63, -8 ;  /* 0xc1000000023e7423 */ /* 0x000fe2000001003f */
[----:B------:R-:W-:-:S03]  /*31d0*/  FFMA.FTZ R10, R87, UR43, -R10 ;  /* 0x0000002b570a7c23 */ /* 0x000fc6000801080a */
        /* <DEDUP_REMOVED lines=52> */
[----:B------:R-:W-:Y:S02]  /*3520*/  F2FP.SATFINITE.E4M3.F32.PACK_AB_MERGE_C R63, R66, R63, RZ ;  /* 0x0000003f423f723e */ /* 0x000fe400048070ff */
[----:B------:R2:W-:Y:S02]  /*3530*/  @!P1 SYNCS.ARRIVE.TRANS64.RED.A1T0 RZ, [R48+URZ], RZ ;  /* 0x000000ff30ff99a7 */ /* 0x0005e4000810043f */
[----:B------:R-:W3:Y:S01]  /*3540*/  MUFU.EX2 R36, R36 ;  /* 0x0000002400247308 */ /* 0x000ee20000000800 */
[----:B0-----:R-:W-:-:S01]  /*3550*/  FADD.FTZ R56, R28, R49 ;  /* 0x000000311c387221 */ /* 0x001fc20000010000 */
[----:B------:R-:W-:-:S06]  /*3560*/  F2FP.SATFINITE.E4M3.F32.PACK_AB_MERGE_C R148, R25, R24, R63 ;  /* 0x000000181994723e */ /* 0x000fcc000480703f */
        /* <DEDUP_REMOVED lines=69> */
[----:B------:R-:W-:-:S04]  /*39c0*/  F2FP.SATFINITE.E4M3.F32.PACK_AB_MERGE_C R68, R69, R68, RZ ;  /* 0x000000444544723e */ /* 0x000fc800048070ff */
[----:B------:R-:W-:Y:S01]  /*39d0*/  F2FP.SATFINITE.E4M3.F32.PACK_AB_MERGE_C R142, R48, R3, R68 ;  /* 0x00000003308e723e */ /* 0x000fe20004807044 */
[----:B------:R-:W2:Y:S01]  /*39e0*/  MUFU.EX2 R6, R73 ;  /* 0x0000004900067308 */ /* 0x000ea20000000800 */
[----:B0-----:R-:W-:-:S07]  /*39f0*/  FADD.FTZ R5, R49, R4 ;  /* 0x0000000431057221 */ /* 0x001fce0000010000 */
[----:B------:R-:W0:Y:S01]  /*3a00*/  MUFU.EX2 R76, R76 ;  /* 0x0000004c004c7308 */ /* 0x000e220000000800 */
[C---:B-1----:R-:W-:Y:S01]  /*3a10*/  F2FP.SATFINITE.E4M3.F32.PACK_AB_MERGE_C R137, R50.reuse, R47, R8 ;  /* 0x0000002f3289723e */ /* 0x042fe20004807008 */
[----:B------:R-:W-:-:S04]  /*3a20*/  FADD.FTZ R50, R50, R7 ;  /* 0x0000000732327221 */ /* 0x000fc80000010000 */
[----:B------:R-:W-:Y:S02]  /*3a30*/  FADD.FTZ R51, R51, R50 ;  /* 0x0000003233337221 */ /* 0x000fe40000010000 */
[----:B------:R-:W1:Y:S01]  /*3a40*/  MUFU.EX2 R77, R77 ;  /* 0x0000004d004d7308 */ /* 0x000e620000000800 */
[----:B--2---:R-:W-:-:S01]  /*3a50*/  FADD.FTZ R7, R6, R5 ;  /* 0x0000000506077221 */ /* 0x004fc20000010000 */
[----:B------:R-:W-:-:S06]  /*3a60*/  FADD.FTZ R54, R54, R51 ;  /* 0x0000003336367221 */ /* 0x000fcc0000010000 */
[----:B------:R-:W-:Y:S01]  /*3a70*/  MUFU.EX2 R59, R59 ;  /* 0x0000003b003b7308 */ /* 0x000fe20000000800 */
[----:B0-----:R-:W-:-:S07]  /*3a80*/  FADD.FTZ R4, R76, R7 ;  /* 0x000000074c047221 */ /* 0x001fce0000010000 */
        /* <DEDUP_REMOVED lines=17> */
[----:B------:R-:W-:-:S03]  /*3ba0*/  FADD.FTZ R3, R10, R3 ;  /* 0x000000030a037221 */ /* 0x000fc60000010000 */
[----:B--2---:R-:W-:Y:S01]  /*3bb0*/  FADD.FTZ R4, R84, R7 ;  /* 0x0000000754047221 */ /* 0x004fe20000010000 */
        /* <DEDUP_REMOVED lines=8> */
[----:B------:R-:W-:-:S07]  /*3c40*/  IMAD.MOV.U32 R135, RZ, RZ, RZ ;  /* 0x000000ffff877224 */ /* 0x000fce00078e00ff */
.L_x_1770:
[----:B------:R-:W-:-:S04]  /*3c50*/  UISETP.NE.AND UP1, UPT, UR20, 0x1, UPT ;  /* 0x000000011400788c */ /* 0x000fc8000bf25270 */
[----:B------:R-:W-:-:S04]  /*3c60*/  USEL UR36, URZ, 0x1, UP1 ;  /* 0x000000013f247887 */ /* 0x000fc80008800000 */
[----:B------:R-:W-:Y:S01]  /*3c70*/  ULOP3.LUT UR36, UR19, UR36, URZ, 0x3c, !UPT ;  /* 0x0000002413247292 */ /* 0x000fe2000f8e3c3f */
[----:B------:R-:W-:Y:S11]  /*3c80*/  @!P0 BRA `(.L_x_1761) ;  /* 0x0000000000048947 */ /* 0x000ff60003800000 */
[----:B------:R-:W-:Y:S01]  /*3c90*/  BPT.TRAP 0x1 ;  /* 0x000000040000795c */ /* 0x000fe20000300000 */
.L_x_1761:
        /* <DEDUP_REMOVED lines=9> */
.L_x_1762:
[----:B-1----:R-:W-:Y:S05]  /*3d30*/  @P3 BRA `(.L_x_1763) ;  /* 0x0000000000083947 */ /* 0x002fea0003800000 */
[----:B------:R-:W1:Y:S02]  /*3d40*/  SYNCS.PHASECHK.TRANS64.TRYWAIT P3, [UR21+0x19c30], R0 ;  /* 0x019c3000ff0075a7 */ /* 0x000e640008060155 */
[----:B-1----:R-:W-:Y:S05]  /*3d50*/  @!P3 BRA `(.L_x_1764) ;  /* 0x000000c00020b947 */ /* 0x002fea0003800000 */
.L_x_1763:
        /* <DEDUP_REMOVED lines=17> */
.L_x_1765:
[----:B------:R-:W-:Y:S01]  /*3e70*/  ULEA UR11, UR20, UR47, 0x3 ;  /* 0x0000002f140b7291 */ /* 0x000fe2000f8e183f */
[----:B01----:R-:W-:-:S05]  /*3e80*/  IMAD.U32 R0, RZ, RZ, UR19 ;  /* 0x00000013ff007e24 */ /* 0x003fca000f8e00ff */
[----:B------:R-:W-:-:S04]  /*3e90*/  SHF.L.U32 R0, R0, 0x1f, RZ ;  /* 0x0000001f00007819 */ /* 0x000fc800000006ff */
[----:B------:R0:W1:Y:S01]  /*3ea0*/  SYNCS.PHASECHK.TRANS64.TRYWAIT P3, [UR11+0x19c50], R0 ;  /* 0x019c5000ff0075a7 */ /* 0x000062000806014b */
[----:B------:R-:W-:Y:S05]  /*3eb0*/  @!P0 BRA `(.L_x_1766) ;  /* 0x0000000000048947 */ /* 0x000fea0003800000 */
[----:B------:R-:W-:Y:S01]  /*3ec0*/  BPT.TRAP 0x1 ;  /* 0x000000040000795c */ /* 0x000fe20000300000 */
.L_x_1766:
[----:B-1----:R-:W-:Y:S05]  /*3ed0*/  @P3 BRA `(.L_x_1767) ;  /* 0x0000000000083947 */ /* 0x002fea0003800000 */
[----:B------:R-:W1:Y:S02]  /*3ee0*/  SYNCS.PHASECHK.TRANS64.TRYWAIT P3, [UR11+0x19c50], R0 ;  /* 0x019c5000ff0075a7 */ /* 0x000e64000806014b */
[----:B-1----:R-:W-:Y:S05]  /*3ef0*/  @!P3 BRA `(.L_x_1768) ;  /* 0x000000bc00d0b947 */ /* 0x002fea0003800000 */
.L_x_1767:
[----:B------:R-:W-:Y:S01]  /*3f00*/  UIADD3 UR6, UR47, 0x3000, URZ ;  /* 0x000030002f067890 */ /* 0x000fe2000fffe03f */
[----:B------:R-:W-:Y:S01]  /*3f10*/  WARPGROUP.ARRIVE ;  /* 0x00000000000079c5 */ /* 0x000fe20000000000 */
[----:B------:R-:W-:Y:S01]  /*3f20*/  UMOV UR7, 0x40000040 ;  /* 0x4000004000077882 */ /* 0x000fe20000000000 */
[----:B------:R-:W-:Y:S01]  /*3f30*/  VIADD R8, R17, UR42 ;  /* 0x0000002a11087c36 */ /* 0x000fe20008000000 */
[----:B------:R-:W-:Y:S01]  /*3f40*/  USHF.R.U32.HI UR6, URZ, 0x4, UR6 ;  /* 0x000000043f067899 */ /* 0x000fe20008011606 */
[----:B------:R-:W-:Y:S02]  /*3f50*/  IMAD.MOV.U32 R9, RZ, RZ, -0x2 ;  /* 0xfffffffeff097424 */ /* 0x000fe400078e00ff */
[----:B------:R-:W-:Y:S01]  /*3f60*/  IMAD.U32 R13, RZ, RZ, UR43 ;  /* 0x0000002bff0d7e24 */ /* 0x000fe2000f8e00ff */
[----:B------:R-:W-:-:S04]  /*3f70*/  ULOP3.LUT UR6, UR6, 0x3fff, URZ, 0xc0, !UPT ;  /* 0x00003fff06067892 */ /* 0x000fc8000f8ec03f */
        /* <DEDUP_REMOVED lines=13> */
[----:B------:R-:W-:Y:S01]  /*4050*/  UIADD3 UR6, UR10, 0x2, URZ ;  /* 0x000000020a067890 */ /* 0x000fe2000fffe03f */
[----:B------:R-:W-:-:S05]  /*4060*/  IMAD.U32 R9, RZ, RZ, UR52 ;  /* 0x00000034ff097e24 */ /* 0x000fca000f8e00ff */
[----:B------:R-:W-:-:S05]  /*4070*/  IADD3 R0, -R9, UR51, R0 ;  /* 0x0000003309007c10 */ /* 0x000fca000fffe100 */
[----:B0-----:R-:W-:-:S05]  /*4080*/  IMAD.IADD R2, R0, 0x1, R7 ;  /* 0x0000000100027824 */ /* 0x001fca00078e0207 */
        /* <DEDUP_REMOVED lines=110> */
[----:B0-----:R-:W-:Y:S01]  /*4770*/  IMAD.IADD R0, R0, 0x1, R9 ;  /* 0x0000000100007824 */ /* 0x001fe200078e0209 */
[----:B-1----:R-:W-:-:S04]  /*4780*/  FMNMX.FTZ R2, R11, R2, !PT ;  /* 0x000000020b027209 */ /* 0x002fc80007810000 */
[----:B------:R-:W-:Y:S02]  /*4790*/  ISETP.GT.AND P4, PT, R0, RZ, PT ;  /* 0x000000ff0000720c */ /* 0x000fe40003f84270 */
[C---:B------:R-:W-:Y:S01]  /*47a0*/  FSETP.NEU.FTZ.AND P3, PT, R2.reuse, -INF , PT ;  /* 0xff8000000200780b */ /* 0x040fe20003f7d000 */
[----:B------:R-:W-:-:S01]  /*47b0*/  FFMA.FTZ R12, R2, R13, -8 ;  /* 0xc1000000020c7423 */ /* 0x000fc2000001000d */
[----:B------:R-:W-:Y:S02]  /*47c0*/  ISETP.GT.AND P5, PT, R0, 0x1, PT ;  /* 0x000000010000780c */ /* 0x000fe40003fa4270 */
[----:B------:R-:W-:Y:S02]  /*47d0*/  FSEL R26, R26, -INF , P4 ;  /* 0xff8000001a1a7808 */ /* 0x000fe40002000000 */
[----:B------:R-:W-:Y:S02]  /*47e0*/  FSEL R10, R12, RZ, P3 ;  /* 0x000000ff0c0a7208 */ /* 0x000fe40001800000 */
[----:B------:R-:W-:-:S02]  /*47f0*/  ISETP.GT.AND P4, PT, R0, 0x8, PT ;  /* 0x000000080000780c */ /* 0x000fc40003f84270 */
        /* <DEDUP_REMOVED lines=310> */
.L_x_1769:
        /* <DEDUP_REMOVED lines=91> */
.L_x_1760:
[----:B------:R-:W-:-:S13]  /*6110*/  ISETP.LE.AND P2, PT, RZ, UR18, PT ;  /* 0x00000012ff007c0c */ /* 0x000fda000bf43270 */
[----:B------:R-:W-:Y:S05]  /*6120*/  @!P2 BRA `(.L_x_1771) ;  /* 0x0000001800eca947 */ /* 0x000fea0003800000 */
[----:B------:R-:W-:Y:S01]  /*6130*/  IMAD.MOV.U32 R7, RZ, RZ, R0 ;  /* 0x000000ffff077224 */ /* 0x000fe200078e0000 */
[----:B------:R-:W-:Y:S01]  /*6140*/  UMOV UR17, UR36 ;  /* 0x0000002400117c82 */ /* 0x000fe20008000000 */
[----:B------:R-:W-:Y:S01]  /*6150*/  IMAD.MOV.U32 R5, RZ, RZ, R2 ;  /* 0x000000ffff057224 */ /* 0x000fe200078e0002 */
[----:B------:R-:W-:-:S06]  /*6160*/  UMOV UR19, UR37 ;  /* 0x0000002500137c82 */ /* 0x000fcc0008000000 */
.L_x_1781:
[----:B------:R-:W-:-:S04]  /*6170*/  UIADD3 UR37, UR19, 0x1, URZ ;  /* 0x0000000113257890 */ /* 0x000fc8000fffe03f */
[----:B------:R-:W-:-:S04]  /*6180*/  UISETP.NE.AND UP0, UPT, UR37, 0x2, UPT ;  /* 0x000000022500788c */ /* 0x000fc8000bf05270 */
[----:B------:R-:W-:Y:S02]  /*6190*/  USEL UR36, URZ, 0x1, UP0 ;  /* 0x000000013f247887 */ /* 0x000fe40008000000 */
[----:B------:R-:W-:Y:S02]  /*61a0*/  USEL UR37, UR37, URZ, UP0 ;  /* 0x0000003f25257287 */ /* 0x000fe40008000000 */
[----:B------:R-:W-:Y:S01]  /*61b0*/  ULOP3.LUT UR36, UR17, UR36, URZ, 0x3c, !UPT ;  /* 0x0000002411247292 */ /* 0x000fe2000f8e3c3f */
[----:B------:R-:W-:Y:S11]  /*61c0*/  @!P0 BRA `(.L_x_1772) ;  /* 0x0000000000048947 */ /* 0x000ff60003800000 */
[----:B------:R-:W-:Y:S01]  /*61d0*/  BPT.TRAP 0x1 ;  /* 0x000000040000795c */ /* 0x000fe20000300000 */
.L_x_1772:
[----:B------:R-:W-:Y:S01]  /*61e0*/  ULEA UR6, UR37, UR47, 0x3 ;  /* 0x0000002f25067291 */ /* 0x000fe2000f8e183f */
[----:B------:R-:W-:-:S05]  /*61f0*/  IMAD.U32 R0, RZ, RZ, UR36 ;  /* 0x00000024ff007e24 */ /* 0x000fca000f8e00ff */
[----:B------:R-:W-:-:S04]  /*6200*/  SHF.L.U32 R0, R0, 0x1f, RZ ;  /* 0x0000001f00007819 */ /* 0x000fc800000006ff */
[----:B------:R0:W1:Y:S01]  /*6210*/  SYNCS.PHASECHK.TRANS64.TRYWAIT P2, [UR6+0x19c30], R0 ;  /* 0x019c3000ff0075a7 */ /* 0x0000620008040146 */
[----:B------:R-:W-:Y:S05]  /*6220*/  @!P0 BRA `(.L_x_1773) ;  /* 0x0000000000048947 */ /* 0x000fea0003800000 */
[----:B------:R-:W-:Y:S01]  /*6230*/  BPT.TRAP 0x1 ;  /* 0x000000040000795c */ /* 0x000fe20000300000 */
.L_x_1773:
[----:B-1----:R-:W-:Y:S05]  /*6240*/  @P2 BRA `(.L_x_1774) ;  /* 0x0000000000082947 */ /* 0x002fea0003800000 */
[----:B------:R-:W1:Y:S02]  /*6250*/  SYNCS.PHASECHK.TRANS64.TRYWAIT P2, [UR6+0x19c30], R0 ;  /* 0x019c3000ff0075a7 */ /* 0x000e640008040146 */
[----:B-1----:R-:W-:Y:S05]  /*6260*/  @!P2 BRA `(.L_x_1775) ;  /* 0x0000009c000ca947 */ /* 0x002fea0003800000 */
.L_x_1774:
        /* <DEDUP_REMOVED lines=17> */
.L_x_1776:
[----:B------:R-:W-:Y:S01]  /*6380*/  ULEA UR11, UR19, UR47, 0x3 ;  /* 0x0000002f130b7291 */ /* 0x000fe2000f8e183f */
[----:B01----:R-:W-:-:S05]  /*6390*/  IMAD.U32 R0, RZ, RZ, UR17 ;  /* 0x00000011ff007e24 */ /* 0x003fca000f8e00ff */
[----:B------:R-:W-:-:S04]  /*63a0*/  SHF.L.U32 R0, R0, 0x1f, RZ ;  /* 0x0000001f00007819 */ /* 0x000fc800000006ff */
[----:B------:R0:W1:Y:S01]  /*63b0*/  SYNCS.PHASECHK.TRANS64.TRYWAIT P2, [UR11+0x19c50], R0 ;  /* 0x019c5000ff0075a7 */ /* 0x000062000804014b */
[----:B------:R-:W-:Y:S05]  /*63c0*/  @!P0 BRA `(.L_x_1777) ;  /* 0x0000000000048947 */ /* 0x000fea0003800000 */
[----:B------:R-:W-:Y:S01]  /*63d0*/  BPT.TRAP 0x1 ;  /* 0x000000040000795c */ /* 0x000fe20000300000 */
.L_x_1777:
[----:B-1----:R-:W-:Y:S05]  /*63e0*/  @P2 BRA `(.L_x_1778) ;  /* 0x0000000000082947 */ /* 0x002fea0003800000 */
[----:B------:R-:W1:Y:S02]  /*63f0*/  SYNCS.PHASECHK.TRANS64.TRYWAIT P2, [UR11+0x19c50], R0 ;  /* 0x019c5000ff0075a7 */ /* 0x000e64000804014b */
[----:B-1----:R-:W-:Y:S05]  /*6400*/  @!P2 BRA `(.L_x_1779) ;  /* 0x0000009800bca947 */ /* 0x002fea0003800000 */
.L_x_1778:
        /* <DEDUP_REMOVED lines=306> */
.L_x_1780:
        /* <DEDUP_REMOVED lines=91> */
.L_x_1771:
[----:B------:R-:W-:Y:S06]  /*7ce0*/  BAR.ARV 0x8, 0x200 ;  /* 0x0208000000007b1d */ /* 0x000fec0000002000 */
[----:B------:R-:W-:Y:S05]  /*7cf0*/  @!P0 BRA `(.L_x_1782) ;  /* 0x0000000000048947 */ /* 0x000fea0003800000 */
[----:B------:R-:W-:Y:S01]  /*7d00*/  BPT.TRAP 0x1 ;  /* 0x000000040000795c */ /* 0x000fe20000300000 */
.L_x_1782:
[----:B------:R-:W-:Y:S01]  /*7d10*/  ULEA UR14, UR37, UR47, 0x3 ;  /* 0x0000002f250e7291 */ /* 0x000fe2000f8e183f */
[----:B------:R-:W-:-:S05]  /*7d20*/  IMAD.U32 R5, RZ, RZ, UR36 ;  /* 0x00000024ff057e24 */ /* 0x000fca000f8e00ff */
[----:B------:R-:W-:-:S04]  /*7d30*/  SHF.L.U32 R5, R5, 0x1f, RZ ;  /* 0x0000001f05057819 */ /* 0x000fc800000006ff */
[----:B------:R0:W1:Y:S01]  /*7d40*/  SYNCS.PHASECHK.TRANS64.TRYWAIT P1, [UR14+0x19c50], R5 ;  /* 0x019c5005ff0075a7 */ /* 0x000062000802014e */
[----:B------:R-:W-:Y:S05]  /*7d50*/  @!P0 BRA `(.L_x_1783) ;  /* 0x0000000000048947 */ /* 0x000fea0003800000 */
[----:B------:R-:W-:Y:S01]  /*7d60*/  BPT.TRAP 0x1 ;  /* 0x000000040000795c */ /* 0x000fe20000300000 */
.L_x_1783:
[----:B-1----:R-:W-:Y:S05]  /*7d70*/  @P1 BRA `(.L_x_1784) ;  /* 0x0000000000081947 */ /* 0x002fea0003800000 */
[----:B------:R-:W1:Y:S02]  /*7d80*/  SYNCS.PHASECHK.TRANS64.TRYWAIT P1, [UR14+0x19c50], R5 ;  /* 0x019c5005ff0075a7 */ /* 0x000e64000802014e */
[----:B-1----:R-:W-:Y:S05]  /*7d90*/  @!P1 BRA `(.L_x_1785) ;  /* 0x0000008000709947 */ /* 0x002fea0003800000 */
.L_x_1784:
        /* <DEDUP_REMOVED lines=10> */
[----:B------:R-:W-:Y:S01]  /*7e40*/  @UP0 ULDC.64 UR10, c[0x0][0x9c8] ;  /* 0x00027200000a0ab9 */ /* 0x000fe20000000a00 */
[----:B------:R-:W-:Y:S02]  /*7e50*/  @UP0 USHF.R.S32.HI UR15, URZ, 0x1f, UR50 ;  /* 0x0000001f3f0f0899 */ /* 0x000fe40008011432 */
[----:B------:R-:W-:Y:S02]  /*7e60*/  @UP0 UIMAD UR6, UR39, UR10, URZ ;  /* 0x0000000a270602a4 */ /* 0x000fe4000f8e023f */
[----:B------:R-:W-:Y:S02]  /*7e70*/  @UP0 UIMAD.WIDE.U32 UR8, UR38, UR10, URZ ;  /* 0x0000000a260802a5 */ /* 0x000fe4000f8e003f */
[----:B------:R-:W-:Y:S02]  /*7e80*/  @UP0 UIMAD UR7, UR38, UR11, UR6 ;  /* 0x0000000b260702a4 */ /* 0x000fe4000f8e0206 */
[----:B------:R-:W-:Y:S02]  /*7e90*/  UIMAD UR6, UR37, 0x300, UR47 ;  /* 0x00000300250678a4 */ /* 0x000fe4000f8e022f */
[----:B------:R-:W-:Y:S01]  /*7ea0*/  @UP0 UIADD3 UR9, UR9, UR7, URZ ;  /* 0x0000000709090290 */ /* 0x000fe2000fffe03f */
[----:B------:R-:W-:-:S02]  /*7eb0*/  @UP0 ULDC.64 UR12, c[0x0][0x9d0] ;  /* 0x00027400000c0ab9 */ /* 0x000fc40000000a00 */
[----:B------:R-:W-:Y:S01]  /*7ec0*/  UMOV UR7, 0x40000040 ;  /* 0x4000004000077882 */ /* 0x000fe20000000000 */
[----:B------:R-:W-:Y:S02]  /*7ed0*/  @UP0 UIMAD UR10, UR15, UR12, URZ ;  /* 0x0000000c0f0a02a4 */ /* 0x000fe4000f8e023f */
[----:B------:R-:W-:Y:S01]  /*7ee0*/  @UP0 UIMAD.WIDE.U32 UR8, UR50, UR12, UR8 ;  /* 0x0000000c320802a5 */ /* 0x000fe2000f8e0008 */
[----:B------:R-:W-:Y:S01]  /*7ef0*/  QGMMA.64x96x32.F32.E4M3.E4M3 R88, R148, gdesc[UR4], R88, gsb0 ;  /* 0x0160000494587df3 */ /* 0x000fe20008000858 */
[----:B------:R-:W-:Y:S02]  /*7f00*/  @UP0 UIMAD UR10, UR50, UR13, UR10 ;  /* 0x0000000d320a02a4 */ /* 0x000fe4000f8e020a */
[----:B------:R-:W-:Y:S02]  /*7f10*/  @UP0 ULEA UR4, UP1, UR8, UR4, 0x2 ;  /* 0x0000000408040291 */ /* 0x000fe4000f82103f */
[----:B------:R-:W-:-:S04]  /*7f20*/  @UP0 UIADD3 UR7, UR9, UR10, URZ ;  /* 0x0000000a09070290 */ /* 0x000fc8000fffe03f */
[----:B------:R-:W-:Y:S01]  /*7f30*/  @UP0 ULEA.HI.X UR5, UR8, UR5, UR7, 0x2, UP1 ;  /* 0x0000000508050291 */ /* 0x000fe200088f1407 */
[----:B------:R-:W-:-:S05]  /*7f40*/  IMAD.U32 R6, RZ, RZ, UR4 ;  /* 0x00000004ff067e24 */ /* 0x000fca000f8e00ff */
        /* <DEDUP_REMOVED lines=54> */
.L_x_1786:
        /* <DEDUP_REMOVED lines=58> */
.L_x_1753:
        /* <DEDUP_REMOVED lines=37> */
[----:B------:R-:W-:Y:S02]  /*88a0*/  F2FP.BF16.F32.PACK_AB R36, R93, R36 ;  /* 0x000000245d24723e */ /* 0x000fe400000010ff */
[----:B------:R-:W-:Y:S02]  /*88b0*/  MOV R4, R0 ;  /* 0x0000000000047202 */ /* 0x000fe40000000f00 */
[----:B0-----:R-:W-:-:S02]  /*88c0*/  MOV R5, R45 ;  /* 0x0000002d00057202 */ /* 0x001fc40000000f00 */
[----:B------:R-:W-:Y:S02]  /*88d0*/  F2FP.BF16.F32.PACK_AB R31, R100, R31 ;  /* 0x0000001f641f723e */ /* 0x000fe400000010ff */
[----:B------:R-:W-:Y:S01]  /*88e0*/  F2FP.BF16.F32.PACK_AB R32, R101, R32 ;  /* 0x000000206520723e */ /* 0x000fe200000010ff */
[----:B------:R-:W-:Y:S01]  /*88f0*/  IMAD.WIDE R12, R156, 0x2, R4 ;  /* 0x000000029c0c7825 */ /* 0x000fe200078e0204 */
[----:B------:R-:W-:Y:S02]  /*8900*/  SEL R51, R7, R6, P0 ;  /* 0x0000000607337207 */ /* 0x000fe40000000000 */
[----:B------:R-:W-:Y:S02]  /*8910*/  SEL R54, R6, R7, P0 ;  /* 0x0000000706367207 */ /* 0x000fe40000000000 */
[----:B------:R-:W-:Y:S02]  /*8920*/  IADD3 R9, P5, R12, 0x20, RZ ;  /* 0x000000200c097810 */ /* 0x000fe40007fbe0ff */
[----:B------:R-:W-:-:S02]  /*8930*/  F2FP.BF16.F32.PACK_AB R27, R108, R27 ;  /* 0x0000001b6c1b723e */ /* 0x000fc400000010ff */
[----:B------:R-:W-:Y:S02]  /*8940*/  LOP3.LUT R6, R9, 0x180, RZ, 0xc0, !PT ;  /* 0x0000018009067812 */ /* 0x000fe400078ec0ff */
[----:B------:R-:W-:Y:S02]  /*8950*/  F2FP.BF16.F32.PACK_AB R28, R109, R28 ;  /* 0x0000001c6d1c723e */ /* 0x000fe400000010ff */
[----:B------:R-:W-:Y:S02]  /*8960*/  SEL R37, R35, R36, P0 ;  /* 0x0000002423257207 */ /* 0x000fe40000000000 */
[----:B------:R-:W-:Y:S02]  /*8970*/  SEL R36, R36, R35, P0 ;  /* 0x0000002324247207 */ /* 0x000fe40000000000 */
[----:B------:R-:W-:Y:S02]  /*8980*/  F2FP.BF16.F32.PACK_AB R21, R116, R21 ;  /* 0x000000157415723e */ /* 0x000fe400000010ff */
[----:B------:R-:W-:-:S02]  /*8990*/  F2FP.BF16.F32.PACK_AB R24, R117, R24 ;  /* 0x000000187518723e */ /* 0x000fc400000010ff */
[----:B------:R-:W-:Y:S02]  /*89a0*/  SEL R35, R31, R32, P0 ;  /* 0x000000201f237207 */ /* 0x000fe40000000000 */
[----:B------:R-:W-:Y:S02]  /*89b0*/  F2FP.BF16.F32.PACK_AB R33, R94, R33 ;  /* 0x000000215e21723e */ /* 0x000fe400000010ff */
[----:B------:R-:W-:Y:S02]  /*89c0*/  F2FP.BF16.F32.PACK_AB R34, R95, R34 ;  /* 0x000000225f22723e */ /* 0x000fe400000010ff */
[----:B------:R-:W-:Y:S02]  /*89d0*/  SEL R32, R32, R31, P0 ;  /* 0x0000001f20207207 */ /* 0x000fe40000000000 */
[----:B------:R-:W-:Y:S02]  /*89e0*/  SHF.R.U64 R6, R6, 0x3, RZ ;  /* 0x0000000306067819 */ /* 0x000fe400000012ff */
[----:B------:R-:W-:-:S02]  /*89f0*/  F2FP.BF16.F32.PACK_AB R29, R102, R29 ;  /* 0x0000001d661d723e */ /* 0x000fc400000010ff */
[----:B------:R-:W-:Y:S02]  /*8a00*/  F2FP.BF16.F32.PACK_AB R30, R103, R30 ;  /* 0x0000001e671e723e */ /* 0x000fe400000010ff */
[----:B------:R-:W-:Y:S02]  /*8a10*/  SEL R31, R27, R28, P0 ;  /* 0x0000001c1b1f7207 */ /* 0x000fe40000000000 */
[----:B------:R-:W-:Y:S02]  /*8a20*/  IADD3 R10, P3, R12, 0x3020, RZ ;  /* 0x000030200c0a7810 */ /* 0x000fe40007f7e0ff */
[----:B------:R-:W-:Y:S02]  /*8a30*/  F2FP.BF16.F32.PACK_AB R25, R110, R25 ;  /* 0x000000196e19723e */ /* 0x000fe400000010ff */
[----:B------:R-:W-:Y:S02]  /*8a40*/  F2FP.BF16.F32.PACK_AB R26, R111, R26 ;  /* 0x0000001a6f1a723e */ /* 0x000fe400000010ff */
[----:B------:R-:W-:-:S02]  /*8a50*/  SEL R28, R28, R27, P0 ;  /* 0x0000001b1c1c7207 */ /* 0x000fc40000000000 */
[----:B------:R-:W-:Y:S02]  /*8a60*/  SEL R27, R21, R24, P0 ;  /* 0x00000018151b7207 */ /* 0x000fe40000000000 */
[----:B------:R-:W-:Y:S02]  /*8a70*/  SEL R40, R24, R21, P0 ;  /* 0x0000001518287207 */ /* 0x000fe40000000000 */
[----:B------:R-:W-:Y:S02]  /*8a80*/  IADD3 R55, P2, R12, 0x6000, RZ ;  /* 0x000060000c377810 */ /* 0x000fe40007f5e0ff */
[----:B------:R-:W-:Y:S02]  /*8a90*/  SEL R43, R33, R34, P0 ;  /* 0x00000022212b7207 */ /* 0x000fe40000000000 */
[----:B------:R-:W-:Y:S02]  /*8aa0*/  SEL R46, R34, R33, P0 ;  /* 0x00000021222e7207 */ /* 0x000fe40000000000 */
[----:B------:R-:W-:-:S02]  /*8ab0*/  IADD3 R53, P4, R12, 0x3000, RZ ;  /* 0x000030000c357810 */ /* 0x000fc40007f9e0ff */
[----:B------:R-:W-:Y:S02]  /*8ac0*/  LOP3.LUT R24, R6, R9, RZ, 0x3c, !PT ;  /* 0x0000000906187212 */ /* 0x000fe400078e3cff */
[----:B------:R-:W-:Y:S01]  /*8ad0*/  SEL R33, R29, R30, P0 ;  /* 0x0000001e1d217207 */ /* 0x000fe20000000000 */
[----:B------:R-:W-:Y:S01]  /*8ae0*/  IMAD.X R21, RZ, RZ, R13, P4 ;  /* 0x000000ffff157224 */ /* 0x000fe200020e060d */
[----:B------:R-:W-:Y:S02]  /*8af0*/  SEL R48, R30, R29, P0 ;  /* 0x0000001d1e307207 */ /* 0x000fe40000000000 */
[----:B------:R-:W-:Y:S02]  /*8b00*/  IADD3 R57, P1, R12, 0x6020, RZ ;  /* 0x000060200c397810 */ /* 0x000fe40007f3e0ff */
[----:B------:R-:W-:Y:S02]  /*8b10*/  LOP3.LUT R9, R10, 0x180, RZ, 0xc0, !PT ;  /* 0x000001800a097812 */ /* 0x000fe400078ec0ff */
[----:B------:R-:W-:-:S02]  /*8b20*/  SEL R29, R25, R26, P0 ;  /* 0x0000001a191d7207 */ /* 0x000fc40000000000 */
[----:B------:R-:W-:Y:S01]  /*8b30*/  SEL R50, R26, R25, P0 ;  /* 0x000000191a327207 */ /* 0x000fe20000000000 */
[----:B------:R-:W-:Y:S01]  /*8b40*/  IMAD.X R25, RZ, RZ, R13, P5 ;  /* 0x000000ffff197224 */ /* 0x000fe200028e060d */
[----:B------:R-:W-:Y:S02]  /*8b50*/  LOP3.LUT R26, R55, 0x180, RZ, 0xc0, !PT ;  /* 0x00000180371a7812 */ /* 0x000fe400078ec0ff */
[----:B------:R-:W-:Y:S02]  /*8b60*/  LOP3.LUT R6, R53, 0x180, RZ, 0xc0, !PT ;  /* 0x0000018035067812 */ /* 0x000fe400078ec0ff */
[----:B------:R-:W-:Y:S02]  /*8b70*/  F2FP.BF16.F32.PACK_AB R11, R126, R11 ;  /* 0x0000000b7e0b723e */ /* 0x000fe400000010ff */
[----:B------:R-:W-:Y:S02]  /*8b80*/  LOP3.LUT R30, R57, 0x180, RZ, 0xc0, !PT ;  /* 0x00000180391e7812 */ /* 0x000fe400078ec0ff */
[----:B------:R-:W-:-:S02]  /*8b90*/  SHF.R.U64 R9, R9, 0x3, RZ ;  /* 0x0000000309097819 */ /* 0x000fc400000012ff */
[----:B------:R-:W-:Y:S02]  /*8ba0*/  F2FP.BF16.F32.PACK_AB R15, R118, R15 ;  /* 0x0000000f760f723e */ /* 0x000fe400000010ff */
[----:B------:R-:W-:Y:S02]  /*8bb0*/  F2FP.BF16.F32.PACK_AB R20, R119, R20 ;  /* 0x000000147714723e */ /* 0x000fe400000010ff */
[----:B------:R-:W-:Y:S02]  /*8bc0*/  SHF.R.U64 R26, R26, 0x3, RZ ;  /* 0x000000031a1a7819 */ /* 0x000fe400000012ff */
[----:B------:R-:W-:Y:S02]  /*8bd0*/  SHF.R.U64 R6, R6, 0x3, RZ ;  /* 0x0000000306067819 */ /* 0x000fe400000012ff */
[----:B------:R-:W-:Y:S02]  /*8be0*/  SEL R49, R11, R38, P0 ;  /* 0x000000260b317207 */ /* 0x000fe40000000000 */
[----:B------:R-:W-:-:S02]  /*8bf0*/  SHF.R.U64 R30, R30, 0x3, RZ ;  /* 0x000000031e1e7819 */ /* 0x000fc400000012ff */
[----:B------:R-:W-:Y:S02]  /*8c00*/  LOP3.LUT R14, R9, R10, RZ, 0x3c, !PT ;  /* 0x0000000a090e7212 */ /* 0x000fe400078e3cff */
[----:B------:R-:W-:Y:S01]  /*8c10*/  SEL R38, R38, R11, P0 ;  /* 0x0000000b26267207 */ /* 0x000fe20000000000 */
[--C-:B------:R-:W-:Y:S01]  /*8c20*/  IMAD.X R11, RZ, RZ, R13.reuse, P2 ;  /* 0x000000ffff0b7224 */ /* 0x100fe200010e060d */
[----:B------:R-:W-:Y:S02]  /*8c30*/  SEL R45, R15, R20, P0 ;  /* 0x000000140f2d7207 */ /* 0x000fe40000000000 */
[----:B------:R-:W-:Y:S01]  /*8c40*/  SEL R52, R20, R15, P0 ;  /* 0x0000000f14347207 */ /* 0x000fe20000000000 */
[----:B------:R-:W-:Y:S01]  /*8c50*/  IMAD.X R15, RZ, RZ, R13, P3 ;  /* 0x000000ffff0f7224 */ /* 0x000fe200018e060d */
        /* <DEDUP_REMOVED lines=21> */
[----:B------:R-:W3:Y:S01]  /*8db0*/  SHFL.IDX PT, R32, R32, R9, 0x1c1f ;  /* 0x001c1f0920207589 */ /* 0x000ee200000e0000 */
[----:B0-----:R-:W-:-:S02]  /*8dc0*/  SEL R12, R37, R36, P0 ;  /* 0x00000024250c7207 */ /* 0x001fc40000000000 */
[----:B------:R-:W-:Y:S01]  /*8dd0*/  SEL R14, R36, R37, P0 ;  /* 0x00000025240e7207 */ /* 0x000fe20000000000 */
[----:B------:R-:W-:Y:S04]  /*8de0*/  SHFL.IDX PT, R33, R33, R2, 0x1c1f ;  /* 0x001c1f0221217589 */ /* 0x000fe800000e0000 */
[----:B------:R-:W0:Y:S01]  /*8df0*/  SHFL.IDX PT, R48, R48, R9, 0x1c1f ;  /* 0x001c1f0930307589 */ /* 0x000e2200000e0000 */
[----:B-1----:R-:W-:Y:S02]  /*8e00*/  SEL R13, R43, R46, P0 ;  /* 0x0000002e2b0d7207 */ /* 0x002fe40000000000 */
[----:B------:R-:W-:Y:S01]  /*8e10*/  SEL R15, R46, R43, P0 ;  /* 0x0000002b2e0f7207 */ /* 0x000fe20000000000 */
[----:B------:R1:W-:Y:S01]  /*8e20*/  SHFL.IDX PT, R34, R27, R2, 0x1c1f ;  /* 0x001c1f021b227589 */ /* 0x0003e200000e0000 */
[----:B------:R-:W-:Y:S01]  /*8e30*/  MOV R46, R6 ;  /* 0x00000006002e7202 */ /* 0x000fe20000000f00 */
[----:B------:R-:W-:-:S02]  /*8e40*/  IMAD.U32 R6, RZ, RZ, UR6 ;  /* 0x00000006ff067e24 */ /* 0x000fc4000f8e00ff */
[----:B------:R-:W-:Y:S01]  /*8e50*/  SHFL.IDX PT, R10, R29, R2, 0x1c1f ;  /* 0x001c1f021d0a7589 */ /* 0x000fe200000e0000 */
[----:B--2---:R-:W-:Y:S01]  /*8e60*/  SEL R28, R31, R30, P0 ;  /* 0x0000001e1f1c7207 */ /* 0x004fe20000000000 */
[----:B------:R-:W-:Y:S01]  /*8e70*/  IMAD.U32 R7, RZ, RZ, UR7 ;  /* 0x00000007ff077e24 */ /* 0x000fe2000f8e00ff */
[----:B------:R-:W-:Y:S01]  /*8e80*/  SEL R30, R30, R31, P0 ;  /* 0x0000001f1e1e7207 */ /* 0x000fe20000000000 */
[----:B------:R-:W2:Y:S01]  /*8e90*/  SHFL.IDX PT, R11, R40, R9, 0x1c1f ;  /* 0x001c1f09280b7589 */ /* 0x000ea200000e0000 */
[----:B------:R-:W-:-:S03]  /*8ea0*/  ULDC.64 UR6, c[0x0][0xc08] ;  /* 0x0003020000067ab9 */ /* 0x000fc60000000a00 */
[----:B------:R-:W4:Y:S01]  /*8eb0*/  SHFL.IDX PT, R21, R50, R9, 0x1c1f ;  /* 0x001c1f0932157589 */ /* 0x000f2200000e0000 */
[----:B---3--:R-:W-:Y:S02]  /*8ec0*/  SEL R24, R35, R32, P0 ;  /* 0x0000002023187207 */ /* 0x008fe40000000000 */
[----:B------:R-:W-:Y:S01]  /*8ed0*/  SEL R26, R32, R35, P0 ;  /* 0x00000023201a7207 */ /* 0x000fe20000000000 */
[----:B------:R-:W-:Y:S04]  /*8ee0*/  SHFL.IDX PT, R39, R39, R2, 0x1c1f ;  /* 0x001c1f0227277589 */ /* 0x000fe800000e0000 */
[----:B------:R-:W-:Y:S01]  /*8ef0*/  SHFL.IDX PT, R45, R45, R2, 0x1c1f ;  /* 0x001c1f022d2d7589 */ /* 0x000fe200000e0000 */
[----:B0-----:R-:W-:Y:S02]  /*8f00*/  SEL R25, R33, R48, P0 ;  /* 0x0000003021197207 */ /* 0x001fe40000000000 */
[----:B-1----:R-:W-:Y:S01]  /*8f10*/  SEL R27, R48, R33, P0 ;  /* 0x00000021301b7207 */ /* 0x002fe20000000000 */
[----:B------:R-:W0:Y:S04]  /*8f20*/  SHFL.IDX PT, R42, R42, R9, 0x1c1f ;  /* 0x001c1f092a2a7589 */ /* 0x000e2800000e0000 */
[----:B------:R-:W1:Y:S04]  /*8f30*/  SHFL.IDX PT, R52, R52, R9, 0x1c1f ;  /* 0x001c1f0934347589 */ /* 0x000e6800000e0000 */
[----:B------:R-:W-:Y:S01]  /*8f40*/  SHFL.IDX PT, R41, R41, R2, 0x1c1f ;  /* 0x001c1f0229297589 */ /* 0x000fe200000e0000 */
[----:B--2---:R-:W-:-:S02]  /*8f50*/  SEL R32, R34, R11, P0 ;  /* 0x0000000b22207207 */ /* 0x004fc40000000000 */
[----:B------:R-:W-:Y:S01]  /*8f60*/  SEL R34, R11, R34, P0 ;  /* 0x000000220b227207 */ /* 0x000fe20000000000 */
[----:B------:R-:W-:Y:S01]  /*8f70*/  SHFL.IDX PT, R49, R49, R2, 0x1c1f ;  /* 0x001c1f0231317589 */ /* 0x000fe200000e0000 */
[----:B----4-:R-:W-:Y:S02]  /*8f80*/  SEL R29, R10, R21, P0 ;  /* 0x000000150a1d7207 */ /* 0x010fe40000000000 */
[----:B------:R-:W-:Y:S01]  /*8f90*/  SEL R31, R21, R10, P0 ;  /* 0x0000000a151f7207 */ /* 0x000fe20000000000 */
[----:B------:R-:W2:Y:S04]  /*8fa0*/  SHFL.IDX PT, R44, R44, R9, 0x1c1f ;  /* 0x001c1f092c2c7589 */ /* 0x000ea800000e0000 */
[----:B------:R3:W4:Y:S04]  /*8fb0*/  SHFL.IDX PT, R20, R38, R9, 0x1c1f ;  /* 0x001c1f0926147589 */ /* 0x00072800000e0000 */
[----:B------:R-:W-:Y:S01]  /*8fc0*/  SHFL.IDX PT, R51, R51, R2, 0x1c1f ;  /* 0x001c1f0233337589 */ /* 0x000fe200000e0000 */
[----:B0-----:R-:W-:-:S03]  /*8fd0*/  SEL R36, R39, R42, P0 ;  /* 0x0000002a27247207 */ /* 0x001fc60000000000 */
[----:B------:R-:W0:Y:S01]  /*8fe0*/  SHFL.IDX PT, R54, R54, R9, 0x1c1f ;  /* 0x001c1f0936367589 */ /* 0x000e2200000e0000 */
[----:B-1----:R-:W-:Y:S02]  /*8ff0*/  SEL R33, R45, R52, P0 ;  /* 0x000000342d217207 */ /* 0x002fe40000000000 */
[----:B---3--:R-:W-:Y:S01]  /*9000*/  SEL R38, R42, R39, P0 ;  /* 0x000000272a267207 */ /* 0x008fe20000000000 */
[----:B------:R-:W-:Y:S01]  /*9010*/  BAR.SYNC.DEFER_BLOCKING 0x1, 0x180 ;  /* 0x0046000000007b1d */ /* 0x000fe20000010000 */
[----:B------:R-:W-:Y:S01]  /*9020*/  SEL R35, R52, R45, P0 ;  /* 0x0000002d34237207 */ /* 0x000fe20000000000 */
[----:B------:R-:W-:Y:S01]  /*9030*/  UISETP.NE.U32.AND UP1, UPT, UR6, URZ, UPT ;  /* 0x0000003f0600728c */ /* 0x000fe2000bf25070 */
[----:B--2---:R-:W-:Y:S02]  /*9040*/  SEL R40, R41, R44, P0 ;  /* 0x0000002c29287207 */ /* 0x004fe40000000000 */
[----:B------:R-:W-:Y:S01]  /*9050*/  SEL R42, R44, R41, P0 ;  /* 0x000000292c2a7207 */ /* 0x000fe20000000000 */
[----:B------:R-:W-:Y:S01]  /*9060*/  UMOV UR4, URZ ;  /* 0x0000003f00047c82 */ /* 0x000fe20008000000 */
[----:B----4-:R-:W-:Y:S01]  /*9070*/  SEL R37, R49, R20, P0 ;  /* 0x0000001431257207 */ /* 0x010fe20000000000 */
[----:B------:R-:W-:Y:S01]  /*9080*/  ULDC UR8, c[0x0][0xa88] ;  /* 0x0002a20000087ab9 */ /* 0x000fe20000000800 */
[----:B------:R-:W-:Y:S01]  /*9090*/  SEL R39, R20, R49, P0 ;  /* 0x0000003114277207 */ /* 0x000fe20000000000 */
[----:B------:R-:W1:Y:S01]  /*90a0*/  LDC R45, c[0x0][0xbe8] ;  /* 0x0002fa00ff2d7b82 */ /* 0x000e620000000800 */
[----:B0-----:R-:W-:-:S02]  /*90b0*/  SEL R41, R51, R54, P0 ;  /* 0x0000003633297207 */ /* 0x001fc40000000000 */
        /* <DEDUP_REMOVED lines=8> */
[----:B------:R-:W3:Y:S01]  /*9140*/  @P2 LDG.E R2, desc[UR44][R6.64] ;  /* 0x0000002c06022981 */ /* 0x000ee2000c1e1900 */
[----:B------:R-:W-:Y:S01]  /*9150*/  UISETP.NE.AND.EX UP1, UPT, UR7, URZ, UPT, UP1 ;  /* 0x0000003f0700728c */ /* 0x000fe2000bf25310 */
[----:B-1----:R-:W-:Y:S01]  /*9160*/  ISETP.NE.AND P1, PT, R45, 0x1, PT ;  /* 0x000000012d00780c */ /* 0x002fe20003f25270 */
[----:B0-----:R-:W-:-:S04]  /*9170*/  VIADD R12, R17, UR42 ;  /* 0x0000002a110c7c36 */ /* 0x001fc80008000000 */
[----:B------:R-:W-:-:S05]  /*9180*/  PLOP3.LUT P0, PT, PT, PT, UP1, 0x80, 0x0 ;  /* 0x000000000000781c */ /* 0x000fca0003f0f018 */
[----:B------:R-:W-:-:S03]  /*9190*/  @UP1 ULEA UR6, UP2, UR38, UR6, 0x2 ;  /* 0x0000000626061291 */ /* 0x000fc6000f84103f */
[----:B------:R-:W0:Y:S01]  /*91a0*/  @P1 LDC R9, c[0x0][0xbec] ;  /* 0x0002fb00ff091b82 */ /* 0x000e220000000800 */
[----:B------:R-:W-:Y:S02]  /*91b0*/  @UP1 ULEA.HI.X UR7, UR38, UR7, UR39, 0x2, UP2 ;  /* 0x0000000726071291 */ /* 0x000fe400090f1427 */
[----:B------:R-:W-:-:S04]  /*91c0*/  IMAD.U32 R14, RZ, RZ, UR6 ;  /* 0x00000006ff0e7e24 */ /* 0x000fc8000f8e00ff */
[----:B------:R-:W-:Y:S01]  /*91d0*/  IMAD.U32 R15, RZ, RZ, UR7 ;  /* 0x00000007ff0f7e24 */ /* 0x000fe2000f8e00ff */
[----:B------:R-:W1:Y:S01]  /*91e0*/  @P1 LDC R10, c[0x0][0xbf0] ;  /* 0x0002fc00ff0a1b82 */ /* 0x000e620000000800 */
[----:B---3--:R-:W-:Y:S01]  /*91f0*/  @P2 R2UR UR4, R2 ;  /* 0x00000000020422ca */ /* 0x008fe200000e0000 */
[----:B------:R-:W-:-:S06]  /*9200*/  IMAD.U32 R2, RZ, RZ, UR8 ;  /* 0x00000008ff027e24 */ /* 0x000fcc000f8e00ff */
[----:B------:R2:W5:Y:S01]  /*9210*/  @P0 LDG.E R2, desc[UR44][R14.64] ;  /* 0x0000002c0e020981 */ /* 0x000562000c1e1900 */
[----:B01----:R-:W-:Y:S07]  /*9220*/  @P0 BRA `(.L_x_1789) ;  /* 0x0000000000100947 */ /* 0x003fee0003800000 */
[----:B------:R-:W-:Y:S05]  /*9230*/  @!P2 BRA `(.L_x_1789) ;  /* 0x00000000000ca947 */ /* 0x000fea0003800000 */
[----:B------:R-:W3:Y:S04]  /*9240*/  LDG.E R11, desc[UR44][R6.64] ;  /* 0x0000002c060b7981 */ /* 0x000ee8000c1e1900 */
[----:B-----5:R-:W3:Y:S02]  /*9250*/  LDG.E R2, desc[UR44][R6.64+0x4] ;  /* 0x0000042c06027981 */ /* 0x020ee4000c1e1900 */
[----:B---3--:R-:W-:-:S07]  /*9260*/  IMAD.IADD R2, R2, 0x1, -R11 ;  /* 0x0000000102027824 */ /* 0x008fce00078e0a0b */
.L_x_1789:
[----:B------:R-:W-:Y:S01]  /*9270*/  USHF.R.S32.HI UR14, URZ, 0x1f, UR41 ;  /* 0x0000001f3f0e7899 */ /* 0x000fe20008011429 */
[----:B------:R-:W-:Y:S01]  /*9280*/  @P1 IMAD.HI.U32 R7, R12, R9, RZ ;  /* 0x000000090c071227 */ /* 0x000fe200078e00ff */
[----:B------:R-:W-:Y:S01]  /*9290*/  ULDC.64 UR12, c[0x0][0xb90] ;  /* 0x0002e400000c7ab9 */ /* 0x000fe20000000a00 */
[----:B------:R-:W-:Y:S01]  /*92a0*/  USHF.R.S32.HI UR9, URZ, 0x1f, UR4 ;  /* 0x0000001f3f097899 */ /* 0x000fe20008011404 */
[----:B--2---:R-:W0:Y:S01]  /*92b0*/  @P1 LDC R42, c[0x0][0xbec] ;  /* 0x0002fb00ff2a1b82 */ /* 0x004e220000000800 */
[----:B------:R-:W-:Y:S01]  /*92c0*/  UIMAD UR10, UR14, UR12, URZ ;  /* 0x0000000c0e0a72a4 */ /* 0x000fe2000f8e023f */
[----:B------:R-:W-:Y:S01]  /*92d0*/  IMAD.MOV.U32 R6, RZ, RZ, R12 ;  /* 0x000000ffff067224 */ /* 0x000fe200078e000c */
[----:B------:R-:W-:Y:S01]  /*92e0*/  UMOV UR8, UR4 ;  /* 0x0000000400087c82 */ /* 0x000fe20008000000 */
[----:B------:R-:W-:Y:S01]  /*92f0*/  @P1 SHF.R.U32.HI R6, RZ, R10, R7 ;  /* 0x0000000aff061219 */ /* 0x000fe20000011607 */
[----:B------:R-:W-:Y:S01]  /*9300*/  USEL UR39, UR39, URZ, !UP0 ;  /* 0x0000003f27277287 */ /* 0x000fe2000c000000 */
[----:B------:R-:W-:Y:S01]  /*9310*/  IMAD R7, R152, 0x20, R18 ;  /* 0x0000002098077824 */ /* 0x000fe200078e0212 */
[----:B------:R-:W-:Y:S01]  /*9320*/  UIMAD.WIDE.U32 UR6, UR41, UR12, UR8 ;  /* 0x0000000c290672a5 */ /* 0x000fe2000f8e0008 */
[----:B-----5:R-:W-:Y:S01]  /*9330*/  IMAD R43, R2, R45, RZ ;  /* 0x0000002d022b7224 */ /* 0x020fe200078e02ff */
[----:B------:R-:W-:Y:S01]  /*9340*/  UIMAD UR10, UR41, UR13, UR10 ;  /* 0x0000000d290a72a4 */ /* 0x000fe2000f8e020a */
[----:B------:R-:W-:Y:S01]  /*9350*/  IMAD.MOV R10, RZ, RZ, -R6 ;  /* 0x000000ffff0a7224 */ /* 0x000fe200078e0a06 */
[----:B------:R-:W-:Y:S01]  /*9360*/  USEL UR38, UR38, URZ, !UP0 ;  /* 0x0000003f26267287 */ /* 0x000fe2000c000000 */
[----:B------:R-:W-:Y:S01]  /*9370*/  IMAD.WIDE R4, R7, 0x2, R4 ;  /* 0x0000000207047825 */ /* 0x000fe200078e0204 */
[----:B------:R-:W-:Y:S01]  /*9380*/  ULDC.64 UR12, c[0x0][0xb98] ;  /* 0x0002e600000c7ab9 */ /* 0x000fe20000000a00 */
[----:B------:R-:W-:-:S02]  /*9390*/  UIADD3 UR7, UR7, UR10, URZ ;  /* 0x0000000a07077290 */ /* 0x000fc4000fffe03f */
[----:B------:R-:W-:Y:S01]  /*93a0*/  UIMAD UR8, UR39, UR12, URZ ;  /* 0x0000000c270872a4 */ /* 0x000fe2000f8e023f */
[----:B------:R-:W-:Y:S01]  /*93b0*/  IMAD R9, R45, R10, R12 ;  /* 0x0000000a2d097224 */ /* 0x000fe200078e020c */
[----:B------:R-:W-:Y:S01]  /*93c0*/  UIMAD.WIDE.U32 UR6, UR38, UR12, UR6 ;  /* 0x0000000c260672a5 */ /* 0x000fe2000f8e0006 */
[----:B------:R-:W-:Y:S01]  /*93d0*/  IADD3 R12, P2, R4, 0x1800, RZ ;  /* 0x00001800040c7810 */ /* 0x000fe20007f5e0ff */
[----:B------:R-:W-:Y:S01]  /*93e0*/  UIMAD UR8, UR38, UR13, UR8 ;  /* 0x0000000d260872a4 */ /* 0x000fe2000f8e0208 */
[----:B------:R-:W-:Y:S01]  /*93f0*/  SHF.R.S32.HI R10, RZ, 0x1f, R6 ;  /* 0x0000001fff0a7819 */ /* 0x000fe20000011406 */
[----:B------:R-:W-:Y:S01]  /*9400*/  ULDC.64 UR10, c[0x0][0xb88] ;  /* 0x0002e200000a7ab9 */ /* 0x000fe20000000a00 */
[----:B------:R-:W-:Y:S02]  /*9410*/  SHF.R.S32.HI R7, RZ, 0x1f, R9 ;  /* 0x0000001fff077819 */ /* 0x000fe40000011409 */
[----:B------:R-:W-:Y:S01]  /*9420*/  LOP3.LUT R11, R12, 0x180, RZ, 0xc0, !PT ;  /* 0x000001800c0b7812 */ /* 0x000fe200078ec0ff */
[----:B------:R-:W-:Y:S01]  /*9430*/  IMAD.U32 R13, RZ, RZ, UR8 ;  /* 0x00000008ff0d7e24 */ /* 0x000fe2000f8e00ff */
[----:B------:R-:W-:Y:S01]  /*9440*/  IADD3 R6, P0, R6, UR6, RZ ;  /* 0x0000000606067c10 */ /* 0x000fe2000ff1e0ff */
[----:B------:R-:W-:Y:S01]  /*9450*/  IMAD R14, R7, UR10, RZ ;  /* 0x0000000a070e7c24 */ /* 0x000fe2000f8e02ff */
[----:B------:R-:W-:-:S02]  /*9460*/  SHF.R.U64 R11, R11, 0x3, RZ ;  /* 0x000000030b0b7819 */ /* 0x000fc400000012ff */
[----:B------:R-:W-:Y:S01]  /*9470*/  IADD3.X R7, R10, UR7, R13, P0, !PT ;  /* 0x000000070a077c10 */ /* 0x000fe200087fe40d */
[----:B------:R-:W-:Y:S01]  /*9480*/  ULDC.64 UR6, c[0x0][0xb50] ;  /* 0x0002d40000067ab9 */ /* 0x000fe20000000a00 */
[----:B------:R-:W-:Y:S01]  /*9490*/  LOP3.LUT R10, R11, R12, RZ, 0x3c, !PT ;  /* 0x0000000c0b0a7212 */ /* 0x000fe200078e3cff */
[C---:B------:R-:W-:Y:S01]  /*94a0*/  IMAD R11, R9.reuse, UR11, R14 ;  /* 0x0000000b090b7c24 */ /* 0x040fe2000f8e020e */
[C---:B------:R-:W-:Y:S01]  /*94b0*/  IADD3 R33, P6, R4.reuse, 0x3000, RZ ;  /* 0x0000300004217810 */ /* 0x040fe20007fde0ff */
[----:B------:R-:W-:Y:S01]  /*94c0*/  IMAD.WIDE.U32 R6, R9, UR10, R6 ;  /* 0x0000000a09067c25 */ /* 0x000fe2000f8e0006 */
[C---:B------:R-:W-:Y:S01]  /*94d0*/  IADD3 R25, P5, R4.reuse, 0x4800, RZ ;  /* 0x0000480004197810 */ /* 0x040fe20007fbe0ff */
[----:B------:R-:W-:Y:S01]  /*94e0*/  ULDC.64 UR10, c[0x0][0xaa0] ;  /* 0x0002a800000a7ab9 */ /* 0x000fe20000000a00 */
[----:B------:R-:W-:Y:S01]  /*94f0*/  IADD3 R37, P4, R4, 0x6000, RZ ;  /* 0x0000600004257810 */ /* 0x000fe20007f9e0ff */
[----:B------:R-:W-:Y:S01]  /*9500*/  IMAD.IADD R7, R7, 0x1, R11 ;  /* 0x0000000107077824 */ /* 0x000fe200078e020b */
[C---:B------:R-:W-:Y:S01]  /*9510*/  LEA R9, P0, R6.reuse, UR6, 0x2 ;  /* 0x0000000606097c11 */ /* 0x040fe2000f8010ff */
        /* <DEDUP_REMOVED lines=16> */
[----:B------:R-:W-:Y:S02]  /*9620*/  LOP3.LUT R36, R37, 0x180, RZ, 0xc0, !PT ;  /* 0x0000018025247812 */ /* 0x000fe400078ec0ff */
[----:B------:R-:W-:Y:S01]  /*9630*/  LOP3.LUT R13, R4, 0x180, RZ, 0xc0, !PT ;  /* 0x00000180040d7812 */ /* 0x000fe200078ec0ff */
[----:B------:R-:W-:Y:S01]  /*9640*/  UIMAD.WIDE.U32 UR6, UR4, UR10, URZ ;  /* 0x0000000a040672a5 */ /* 0x000fe2000f8e003f */
[----:B------:R-:W-:Y:S01]  /*9650*/  SHF.R.U64 R2, R2, 0x3, RZ ;  /* 0x0000000302027819 */ /* 0x000fe200000012ff */
[----:B------:R-:W-:Y:S01]  /*9660*/  UIMAD UR8, UR4, UR11, UR8 ;  /* 0x0000000b040872a4 */ /* 0x000fe2000f8e0208 */
[----:B------:R-:W-:Y:S01]  /*9670*/  SHF.R.U64 R32, R32, 0x3, RZ ;  /* 0x0000000320207819 */ /* 0x000fe200000012ff */
[----:B------:R-:W-:Y:S01]  /*9680*/  IMAD.X R29, RZ, RZ, R5, P3 ;  /* 0x000000ffff1d7224 */ /* 0x000fe200018e0605 */
[----:B------:R-:W-:Y:S01]  /*9690*/  SHF.R.U64 R24, R24, 0x3, RZ ;  /* 0x0000000318187819 */ /* 0x000fe200000012ff */
[----:B------:R-:W-:Y:S01]  /*96a0*/  ULDC.64 UR10, c[0x0][0xae8] ;  /* 0x0002ba00000a7ab9 */ /* 0x000fe20000000a00 */
[----:B------:R-:W-:-:S02]  /*96b0*/  SHF.R.U64 R36, R36, 0x3, RZ ;  /* 0x0000000324247819 */ /* 0x000fc400000012ff */
[----:B------:R-:W-:Y:S02]  /*96c0*/  SHF.R.U64 R13, R13, 0x3, RZ ;  /* 0x000000030d0d7819 */ /* 0x000fe400000012ff */
[----:B------:R-:W-:Y:S01]  /*96d0*/  LOP3.LUT R28, R2, R7, RZ, 0x3c, !PT ;  /* 0x00000007021c7212 */ /* 0x000fe200078e3cff */
[----:B-1----:R1:W-:Y:S01]  /*96e0*/  @!P2 ST.E desc[UR44][R20.64], R3 ;  /* 0x000000031400a985 */ /* 0x0023e2000c10192c */
[----:B------:R-:W-:Y:S01]  /*96f0*/  IMAD R2, R23, 0x60, R152 ;  /* 0x0000006017027824 */ /* 0x000fe200078e0298 */
        /* <DEDUP_REMOVED lines=10> */
[----:B-1----:R-:W1:Y:S01]  /*97a0*/  @P1 LDC R3, c[0x0][0xbf0] ;  /* 0x0002fc00ff031b82 */ /* 0x002e620000000800 */
[----:B------:R-:W-:Y:S01]  /*97b0*/  IMAD.MOV.U32 R13, RZ, RZ, R5 ;  /* 0x000000ffff0d7224 */ /* 0x000fe200078e0005 */
[----:B------:R-:W-:Y:S01]  /*97c0*/  UIMAD UR4, UR41, UR11, UR4 ;  /* 0x0000000b290472a4 */ /* 0x000fe2000f8e0204 */
[----:B------:R3:W5:Y:S01]  /*97d0*/  LD.E.128 R4, desc[UR44][R10.64] ;  /* 0x0000002c0a047980 */ /* 0x000762000c101d00 */
[----:B------:R-:W-:Y:S01]  /*97e0*/  UIMAD.WIDE.U32 UR6, UR41, UR10, UR6 ;  /* 0x0000000a290672a5 */ /* 0x000fe2000f8e0006 */
[----:B------:R-:W-:-:S02]  /*97f0*/  ULDC.64 UR8, c[0x0][0xaf0] ;  /* 0x0002bc0000087ab9 */ /* 0x000fc40000000a00 */
[----:B------:R-:W5:Y:S01]  /*9800*/  LD.E.128 R12, desc[UR44][R12.64] ;  /* 0x0000002c0c0c7980 */ /* 0x000f62000c101d00 */
[----:B------:R-:W-:-:S03]  /*9810*/  UIADD3 UR7, UR7, UR4, URZ ;  /* 0x0000000407077290 */ /* 0x000fc6000fffe03f */
[----:B------:R-:W5:Y:S01]  /*9820*/  LD.E.128 R32, desc[UR44][R32.64] ;  /* 0x0000002c20207980 */ /* 0x000f62000c101d00 */
[----:B---3--:R-:W-:Y:S01]  /*9830*/  VIADD R11, R2, UR42 ;  /* 0x0000002a020b7c36 */ /* 0x008fe20008000000 */
[----:B------:R-:W-:Y:S02]  /*9840*/  UIMAD UR4, UR39, UR8, URZ ;  /* 0x00000008270472a4 */ /* 0x000fe4000f8e023f */
[----:B------:R-:W5:Y:S01]  /*9850*/  LD.E.128 R24, desc[UR44][R24.64] ;  /* 0x0000002c18187980 */ /* 0x000f62000c101d00 */
[----:B0-----:R-:W-:Y:S01]  /*9860*/  @P1 IMAD.HI.U32 R2, R11, R42, RZ ;  /* 0x0000002a0b021227 */ /* 0x001fe200078e00ff */
[----:B------:R-:W-:Y:S02]  /*9870*/  UIMAD UR4, UR38, UR9, UR4 ;  /* 0x00000009260472a4 */ /* 0x000fe4000f8e0204 */
[----:B------:R-:W5:Y:S01]  /*9880*/  LD.E.128 R36, desc[UR44][R36.64] ;  /* 0x0000002c24247980 */ /* 0x000f62000c101d00 */
[----:B------:R-:W-:Y:S01]  /*9890*/  IMAD.MOV.U32 R9, RZ, RZ, R11 ;  /* 0x000000ffff097224 */ /* 0x000fe200078e000b */
[----:B------:R-:W-:-:S02]  /*98a0*/  UIMAD.WIDE.U32 UR6, UR38, UR8, UR6 ;  /* 0x00000008260672a5 */ /* 0x000fc4000f8e0006 */
[----:B------:R-:W5:Y:S01]  /*98b0*/  LD.E.128 R28, desc[UR44][R28.64] ;  /* 0x0000002c1c1c7980 */ /* 0x000f62000c101d00 */
[----:B-1----:R-:W-:Y:S01]  /*98c0*/  @P1 SHF.R.U32.HI R9, RZ, R3, R2 ;  /* 0x00000003ff091219 */ /* 0x002fe20000011602 */
[----:B------:R-:W-:Y:S01]  /*98d0*/  ULDC.64 UR8, c[0x0][0xae0] ;  /* 0x0002b80000087ab9 */ /* 0x000fe20000000a00 */
[----:B------:R-:W-:Y:S01]  /*98e0*/  UIADD3 UR4, UR7, UR4, URZ ;  /* 0x0000000407047290 */ /* 0x000fe2000fffe03f */
[----:B------:R-:W-:Y:S01]  /*98f0*/  @!PT LDS RZ, [RZ] ;  /* 0x00000000fffff984 */ /* 0x000fe20000000800 */
[----:B------:R-:W-:Y:S01]  /*9900*/  @!PT LDS RZ, [RZ] ;  /* 0x00000000fffff984 */ /* 0x000fe20000000800 */
[----:B------:R-:W-:Y:S01]  /*9910*/  @!PT LDS RZ, [RZ] ;  /* 0x00000000fffff984 */ /* 0x000fe20000000800 */
[----:B------:R-:W-:Y:S01]  /*9920*/  @!PT LDS RZ, [RZ] ;  /* 0x00000000fffff984 */ /* 0x000fe20000000800 */
[----:B------:R0:W-:Y:S06]  /*9930*/  MEMBAR.ALL.CTA ;  /* 0x0000000000007992 */ /* 0x0001ec0000008000 */
[----:B0-----:R-:W0:Y:S01]  /*9940*/  FENCE.VIEW.ASYNC.S ;  /* 0x00000000000073c6 */ /* 0x001e220000000000 */
[--C-:B--2---:R-:W-:Y:S01]  /*9950*/  SHF.R.S32.HI R8, RZ, 0x1f, R9.reuse ;  /* 0x0000001fff087819 */ /* 0x104fe20000011409 */
        /* <DEDUP_REMOVED lines=40> */
.L_x_1791:
[----:B------:R-:W-:Y:S05]  /*9be0*/  BSYNC B1 ;  /* 0x0000000000017941 */ /* 0x000fea0003800000 */
.L_x_1790:
        /* <DEDUP_REMOVED lines=8> */
[C---:B-1-3--:R-:W-:Y:S02]  /*9c70*/  @!P2 LEA R10, P0, R19.reuse, R8, 0x1 ;  /* 0x00000008130aa211 */ /* 0x04afe400078008ff */
        /* <DEDUP_REMOVED lines=10> */
.L_x_1788:
        /* <DEDUP_REMOVED lines=35> */
.L_x_1793:
[----:B------:R-:W-:Y:S01]  /*9f50*/  USEL UR38, UR38, URZ, !UP0 ;  /* 0x0000003f26267287 */ /* 0x000fe2000c000000 */
[----:B------:R-:W-:Y:S01]  /*9f60*/  BSSY B1, `(.L_x_1794) ;  /* 0x000002c000017945 */ /* 0x000fe20003800000 */
[----:B------:R-:W-:-:S03]  /*9f70*/  USEL UR39, UR39, URZ, !UP0 ;  /* 0x0000003f27277287 */ /* 0x000fc6000c000000 */
[----:B------:R-:W-:Y:S09]  /*9f80*/  @P1 BRA `(.L_x_1795) ;  /* 0x0000000000a41947 */ /* 0x000ff20003800000 */
        /* <DEDUP_REMOVED lines=41> */
.L_x_1795:
[----:B------:R-:W-:Y:S05]  /*a220*/  BSYNC B1 ;  /* 0x0000000000017941 */ /* 0x000fea0003800000 */
.L_x_1794:
        /* <DEDUP_REMOVED lines=61> */
.L_x_1797:
[----:B------:R-:W-:Y:S05]  /*a600*/  BSYNC B1 ;  /* 0x0000000000017941 */ /* 0x000fea0003800000 */
.L_x_1796:
        /* <DEDUP_REMOVED lines=17> */
.L_x_1792:
[----:B------:R-:W-:Y:S05]  /*a720*/  BSYNC B0 ;  /* 0x0000000000007941 */ /* 0x000fea0003800000 */
.L_x_1787:
[----:B------:R-:W-:Y:S02]  /*a730*/  ULDC UR4, c[0x0][0xc3c] ;  /* 0x00030f0000047ab9 */ /* 0x000fe40000000800 */
[----:B------:R-:W-:-:S13]  /*a740*/  ISETP.GE.AND P0, PT, R47, UR4, PT ;  /* 0x000000042f007c0c */ /* 0x000fda000bf06270 */
[----:B------:R-:W-:Y:S05]  /*a750*/  @!P0 BRA `(.L_x_1798) ;  /* 0xffffff6400948947 */ /* 0x000fea000383ffff */
[----:B------:R-:W-:Y:S05]  /*a760*/  EXIT ;  /* 0x000000000000794d */ /* 0x000fea0003800000 */
.L_x_1748:
[----:B------:R-:W-:-:S08]  /*a770*/  NOP ;  /* 0x0000000000007918 */ /* 0x000fd00000000000 */
[----:B------:R-:W0:-:S00]  /*a780*/  USETMAXREG.DEALLOC.CTAPOOL 0x20 ;  /* 0x00000020000079c8 */ /* 0x000e0000080e0500 */
[----:B0-----:R-:W-:Y:S01]  /*a790*/  LOP3.LUT R2, R0, 0x3, RZ, 0xc0, !PT ;  /* 0x0000000300027812 */ /* 0x001fe200078ec0ff */
[----:B------:R-:W-:-:S05]  /*a7a0*/  IMAD.MOV.U32 R4, RZ, RZ, RZ ;  /* 0x000000ffff047224 */ /* 0x000fca00078e00ff */
[----:B------:R-:W0:Y:S02]  /*a7b0*/  SHFL.IDX PT, R2, R2, RZ, 0x1f ;  /* 0x00001fff02027589 */ /* 0x000e2400000e0000 */
[----:B0-----:R-:W-:-:S04]  /*a7c0*/  ISETP.NE.AND P0, PT, R2, RZ, PT ;  /* 0x000000ff0200720c */ /* 0x001fc80003f05270 */
[----:B------:R-:W-:-:S05]  /*a7d0*/  P2R R2, PR, RZ, 0x1 ;  /* 0x00000001ff027803 */ /* 0x000fca0000000000 */
[----:B------:R0:W-:Y:S04]  /*a7e0*/  STL [R1+0x10], R2 ;  /* 0x0000100201007387 */ /* 0x0001e80000100800 */
        /* <DEDUP_REMOVED lines=10> */
.L_x_1799:
[----:B0-----:R-:W0:Y:S01]  /*a890*/  S2R R2, SR_TID.X ;  /* 0x0000000000027919 */ /* 0x001e220000002100 */
        /* <DEDUP_REMOVED lines=40> */
.L_x_1805:
        /* <DEDUP_REMOVED lines=14> */
.L_x_1804:
[----:B------:R-:W-:Y:S05]  /*ac00*/  BSYNC B0 ;  /* 0x0000000000007941 */ /* 0x000fea0003800000 */
.L_x_1803:
        /* <DEDUP_REMOVED lines=21> */
.L_x_1801:
        /* <DEDUP_REMOVED lines=25> */
.L_x_1806:
        /* <DEDUP_REMOVED lines=57> */
.L_x_1802:
[----:B------:R-:W-:Y:S01]  /*b280*/  IMAD.MOV.U32 R24, RZ, RZ, R7 ;  /* 0x000000ffff187224 */ /* 0x000fe200078e0007 */
[----:B------:R-:W-:Y:S01]  /*b290*/  UMOV UR36, URZ ;  /* 0x0000003f00247c82 */ /* 0x000fe20008000000 */
[----:B------:R-:W-:-:S07]  /*b2a0*/  IMAD.MOV.U32 R25, RZ, RZ, RZ ;  /* 0x000000ffff197224 */ /* 0x000fce00078e00ff */
.L_x_1807:
        /* <DEDUP_REMOVED lines=10> */
.L_x_1800:
        /* <DEDUP_REMOVED lines=58> */
.L_x_1881:
[----:B------:R-:W-:Y:S01]  /*b6f0*/  ULDC.64 UR4, c[0x0][0xc88] ;  /* 0x0003220000047ab9 */ /* 0x000fe20000000a00 */
[----:B------:R-:W-:Y:S01]  /*b700*/  ULDC.64 UR6, c[0x0][0xa18] ;  /* 0x0002860000067ab9 */ /* 0x000fe20000000a00 */
[----:B------:R-:W-:-:S06]  /*b710*/  UIMAD.WIDE UR4, UR43, 0x4, UR4 ;  /* 0x000000042b0478a5 */ /* 0x000fcc000f8e0204 */
[----:B0-----:R-:W-:Y:S02]  /*b720*/  IMAD.U32 R2, RZ, RZ, UR4 ;  /* 0x00000004ff027e24 */ /* 0x001fe4000f8e00ff */
[----:B------:R-:W-:Y:S01]  /*b730*/  IMAD.U32 R3, RZ, RZ, UR5 ;  /* 0x00000005ff037e24 */ /* 0x000fe2000f8e00ff */
[----:B------:R-:W-:Y:S01]  /*b740*/  UISETP.NE.U32.AND UP0, UPT, UR6, URZ, UPT ;  /* 0x0000003f0600728c */ /* 0x000fe2000bf05070 */
[----:B------:R-:W-:Y:S01]  /*b750*/  ULDC UR8, c[0x0][0x288] ;  /* 0x0000a20000087ab9 */ /* 0x000fe20000000800 */
[----:B------:R-:W-:Y:S02]  /*b760*/  ULDC.64 UR4, c[0x0][0xa28] ;  /* 0x00028a0000047ab9 */ /* 0x000fe40000000a00 */
[----:B------:R-:W2:Y:S01]  /*b770*/  LDG.E R2, desc[UR44][R2.64] ;  /* 0x0000002c02027981 */ /* 0x000ea2000c1e1900 */
[----:B------:R-:W-:Y:S01]  /*b780*/  UISETP.NE.AND.EX UP0, UPT, UR7, URZ, UPT, UP0 ;  /* 0x0000003f0700728c */ /* 0x000fe2000bf05300 */
[----:B------:R-:W-:Y:S01]  /*b790*/  IMAD.U32 R0, RZ, RZ, UR8 ;  /* 0x00000008ff007e24 */ /* 0x000fe2000f8e00ff */
[----:B------:R-:W-:-:S04]  /*b7a0*/  UISETP.NE.U32.AND UP1, UPT, UR4, URZ, UPT ;  /* 0x0000003f0400728c */ /* 0x000fc8000bf25070 */
[----:B------:R-:W-:Y:S01]  /*b7b0*/  PLOP3.LUT P3, PT, PT, PT, UP0, 0x80, 0x0 ;  /* 0x000000000000781c */ /* 0x000fe20003f6f008 */
[----:B------:R-:W-:-:S06]  /*b7c0*/  UISETP.NE.AND.EX UP1, UPT, UR5, URZ, UPT, UP1 ;  /* 0x0000003f0500728c */ /* 0x000fcc000bf25310 */
        /* <DEDUP_REMOVED lines=8> */
[----:B------:R-:W-:Y:S01]  /*b850*/  IMAD.U32 R2, RZ, RZ, UR6 ;  /* 0x00000006ff027e24 */ /* 0x000fe2000f8e00ff */
[----:B------:R-:W-:-:S03]  /*b860*/  @UP1 ULEA.HI.X UR5, UR46, UR5, UR48, 0x2, UP2 ;  /* 0x000000052e051291 */ /* 0x000fc600090f1430 */
[----:B------:R-:W-:Y:S01]  /*b870*/  IMAD.U32 R3, RZ, RZ, UR7 ;  /* 0x00000007ff037e24 */ /* 0x000fe2000f8e00ff */
[----:B------:R-:W-:-:S04]  /*b880*/  ULDC.64 UR6, c[0x0][0xa08] ;  /* 0x0002820000067ab9 */ /* 0x000fc80000000a00 */
[----:B------:R0:W2:Y:S01]  /*b890*/  @P3 LDG.E R0, desc[UR44][R2.64] ;  /* 0x0000002c02003981 */ /* 0x0000a2000c1e1900 */
[----:B------:R-:W-:Y:S01]  /*b8a0*/  ISETP.NE.U32.AND P1, PT, RZ, UR6, PT ;  /* 0x00000006ff007c0c */ /* 0x000fe2000bf25070 */
[----:B------:R-:W-:Y:S01]  /*b8b0*/  UIADD3 UR6, UP1, UR47, UR6, URZ ;  /* 0x000000062f067290 */ /* 0x000fe2000ff3e03f */
[----:B0-----:R-:W-:Y:S02]  /*b8c0*/  IMAD.U32 R2, RZ, RZ, UR4 ;  /* 0x00000004ff027e24 */ /* 0x001fe4000f8e00ff */
[----:B------:R-:W-:Y:S01]  /*b8d0*/  IMAD.U32 R3, RZ, RZ, UR5 ;  /* 0x00000005ff037e24 */ /* 0x000fe2000f8e00ff */
[----:B------:R-:W-:Y:S02]  /*b8e0*/  ULDC.64 UR4, c[0x0][0xa00] ;  /* 0x0002800000047ab9 */ /* 0x000fe40000000a00 */
[----:B------:R-:W-:Y:S01]  /*b8f0*/  ISETP.NE.U32.AND P0, PT, RZ, UR4, PT ;  /* 0x00000004ff007c0c */ /* 0x000fe2000bf05070 */
[----:B------:R-:W-:Y:S01]  /*b900*/  UIADD3 UR4, UP0, UR47, UR4, URZ ;  /* 0x000000042f047290 */ /* 0x000fe2000ff1e03f */
[----:B------:R-:W-:-:S02]  /*b910*/  ISETP.NE.AND.EX P1, PT, RZ, UR7, PT, P1 ;  /* 0x00000007ff007c0c */ /* 0x000fc4000bf25310 */
[----:B------:R-:W-:Y:S01]  /*b920*/  ISETP.NE.AND.EX P0, PT, RZ, UR5, PT, P0 ;  /* 0x00000005ff007c0c */ /* 0x000fe2000bf05300 */
[----:B------:R-:W-:Y:S02]  /*b930*/  UIADD3.X UR5, UR49, UR5, URZ, UP0, !UPT ;  /* 0x0000000531057290 */ /* 0x000fe400087fe43f */
[----:B------:R-:W-:Y:S01]  /*b940*/  UIADD3.X UR7, UR49, UR7, URZ, UP1, !UPT ;  /* 0x0000000731077290 */ /* 0x000fe20008ffe43f */
[----:B-1----:R-:W-:-:S05]  /*b950*/  IMAD.U32 R4, RZ, RZ, UR6 ;  /* 0x00000006ff047e24 */ /* 0x002fca000f8e00ff */
[----:B------:R-:W-:-:S05]  /*b960*/  IMAD.U32 R5, RZ, RZ, UR7 ;  /* 0x00000007ff057e24 */ /* 0x000fca000f8e00ff */
[----:B------:R-:W5:Y:S04]  /*b970*/  @P1 LDG.E R6, desc[UR44][R4.64] ;  /* 0x0000002c04061981 */ /* 0x000f68000c1e1900 */
[----:B--2---:R0:W-:Y:S01]  /*b980*/  STL [R1+0x8], R0 ;  /* 0x0000080001007387 */ /* 0x0041e20000100800 */
[----:B------:R-:W-:-:S03]  /*b990*/  IMAD.MOV.U32 R9, RZ, RZ, R0 ;  /* 0x000000ffff097224 */ /* 0x000fc600078e0000 */
[----:B0-----:R0:W2:Y:S02]  /*b9a0*/  @P2 LDG.E R0, desc[UR44][R2.64] ;  /* 0x0000002c02002981 */ /* 0x0010a4000c1e1900 */
[----:B0-----:R-:W-:Y:S02]  /*b9b0*/  IMAD.U32 R2, RZ, RZ, UR4 ;  /* 0x00000004ff027e24 */ /* 0x001fe4000f8e00ff */
[----:B------:R-:W-:-:S05]  /*b9c0*/  IMAD.U32 R3, RZ, RZ, UR5 ;  /* 0x00000005ff037e24 */ /* 0x000fca000f8e00ff */
[----:B------:R0:W5:Y:S01]  /*b9d0*/  @P0 LDG.E R8, desc[UR44][R2.64] ;  /* 0x0000002c02080981 */ /* 0x000162000c1e1900 */
[----:B------:R-:W-:Y:S01]  /*b9e0*/  UMOV UR4, URZ ;  /* 0x0000003f00047c82 */ /* 0x000fe20008000000 */
[----:B--2---:R-:W-:Y:S01]  /*b9f0*/  @P2 R2UR UR4, R0 ;  /* 0x00000000000422ca */ /* 0x004fe200000e0000 */
[----:B0-----:R-:W-:-:S14]  /*ba00*/  @P3 BRA `(.L_x_1809) ;  /* 0x0000000000143947 */ /* 0x001fdc0003800000 */
[----:B------:R-:W-:Y:S05]  /*ba10*/  @!P0 BRA `(.L_x_1809) ;  /* 0x0000000000108947 */ /* 0x000fea0003800000 */
[----:B------:R-:W2:Y:S04]  /*ba20*/  LDG.E R7, desc[UR44][R2.64] ;  /* 0x0000002c02077981 */ /* 0x000ea8000c1e1900 */
[----:B------:R-:W2:Y:S02]  /*ba30*/  LDG.E R0, desc[UR44][R2.64+0x4] ;  /* 0x0000042c02007981 */ /* 0x000ea4000c1e1900 */
[----:B--2---:R-:W-:-:S05]  /*ba40*/  IMAD.IADD R9, R0, 0x1, -R7 ;  /* 0x0000000100097824 */ /* 0x004fca00078e0a07 */
[----:B------:R0:W-:Y:S02]  /*ba50*/  STL [R1+0x8], R9 ;  /* 0x0000080901007387 */ /* 0x0001e40000100800 */
.L_x_1809:
[----:B------:R-:W-:Y:S01]  /*ba60*/  ULDC.64 UR6, c[0x0][0x418] ;  /* 0x0001060000067ab9 */ /* 0x000fe20000000a00 */
[----:B------:R-:W-:Y:S01]  /*ba70*/  UMOV UR52, URZ ;  /* 0x0000003f00347c82 */ /* 0x000fe20008000000 */
[----:B------:R-:W-:Y:S01]  /*ba80*/  UISETP.NE.U32.AND UP0, UPT, UR6, URZ, UPT ;  /* 0x0000003f0600728c */ /* 0x000fe2000bf05070 */
[----:B-----5:R-:W-:Y:S01]  /*ba90*/  @P0 R2UR UR52, R8 ;  /* 0x00000000083402ca */ /* 0x020fe200000e0000 */
[----:B------:R-:W-:Y:S01]  /*baa0*/  ULDC.64 UR8, c[0x0][0xa20] ;  /* 0x0002880000087ab9 */ /* 0x000fe20000000a00 */
[----:B------:R-:W-:Y:S01]  /*bab0*/  UMOV UR39, URZ ;  /* 0x0000003f00277c82 */ /* 0x000fe20008000000 */
[----:B------:R-:W-:Y:S01]  /*bac0*/  ISETP.NE.U32.AND P0, PT, RZ, UR8, PT ;  /* 0x00000008ff007c0c */ /* 0x000fe2000bf05070 */
[----:B------:R-:W-:Y:S01]  /*bad0*/  UISETP.NE.AND.EX UP0, UPT, UR7, URZ, UPT, UP0 ;  /* 0x0000003f0700728c */ /* 0x000fe2000bf05300 */
[----:B------:R-:W-:Y:S01]  /*bae0*/  @P1 R2UR UR39, R6 ;  /* 0x00000000062712ca */ /* 0x000fe200000e0000 */
[----:B------:R-:W-:Y:S01]  /*baf0*/  ULDC UR5, c[0x0][0x424] ;  /* 0x0001090000057ab9 */ /* 0x000fe20000000800 */
[----:B------:R-:W-:Y:S01]  /*bb00*/  ISETP.NE.AND.EX P0, PT, RZ, UR9, PT, P0 ;  /* 0x00000009ff007c0c */ /* 0x000fe2000bf05300 */
[----:B------:R-:W-:Y:S01]  /*bb10*/  USEL UR5, UR5, 0x1, UP0 ;  /* 0x0000000105057887 */ /* 0x000fe20008000000 */
[----:B------:R-:W-:Y:S01]  /*bb20*/  IMAD.U32 R22, RZ, RZ, UR46 ;  /* 0x0000002eff167e24 */ /* 0x000fe2000f8e00ff */
[----:B------:R-:W-:-:S02]  /*bb30*/  ULDC UR6, c[0x0][0x2f0] ;  /* 0x0000bc0000067ab9 */ /* 0x000fc40000000800 */
[----:B------:R-:W-:-:S06]  /*bb40*/  UIMAD UR5, UR5, UR6, URZ ;  /* 0x00000006050572a4 */ /* 0x000fcc000f8e023f */
[----:B------:R-:W-:Y:S01]  /*bb50*/  UIADD3 UR39, UR39, UR4, URZ ;  /* 0x0000000427277290 */ /* 0x000fe2000fffe03f */
[----:B------:R-:W-:Y:S01]  /*bb60*/  IMAD.U32 R2, RZ, RZ, UR5 ;  /* 0x00000005ff027e24 */ /* 0x000fe2000f8e00ff */
[----:B------:R-:W-:Y:S10]  /*bb70*/  @!P0 BRA `(.L_x_1810) ;  /* 0x0000000000188947 */ /* 0x000ff40003800000 */
[----:B------:R-:W-:-:S04]  /*bb80*/  UIADD3 UR5, UP0, UR47, UR8, URZ ;  /* 0x000000082f057290 */ /* 0x000fc8000ff1e03f */
[----:B------:R-:W-:Y:S02]  /*bb90*/  UIADD3.X UR6, UR49, UR9, URZ, UP0, !UPT ;  /* 0x0000000931067290 */ /* 0x000fe400087fe43f */
[----:B------:R-:W-:-:S04]  /*bba0*/  IMAD.U32 R2, RZ, RZ, UR5 ;  /* 0x00000005ff027e24 */ /* 0x000fc8000f8e00ff */
[----:B------:R-:W-:-:S05]  /*bbb0*/  IMAD.U32 R3, RZ, RZ, UR6 ;  /* 0x00000006ff037e24 */ /* 0x000fca000f8e00ff */
[----:B------:R1:W5:Y:S01]  /*bbc0*/  LDG.E R2, desc[UR44][R2.64] ;  /* 0x0000002c02027981 */ /* 0x000362000c1e1900 */
[----:B------:R-:W-:Y:S05]  /*bbd0*/  BRA `(.L_x_1811) ;  /* 0x0000000000107947 */ /* 0x000fea0003800000 */
.L_x_1810:
[----:B------:R-:W-:Y:S05]  /*bbe0*/  @!P1 BRA `(.L_x_1811) ;  /* 0x00000000000c9947 */ /* 0x000fea0003800000 */
[----:B------:R-:W2:Y:S04]  /*bbf0*/  LDG.E R3, desc[UR44][R4.64] ;  /* 0x0000002c04037981 */ /* 0x000ea8000c1e1900 */
[----:B------:R-:W2:Y:S02]  /*bc00*/  LDG.E R2, desc[UR44][R4.64+0x4] ;  /* 0x0000042c04027981 */ /* 0x000ea4000c1e1900 */
[----:B--2---:R-:W-:-:S07]  /*bc10*/  IMAD.IADD R2, R2, 0x1, -R3 ;  /* 0x0000000102027824 */ /* 0x004fce00078e0a03 */
.L_x_1811:
[----:B------:R-:W2:Y:S01]  /*bc20*/  LDC R0, c[0x0][0x448] ;  /* 0x00011200ff007b82 */ /* 0x000ea20000000800 */
[----:B-----5:R-:W-:Y:S01]  /*bc30*/  VIADD R2, R2, -UR4 ;  /* 0x8000000402027c36 */ /* 0x020fe20008000000 */
[----:B------:R-:W-:Y:S01]  /*bc40*/  BSSY B7, `(.L_x_1812) ;  /* 0x000030d000077945 */ /* 0x000fe20003800000 */
[----:B--2---:R-:W-:Y:S01]  /*bc50*/  ISETP.NE.AND P0, PT, R0, 0x1, PT ;  /* 0x000000010000780c */ /* 0x004fe20003f05270 */
[----:B------:R-:W-:-:S04]  /*bc60*/  IMAD R0, R25, 0xc0, RZ ;  /* 0x000000c019007824 */ /* 0x000fc800078e02ff */
[----:B------:R-:W-:-:S08]  /*bc70*/  VIADD R0, R0, 0xbf ;  /* 0x000000bf00007836 */ /* 0x000fd00000000000 */
[----:B-1----:R-:W1:Y:S08]  /*bc80*/  @P0 LDC R3, c[0x0][0x44c] ;  /* 0x00011300ff030b82 */ /* 0x002e700000000800 */
[----:B------:R-:W2:Y:S01]  /*bc90*/  @P0 LDC R4, c[0x0][0x450] ;  /* 0x00011400ff040b82 */ /* 0x000ea20000000800 */
[----:B-1----:R-:W-:-:S05]  /*bca0*/  @P0 IMAD.HI.U32 R3, R0, R3, RZ ;  /* 0x0000000300030227 */ /* 0x002fca00078e00ff */
[----:B--2---:R-:W-:Y:S02]  /*bcb0*/  @P0 SHF.R.U32.HI R0, RZ, R4, R3 ;  /* 0x00000004ff000219 */ /* 0x004fe40000011603 */
[C---:B------:R-:W-:Y:S01]  /*bcc0*/  IADD3 R3, R2.reuse, 0x80, -R9 ;  /* 0x0000008002037810 */ /* 0x040fe20007ffe809 */
[----:B------:R-:W-:-:S04]  /*bcd0*/  VIADD R2, R2, 0x7f ;  /* 0x0000007f02027836 */ /* 0x000fc80000000000 */
[----:B------:R-:W-:Y:S01]  /*bce0*/  IMAD.IADD R0, R3, 0x1, R0 ;  /* 0x0000000103007824 */ /* 0x000fe200078e0200 */
[----:B------:R-:W-:-:S04]  /*bcf0*/  SHF.R.S32.HI R3, RZ, 0x1f, R2 ;  /* 0x0000001fff037819 */ /* 0x000fc80000011402 */
[----:B------:R-:W-:Y:S02]  /*bd00*/  SHF.R.S32.HI R5, RZ, 0x1f, R0 ;  /* 0x0000001fff057819 */ /* 0x000fe40000011400 */
[----:B------:R-:W-:Y:S02]  /*bd10*/  LEA.HI R3, R3, R2, RZ, 0x7 ;  /* 0x0000000203037211 */ /* 0x000fe400078f38ff */
[----:B------:R-:W-:Y:S02]  /*bd20*/  LEA.HI R5, R5, R0, RZ, 0x7 ;  /* 0x0000000005057211 */ /* 0x000fe400078f38ff */
[----:B------:R-:W-:Y:S02]  /*bd30*/  SHF.R.S32.HI R3, RZ, 0x7, R3 ;  /* 0x00000007ff037819 */ /* 0x000fe40000011403 */
[----:B------:R-:W-:-:S04]  /*bd40*/  SHF.R.S32.HI R0, RZ, 0x7, R5 ;  /* 0x00000007ff007819 */ /* 0x000fc80000011405 */
[----:B------:R-:W-:-:S04]  /*bd50*/  VIMNMX R27, R3, R0, PT ;  /* 0x00000000031b7248 */ /* 0x000fc80003fe0100 */
[----:B------:R-:W-:-:S13]  /*bd60*/  ISETP.GT.AND P0, PT, R27, RZ, PT ;  /* 0x000000ff1b00720c */ /* 0x000fda0003f04270 */
[----:B------:R-:W-:Y:S05]  /*bd70*/  @P0 BRA `(.L_x_1813) ;  /* 0x0000000000440947 */ /* 0x000fea0003800000 */
[----:B------:R-:W1:Y:S02]  /*bd80*/  S2R R6, SR_TID.X ;  /* 0x0000000000067919 */ /* 0x000e640000002100 */
[----:B-1----:R-:W-:-:S04]  /*bd90*/  LOP3.LUT R6, R6, 0x7f, RZ, 0xc0, !PT ;  /* 0x0000007f06067812 */ /* 0x002fc800078ec0ff */
[----:B------:R-:W-:-:S13]  /*bda0*/  ISETP.NE.AND P0, PT, R6, RZ, PT ;  /* 0x000000ff0600720c */ /* 0x000fda0003f05270 */
[----:B------:R-:W-:Y:S05]  /*bdb0*/  @P0 BRA `(.L_x_1814) ;  /* 0x0000002c00d40947 */ /* 0x000fea0003800000 */
[----:B------:R-:W1:Y:S01]  /*bdc0*/  S2R R5, SR_LANEID ;  /* 0x0000000000057919 */ /* 0x000e620000000000 */
        /* <DEDUP_REMOVED lines=12> */
.L_x_1813:
        /* <DEDUP_REMOVED lines=20> */
.L_x_1816:
[----:B------:R-:W-:Y:S05]  /*bfd0*/  BSYNC B6 ;  /* 0x0000000000067941 */ /* 0x000fea0003800000 */
.L_x_1815:
[----:B------:R-:W-:Y:S01]  /*bfe0*/  VIADD R0, R17, 0x9000 ;  /* 0x0000900011007836 */ /* 0x000fe20000000000 */
[----:B------:R-:W-:Y:S04]  /*bff0*/  BSSY B6, `(.L_x_1817) ;  /* 0x0000014000067945 */ /* 0x000fe80003800000 */
[----:B------:R-:W-:-:S04]  /*c000*/  LOP3.LUT P0, RZ, R0, 0x9f, RZ, 0xc0, !PT ;  /* 0x0000009f00ff7812 */ /* 0x000fc8000780c0ff */
[----:B------:R-:W-:-:S09]  /*c010*/  P2R R16, PR, RZ, 0x1 ;  /* 0x00000001ff107803 */ /* 0x000fd20000000000 */
        /* <DEDUP_REMOVED lines=17> */
.L_x_1818:
[----:B------:R-:W-:Y:S05]  /*c130*/  BSYNC B6 ;  /* 0x0000000000067941 */ /* 0x000fea0003800000 */
.L_x_1817:
        /* <DEDUP_REMOVED lines=20> */
.L_x_1820:
[----:B------:R-:W-:Y:S05]  /*c280*/  BSYNC B6 ;  /* 0x0000000000067941 */ /* 0x000fea0003800000 */
.L_x_1819:
[----:B------:R-:W-:Y:S01]  /*c290*/  ISETP.NE.AND P6, PT, R16, RZ, PT ;  /* 0x000000ff1000720c */ /* 0x000fe20003fc5270 */
[----:B------:R-:W-:-:S12]  /*c2a0*/  BSSY B6, `(.L_x_1821) ;  /* 0x0000012000067945 */ /* 0x000fd80003800000 */
        /* <DEDUP_REMOVED lines=17> */
.L_x_1822:
[----:B------:R-:W-:Y:S05]  /*c3c0*/  BSYNC B6 ;  /* 0x0000000000067941 */ /* 0x000fea0003800000 */
.L_x_1821:
        /* <DEDUP_REMOVED lines=8> */
[----:B------:R-:W1:Y:S01]  /*c450*/  S2R R16, SR_TID.X ;  /* 0x0000000000107919 */ /* 0x000e620000002100 */
[----:B------:R-:W-:-:S03]  /*c460*/  ULDC.64 UR4, c[0x0][0xa08] ;  /* 0x0002820000047ab9 */ /* 0x000fc60000000a00 */
[----:B------:R2:W3:Y:S02]  /*c470*/  @P0 LDG.E R22, desc[UR44][R2.64] ;  /* 0x0000002c02160981 */ /* 0x0004e4000c1e1900 */
[----:B--2---:R-:W2:Y:S01]  /*c480*/  LDC.64 R2, c[0x0][0x418] ;  /* 0x00010600ff027b82 */ /* 0x004ea20000000a00 */
[----:B-1----:R-:W-:-:S04]  /*c490*/  SHF.R.U32.HI R20, RZ, 0x5, R16 ;  /* 0x00000005ff147819 */ /* 0x002fc80000011610 */
[----:B------:R-:W-:Y:S02]  /*c4a0*/  LOP3.LUT R20, R20, 0x3, RZ, 0xc0, !PT ;  /* 0x0000000314147812 */ /* 0x000fe400078ec0ff */
[----:B--2---:R-:W-:Y:S01]  /*c4b0*/  LOP3.LUT P0, RZ, R2, UR4, RZ, 0xfc, !PT ;  /* 0x0000000402ff7c12 */ /* 0x004fe2000f80fcff */
[----:B------:R-:W-:-:S03]  /*c4c0*/  UMOV UR4, 0xffffffff ;  /* 0xffffffff00047882 */ /* 0x000fc60000000000 */
[----:B------:R-:W-:Y:S02]  /*c4d0*/  LOP3.LUT P0, RZ, R3, UR5, RZ, 0xfc, P0 ;  /* 0x0000000503ff7c12 */ /* 0x000fe4000800fcff */
[----:B---3--:R-:W-:Y:S02]  /*c4e0*/  SHF.R.S32.HI R23, RZ, 0x1f, R22 ;  /* 0x0000001fff177819 */ /* 0x008fe40000011416 */
[----:B------:R-:W-:Y:S01]  /*c4f0*/  SEL R16, R22, RZ, !P0 ;  /* 0x000000ff16107207 */ /* 0x000fe20004000000 */
[----:B------:R-:W-:Y:S08]  /*c500*/  BRA.DIV UR4, `(.L_x_1823) ;  /* 0x0000003a04ac7947 */ /* 0x000ff0000b800000 */
[----:B------:R1:W2:Y:S02]  /*c510*/  SHFL.IDX PT, R14, R20, RZ, 0x1f ;  /* 0x00001fff140e7589 */ /* 0x0002a400000e0000 */
.L_x_1900:
[----:B--2---:R-:W-:Y:S02]  /*c520*/  ISETP.NE.AND P0, PT, R14, RZ, PT ;  /* 0x000000ff0e00720c */ /* 0x004fe40003f05270 */
[----:B------:R-:W-:-:S04]  /*c530*/  PLOP3.LUT P1, PT, PT, PT, PT, 0x8, 0x0 ;  /* 0x000000000000781c */ /* 0x000fc80003f2e170 */
[----:B------:R-:W-:-:S07]  /*c540*/  P2R R26, PR, RZ, 0x2 ;  /* 0x00000002ff1a7803 */ /* 0x000fce0000000000 */
[----:B------:R-:W-:Y:S05]  /*c550*/  @P0 BRA `(.L_x_1824) ;  /* 0x0000000400b00947 */ /* 0x000fea0003800000 */
[----:B------:R-:W-:Y:S01]  /*c560*/  UMOV UR4, 0xffffffff ;  /* 0xffffffff00047882 */ /* 0x000fe20000000000 */
[----:B------:R-:W-:Y:S02]  /*c570*/  VIADD R0, R27, 0xffffffff ;  /* 0xffffffff1b007836 */ /* 0x000fe40000000000 */
[----:B------:R-:W-:Y:S05]  /*c580*/  BRA.DIV UR4, `(.L_x_1825) ;  /* 0x0000003a04ac7947 */ /* 0x000fea000b800000 */
[----:B------:R-:W-:-:S13]  /*c590*/  ELECT P6, URZ, PT ;  /* 0x00000000003f782f */ /* 0x000fda00038c0000 */
.L_x_1903:
        /* <DEDUP_REMOVED lines=10> */
[----:B------:R-:W-:-:S05]  /*c640*/  @P0 SHF.R.U32.HI R4, RZ, R5, R7 ;  /* 0x00000005ff040219 */ /* 0x000fca0000011607 */
[----:B------:R-:W-:-:S04]  /*c650*/  IMAD.MOV R5, RZ, RZ, -R4 ;  /* 0x000000ffff057224 */ /* 0x000fc800078e0a04 */
[----:B------:R-:W-:Y:S01]  /*c660*/  IMAD R0, R6, R5, R0 ;  /* 0x0000000506007224 */ /* 0x000fe200078e0200 */
[--C-:B------:R-:W-:Y:S01]  /*c670*/  SHF.R.S32.HI R5, RZ, 0x1f, R4.reuse ;  /* 0x0000001fff057819 */ /* 0x100fe20000011404 */
[----:B------:R-:W-:Y:S02]  /*c680*/  IMAD R6, R23, UR4, RZ ;  /* 0x0000000417067c24 */ /* 0x000fe4000f8e02ff */
[----:B------:R-:W-:-:S04]  /*c690*/  IMAD.WIDE.U32 R4, R22, UR4, R4 ;  /* 0x0000000416047c25 */ /* 0x000fc8000f8e0004 */
[----:B------:R-:W-:Y:S01]  /*c6a0*/  IMAD R6, R22, UR5, R6 ;  /* 0x0000000516067c24 */ /* 0x000fe2000f8e0206 */
[----:B------:R-:W-:-:S03]  /*c6b0*/  LEA R2, P0, R4, R2, 0x2 ;  /* 0x0000000204027211 */ /* 0x000fc600078010ff */
[----:B------:R-:W-:-:S05]  /*c6c0*/  IMAD.IADD R6, R5, 0x1, R6 ;  /* 0x0000000105067824 */ /* 0x000fca00078e0206 */
[----:B------:R-:W-:-:S05]  /*c6d0*/  LEA.HI.X R3, R4, R3, R6, 0x2, P0 ;  /* 0x0000000304037211 */ /* 0x000fca00000f1406 */
[----:B------:R2:W5:Y:S02]  /*c6e0*/  LDG.E R16, desc[UR44][R2.64] ;  /* 0x0000002c02107981 */ /* 0x000564000c1e1900 */
.L_x_1826:
[----:B--2---:R-:W2:Y:S01]  /*c6f0*/  S2R R2, SR_TID.X ;  /* 0x0000000000027919 */ /* 0x004ea20000002100 */
[----:B------:R-:W-:Y:S01]  /*c700*/  IMAD R3, R18, 0x8, R17 ;  /* 0x0000000812037824 */ /* 0x000fe200078e0211 */
[----:B--2---:R-:W-:Y:S02]  /*c710*/  LOP3.LUT R4, R2, 0x7f, RZ, 0xc0, !PT ;  /* 0x0000007f02047812 */ /* 0x004fe400078ec0ff */
[----:B------:R-:W-:Y:S02]  /*c720*/  SHF.L.U32 R2, R19, 0x1f, RZ ;  /* 0x0000001f13027819 */ /* 0x000fe400000006ff */
[----:B------:R-:W-:Y:S02]  /*c730*/  ISETP.NE.AND P1, PT, R4, RZ, PT ;  /* 0x000000ff0400720c */ /* 0x000fe40003f25270 */
[----:B------:R-:W2:Y:S02]  /*c740*/  SYNCS.PHASECHK.TRANS64.TRYWAIT P0, [R3+URZ+0x19c80], R2 ;  /* 0x019c8002030075a7 */ /* 0x000ea4000800017f */
[----:B--2---:R-:W-:Y:S09]  /*c750*/  @!P0 BRA `(.L_x_1827) ;  /* 0x0000003800588947 */ /* 0x004ff20003800000 */
.L_x_1904:
[----:B------:R-:W-:Y:S05]  /*c760*/  @P1 BRA `(.L_x_1828) ;  /* 0x00000000001c1947 */ /* 0x000fea0003800000 */
[----:B------:R-:W3:Y:S02]  /*c770*/  S2R R4, SR_TID.X ;  /* 0x0000000000047919 */ /* 0x000ee40000002100 */
[----:B---3--:R-:W-:Y:S01]  /*c780*/  LOP3.LUT R5, R4, 0x1f, RZ, 0xc0, !PT ;  /* 0x0000001f04057812 */ /* 0x008fe200078ec0ff */
[----:B------:R-:W-:-:S03]  /*c790*/  IMAD.MOV.U32 R4, RZ, RZ, 0x3000 ;  /* 0x00003000ff047424 */ /* 0x000fc600078e00ff */
[----:B------:R-:W-:Y:S01]  /*c7a0*/  ISETP.NE.AND P0, PT, R5, RZ, PT ;  /* 0x000000ff0500720c */ /* 0x000fe20003f05270 */
[----:B------:R3:W-:-:S12]  /*c7b0*/  SYNCS.ARRIVE.TRANS64 RZ, [R3+URZ+0x19c70], R4 ;  /* 0x019c700403ff79a7 */ /* 0x0007d8000800003f */
[----:B---3--:R-:W-:Y:S05]  /*c7c0*/  @!P0 BRA `(.L_x_1828) ;  /* 0x0000000000048947 */ /* 0x008fea0003800000 */
[----:B------:R-:W-:Y:S01]  /*c7d0*/  BPT.TRAP 0x1 ;  /* 0x000000040000795c */ /* 0x000fe20000300000 */
.L_x_1828:
        /* <DEDUP_REMOVED lines=30> */
.L_x_1905:
        /* <DEDUP_REMOVED lines=8> */
.L_x_1830:
        /* <DEDUP_REMOVED lines=15> */
[----:B------:R-:W-:-:S02]  /*cb30*/  UIADD3 UR25, UR25, 0x19c30, URZ ;  /* 0x00019c3019197890 */ /* 0x000fc4000fffe03f */
[----:B------:R-:W-:Y:S01]  /*cb40*/  UIADD3 UR16, UR8, 0x14800, URZ ;  /* 0x0001480008107890 */ /* 0x000fe2000fffe03f */
[----:B------:R-:W-:Y:S01]  /*cb50*/  P2R R26, PR, RZ, 0x1 ;  /* 0x00000001ff1a7803 */ /* 0x000fe20000000000 */
        /* <DEDUP_REMOVED lines=9> */
[----:B------:R4:W-:Y:S01]  /*cbf0*/  UTMALDG.4D [UR16], [UR4], desc[UR6] ;  /* 0x00000610040075b4 */ /* 0x0009e20008019000 */
[----:B------:R4:W-:Y:S02]  /*cc00*/  UTMALDG.4D [UR8], [UR4], desc[UR6] ;  /* 0x00000608040075b4 */ /* 0x0009e40008019000 */
[----:B----4-:R-:W-:Y:S01]  /*cc10*/  NOP ;  /* 0x0000000000007918 */ /* 0x010fe20000000000 */
.L_x_1824:
[----:B------:R-:W-:Y:S05]  /*cc20*/  WARPSYNC.ALL ;  /* 0x0000000000007948 */ /* 0x000fea0003800000 */
[----:B------:R-:W-:Y:S01]  /*cc30*/  VIADD R0, R17, 0xf000 ;  /* 0x0000f00011007836 */ /* 0x000fe20000000000 */
[----:B------:R-:W-:Y:S01]  /*cc40*/  USHF.R.S32.HI UR4, URZ, 0x1f, UR52 ;  /* 0x0000001f3f047899 */ /* 0x000fe20008011434 */
        /* <DEDUP_REMOVED lines=15> */
[----:B--23--:R-:W-:Y:S01]  /*cd40*/  MOV R2, 0x0 ;  /* 0x0000000000027802 */ /* 0x00cfe20000000f00 */
        /* <DEDUP_REMOVED lines=13> */
[----:B-1----:R-:W-:-:S07]  /*ce20*/  LEPC R20, `(.L_x_1832) ;  /* 0x000000001014794e */ /* 0x002fce0000000000 */
[----:B0-2---:R-:W-:Y:S05]  /*ce30*/  CALL.ABS.NOINC R2 ;  /* 0x0000000002007343 */ /* 0x005fea0003c00000 */
.L_x_1832:
[----:B------:R-:W-:Y:S05]  /*ce40*/  BSYNC B6 ;  /* 0x0000000000067941 */ /* 0x000fea0003800000 */
.L_x_1831:
[----:B------:R-:W4:Y:S01]  /*ce50*/  LDC R8, c[0x0][0x448] ;  /* 0x00011200ff087b82 */ /* 0x000f220000000800 */
[----:B--23--:R-:W1:Y:S01]  /*ce60*/  S2R R2, SR_TID.X ;  /* 0x0000000000027919 */ /* 0x00ce620000002100 */
[----:B------:R-:W-:Y:S01]  /*ce70*/  ULDC.64 UR8, c[0x0][0x2d8] ;  /* 0x0000b60000087ab9 */ /* 0x000fe20000000a00 */
[----:B------:R-:W-:Y:S01]  /*ce80*/  UMOV UR48, UR54 ;  /* 0x0000003600307c82 */ /* 0x000fe20008000000 */
[----:B------:R-:W-:Y:S01]  /*ce90*/  UIMAD UR6, UR47, UR8, URZ ;  /* 0x000000082f0672a4 */ /* 0x000fe2000f8e023f */
[----:B0-----:R-:W0:Y:S01]  /*cea0*/  S2R R9, SR_TID.X ;  /* 0x0000000000097919 */ /* 0x001e220000002100 */
[----:B------:R-:W-:Y:S02]  /*ceb0*/  UIMAD.WIDE.U32 UR4, UR36, UR8, UR48 ;  /* 0x00000008240472a5 */ /* 0x000fe4000f8e0030 */
[----:B------:R-:W-:Y:S01]  /*cec0*/  UIMAD UR6, UR36, UR9, UR6 ;  /* 0x00000009240672a4 */ /* 0x000fe2000f8e0206 */
[----:B------:R-:W2:Y:S01]  /*ced0*/  S2R R21, SR_TID.X ;  /* 0x0000000000157919 */ /* 0x000ea20000002100 */
[----:B------:R-:W-:Y:S01]  /*cee0*/  ULDC.64 UR10, c[0x0][0x280] ;  /* 0x0000a000000a7ab9 */ /* 0x000fe20000000a00 */
[----:B------:R-:W-:Y:S01]  /*cef0*/  ULDC.64 UR8, c[0x0][0x2e0] ;  /* 0x0000b80000087ab9 */ /* 0x000fe20000000a00 */
[----:B------:R-:W-:-:S02]  /*cf00*/  UIADD3 UR5, UR5, UR6, URZ ;  /* 0x0000000605057290 */ /* 0x000fc4000fffe03f */
[----:B------:R-:W-:Y:S02]  /*cf10*/  UIMAD UR6, UR37, UR8, URZ ;  /* 0x00000008250672a4 */ /* 0x000fe4000f8e023f */
[----:B------:R-:W-:Y:S02]  /*cf20*/  UIMAD.WIDE.U32 UR4, UR46, UR8, UR4 ;  /* 0x000000082e0472a5 */ /* 0x000fe4000f8e0004 */
[----:B------:R-:W-:-:S03]  /*cf30*/  UIMAD UR6, UR46, UR9, UR6 ;  /* 0x000000092e0672a4 */ /* 0x000fc6000f8e0206 */
[----:B------:R-:W-:Y:S01]  /*cf40*/  ULDC.64 UR8, c[0x0][0x2c8] ;  /* 0x0000b20000087ab9 */ /* 0x000fe20000000a00 */
[----:B------:R-:W-:Y:S01]  /*cf50*/  UIADD3 UR5, UR5, UR6, URZ ;  /* 0x0000000605057290 */ /* 0x000fe2000fffe03f */
[----:B----4-:R-:W-:Y:S02]  /*cf60*/  ISETP.NE.AND P1, PT, R8, 0x1, PT ;  /* 0x000000010800780c */ /* 0x010fe40003f25270 */
[----:B------:R-:W-:Y:S02]  /*cf70*/  ULDC.64 UR6, c[0x0][0x2d0] ;  /* 0x0000b40000067ab9 */ /* 0x000fe40000000a00 */
[----:B------:R-:W-:Y:S01]  /*cf80*/  IMAD.U32 R5, RZ, RZ, UR6 ;  /* 0x00000006ff057e24 */ /* 0x000fe2000f8e00ff */
[C---:B-1----:R-:W-:Y:S01]  /*cf90*/  LOP3.LUT R20, R2.reuse, 0x7f, RZ, 0xc0, !PT ;  /* 0x0000007f02147812 */ /* 0x042fe200078ec0ff */
[----:B------:R-:W-:-:S07]  /*cfa0*/  IMAD.SHL.U32 R2, R2, 0x40, RZ ;  /* 0x0000004002027824 */ /* 0x000fce00078e00ff */
[----:B------:R-:W1:Y:S01]  /*cfb0*/  @P1 LDC R3, c[0x0][0x44c] ;  /* 0x00011300ff031b82 */ /* 0x000e620000000800 */
[----:B------:R-:W-:Y:S01]  /*cfc0*/  SHF.R.U32.HI R20, RZ, 0x1, R20 ;  /* 0x00000001ff147819 */ /* 0x000fe20000011614 */
[----:B0-----:R-:W-:-:S03]  /*cfd0*/  IMAD.SHL.U32 R9, R9, 0x10, RZ ;  /* 0x0000001009097824 */ /* 0x001fc600078e00ff */
[----:B------:R-:W-:Y:S01]  /*cfe0*/  LOP3.LUT R2, R20, 0x40, R2, 0xf8, !PT ;  /* 0x0000004014027812 */ /* 0x000fe200078ef802 */
[----:B--2---:R-:W-:Y:S01]  /*cff0*/  IMAD.SHL.U32 R20, R21, 0x10, RZ ;  /* 0x0000001015147824 */ /* 0x004fe200078e00ff */
[----:B------:R-:W-:Y:S01]  /*d000*/  LOP3.LUT R9, R9, 0x10, RZ, 0xc0, !PT ;  /* 0x0000001009097812 */ /* 0x000fe200078ec0ff */
[----:B------:R-:W0:Y:S02]  /*d010*/  @P1 LDC R0, c[0x0][0x450] ;  /* 0x00011400ff001b82 */ /* 0x000e240000000800 */
[----:B------:R-:W-:Y:S01]  /*d020*/  IMAD R6, R25, 0xc0, R2 ;  /* 0x000000c019067824 */ /* 0x000fe200078e0202 */
[C---:B------:R-:W-:Y:S02]  /*d030*/  LOP3.LUT R10, R9.reuse, 0x20, RZ, 0xfc, !PT ;  /* 0x00000020090a7812 */ /* 0x040fe400078efcff */
[----:B------:R-:W-:Y:S01]  /*d040*/  LOP3.LUT R20, R20, 0x10, RZ, 0xc0, !PT ;  /* 0x0000001014147812 */ /* 0x000fe200078ec0ff */
[----:B------:R-:W-:Y:S01]  /*d050*/  IMAD.MOV.U32 R2, RZ, RZ, R6 ;  /* 0x000000ffff027224 */ /* 0x000fe200078e0006 */
[----:B------:R-:W-:Y:S01]  /*d060*/  LOP3.LUT R9, R9, 0x40, RZ, 0xfc, !PT ;  /* 0x0000004009097812 */ /* 0x000fe200078efcff */
[----:B-1----:R-:W-:-:S05]  /*d070*/  @P1 IMAD.HI.U32 R3, R6, R3, RZ ;  /* 0x0000000306031227 */ /* 0x002fca00078e00ff */
[----:B0-----:R-:W-:-:S04]  /*d080*/  @P1 SHF.R.U32.HI R2, RZ, R0, R3 ;  /* 0x00000000ff021219 */ /* 0x001fc80000011603 */
[--C-:B------:R-:W-:Y:S01]  /*d090*/  SHF.R.S32.HI R4, RZ, 0x1f, R2.reuse ;  /* 0x0000001fff047819 */ /* 0x100fe20000011402 */
[----:B------:R-:W-:-:S04]  /*d0a0*/  IMAD.MOV R0, RZ, RZ, -R2 ;  /* 0x000000ffff007224 */ /* 0x000fc800078e0a02 */
[----:B------:R-:W-:Y:S02]  /*d0b0*/  IMAD R4, R4, UR6, RZ ;  /* 0x0000000604047c24 */ /* 0x000fe4000f8e02ff */
[----:B------:R-:W-:Y:S02]  /*d0c0*/  IMAD R0, R8, R0, R6 ;  /* 0x0000000008007224 */ /* 0x000fe400078e0206 */
[C---:B------:R-:W-:Y:S02]  /*d0d0*/  IMAD R4, R2.reuse, UR7, R4 ;  /* 0x0000000702047c24 */ /* 0x040fe4000f8e0204 */
[----:B------:R-:W-:-:S04]  /*d0e0*/  IMAD.WIDE.U32 R2, R2, R5, UR4 ;  /* 0x0000000402027e25 */ /* 0x000fc8000f8e0005 */
[----:B------:R-:W-:Y:S01]  /*d0f0*/  IMAD.IADD R3, R3, 0x1, R4 ;  /* 0x0000000103037824 */ /* 0x000fe200078e0204 */
[----:B------:R-:W-:Y:S01]  /*d100*/  SHF.R.S32.HI R4, RZ, 0x1f, R0 ;  /* 0x0000001fff047819 */ /* 0x000fe20000011400 */
[----:B------:R-:W-:Y:S02]  /*d110*/  VIADD R6, R6, 0x80 ;  /* 0x0000008006067836 */ /* 0x000fe40000000000 */
[----:B------:R-:W-:-:S04]  /*d120*/  IMAD.WIDE.U32 R2, R0, UR8, R2 ;  /* 0x0000000800027c25 */ /* 0x000fc8000f8e0002 */
[----:B------:R-:W-:-:S04]  /*d130*/  IMAD R4, R4, UR8, RZ ;  /* 0x0000000804047c24 */ /* 0x000fc8000f8e02ff */
[----:B------:R-:W-:Y:S01]  /*d140*/  IMAD R0, R0, UR9, R4 ;  /* 0x0000000900007c24 */ /* 0x000fe2000f8e0204 */
[----:B------:R-:W-:Y:S02]  /*d150*/  IADD3 R4, P0, R2, UR10, RZ ;  /* 0x0000000a02047c10 */ /* 0x000fe4000ff1e0ff */
[----:B------:R-:W0:Y:S02]  /*d160*/  @P1 LDC R2, c[0x0][0x44c] ;  /* 0x00011300ff021b82 */ /* 0x000e240000000800 */
[----:B------:R-:W-:-:S06]  /*d170*/  IADD3.X R0, R3, UR11, R0, P0, !PT ;  /* 0x0000000b03007c10 */ /* 0x000fcc00087fe400 */
[----:B------:R-:W1:Y:S01]  /*d180*/  @P1 LDC R3, c[0x0][0x450] ;  /* 0x00011400ff031b82 */ /* 0x000e620000000800 */
[----:B0-----:R-:W-:-:S04]  /*d190*/  @P1 IMAD.HI.U32 R7, R6, R2, RZ ;  /* 0x0000000206071227 */ /* 0x001fc800078e00ff */
[----:B------:R-:W-:Y:S01]  /*d1a0*/  IMAD.MOV.U32 R2, RZ, RZ, R6 ;  /* 0x000000ffff027224 */ /* 0x000fe200078e0006 */
[----:B-1----:R-:W-:-:S05]  /*d1b0*/  @P1 SHF.R.U32.HI R2, RZ, R3, R7 ;  /* 0x00000003ff021219 */ /* 0x002fca0000011607 */
[----:B------:R-:W-:-:S04]  /*d1c0*/  IMAD.MOV R3, RZ, RZ, -R2 ;  /* 0x000000ffff037224 */ /* 0x000fc800078e0a02 */
[----:B------:R-:W-:Y:S01]  /*d1d0*/  IMAD R6, R8, R3, R6 ;  /* 0x0000000308067224 */ /* 0x000fe200078e0206 */
[----:B------:R-:W-:-:S05]  /*d1e0*/  SHF.R.S32.HI R3, RZ, 0x1f, R2 ;  /* 0x0000001fff037819 */ /* 0x000fca0000011402 */
[----:B------:R-:W-:-:S04]  /*d1f0*/  IMAD R3, R3, UR6, RZ ;  /* 0x0000000603037c24 */ /* 0x000fc8000f8e02ff */
[C---:B------:R-:W-:Y:S02]  /*d200*/  IMAD R7, R2.reuse, UR7, R3 ;  /* 0x0000000702077c24 */ /* 0x040fe4000f8e0203 */
[----:B------:R-:W-:Y:S01]  /*d210*/  IMAD.WIDE.U32 R2, R2, R5, UR4 ;  /* 0x0000000402027e25 */ /* 0x000fe2000f8e0005 */
[----:B------:R-:W-:Y:S01]  /*d220*/  ULDC UR4, c[0x0][0x2b8] ;  /* 0x0000ae0000047ab9 */ /* 0x000fe20000000800 */
[----:B------:R-:W-:Y:S02]  /*d230*/  SHF.R.S32.HI R5, RZ, 0x1f, R6 ;  /* 0x0000001fff057819 */ /* 0x000fe40000011406 */
[----:B------:R-:W-:Y:S01]  /*d240*/  ISETP.GE.AND P1, PT, R10, UR4, PT ;  /* 0x000000040a007c0c */ /* 0x000fe2000bf26270 */
[----:B------:R-:W-:Y:S01]  /*d250*/  IMAD.IADD R3, R3, 0x1, R7 ;  /* 0x0000000103037824 */ /* 0x000fe200078e0207 */
[----:B------:R0:W5:Y:S01]  /*d260*/  LDL R10, [R1+0x4] ;  /* 0x00000400010a7983 */ /* 0x0001620000100800 */
[----:B------:R-:W-:Y:S01]  /*d270*/  IMAD R5, R5, UR8, RZ ;  /* 0x0000000805057c24 */ /* 0x000fe2000f8e02ff */
[----:B------:R-:W-:Y:S01]  /*d280*/  ISETP.GE.AND P2, PT, R20, UR4, PT ;  /* 0x0000000414007c0c */ /* 0x000fe2000bf46270 */
        /* <DEDUP_REMOVED lines=9> */
[----:B------:R-:W2:Y:S01]  /*d320*/  LDL.LU R2, [R1+0x8] ;  /* 0x0000080001027983 */ /* 0x000ea20000300800 */
[----:B------:R-:W-:-:S03]  /*d330*/  IMAD R25, R25, 0xc0, R21 ;  /* 0x000000c019197824 */ /* 0x000fc600078e0215 */
[----:B------:R-:W0:Y:S04]  /*d340*/  SHFL.IDX PT, R3, R4, RZ, 0x1e1f ;  /* 0x001e1fff04037589 */ /* 0x000e2800000e0000 */
[----:B------:R-:W-:Y:S04]  /*d350*/  SHFL.IDX PT, R4, R4, 0x1, 0x1e1f ;  /* 0x003e1f0004047f89 */ /* 0x000fe800000e0000 */
[----:B------:R-:W-:Y:S04]  /*d360*/  SHFL.IDX PT, R6, R6, RZ, 0x1e1f ;  /* 0x001e1fff06067589 */ /* 0x000fe800000e0000 */
[----:B------:R-:W-:Y:S01]  /*d370*/  SHFL.IDX PT, R14, R5, RZ, 0x1e1f ;  /* 0x001e1fff050e7589 */ /* 0x000fe200000e0000 */
[----:B--2---:R-:W-:-:S03]  /*d380*/  IMAD R7, R2, R8, RZ ;  /* 0x0000000802077224 */ /* 0x004fc600078e02ff */
[----:B------:R-:W1:Y:S02]  /*d390*/  SHFL.IDX PT, R2, R0, RZ, 0x1e1f ;  /* 0x001e1fff00027589 */ /* 0x000e6400000e0000 */
[----:B------:R-:W-:Y:S02]  /*d3a0*/  ISETP.GE.AND P4, PT, R25, R7, PT ;  /* 0x000000071900720c */ /* 0x000fe40003f86270 */
[----:B------:R-:W2:Y:S11]  /*d3b0*/  SHFL.IDX PT, R0, R0, 0x1, 0x1e1f ;  /* 0x003e1f0000007f89 */ /* 0x000eb600000e0000 */
        /* <DEDUP_REMOVED lines=10> */
[----:B------:R-:W-:-:S05]  /*d460*/  @!P4 IADD3 R8, P3, R20, R4, RZ ;  /* 0x000000041408c210 */ /* 0x000fca0007f7e0ff */
[----:B--2---:R-:W-:Y:S02]  /*d470*/  @!P4 IMAD.X R9, RZ, RZ, R0, P3 ;  /* 0x000000ffff09c224 */ /* 0x004fe400018e0600 */
[----:B------:R-:W-:Y:S02]  /*d480*/  @!P4 IMAD.MOV.U32 R2, RZ, RZ, R8 ;  /* 0x000000ffff02c224 */ /* 0x000fe400078e0008 */
[----:B------:R-:W-:-:S05]  /*d490*/  @!P4 IMAD.MOV.U32 R3, RZ, RZ, R9 ;  /* 0x000000ffff03c224 */ /* 0x000fca00078e0009 */
[----:B------:R1:W-:Y:S04]  /*d4a0*/  @!P4 LDGSTS.E.BYPASS.LTC128B.128 [R10+0xf800], desc[UR44][R2.64], !P2 ;  /* 0x0f800000020acfae */ /* 0x0003e8000d101d6c */
[----:B------:R1:W-:Y:S04]  /*d4b0*/  @!P4 LDGSTS.E.BYPASS.LTC128B.128 [R10+0x11000], desc[UR44][R2.64+0x20], !P1 ;  /* 0x11000020020acfae */ /* 0x0003e8000c901d6c */
[----:B------:R1:W-:Y:S02]  /*d4c0*/  @!P4 LDGSTS.E.BYPASS.LTC128B.128 [R10+0x12800], desc[UR44][R2.64+0x40], !P0 ;  /* 0x12800040020acfae */ /* 0x0003e4000c101d6c */
.L_x_1912:
        /* <DEDUP_REMOVED lines=12> */
.L_x_1835:
[----:B------:R-:W-:Y:S05]  /*d590*/  BSYNC B0 ;  /* 0x0000000000007941 */ /* 0x000fea0003800000 */
.L_x_1834:
[----:B------:R-:W-:Y:S01]  /*d5a0*/  NOP ;  /* 0x0000000000007918 */ /* 0x000fe20000000000 */
[----:B------:R-:W-:-:S13]  /*d5b0*/  PLOP3.LUT P0, PT, PT, PT, PT, 0x80, 0x0 ;  /* 0x000000000000781c */ /* 0x000fda0003f0f070 */
.L_x_1836:
[----:B------:R-:W-:Y:S02]  /*d5c0*/  PLOP3.LUT P1, PT, P1, P0, PT, 0xa2, 0x0 ;  /* 0x000000000000781c */ /* 0x000fe40000f21472 */
[----:B------:R-:W-:-:S08]  /*d5d0*/  @P0 R2UR P1, UR4, R17 ;  /* 0x00000000110402ca */ /* 0x000fd00000020000 */
[----:B------:R-:W-:-:S05]  /*d5e0*/  @P0 PLOP3.LUT P0, PT, P1, PT, PT, 0x80, 0x0 ;  /* 0x000000000000081c */ /* 0x000fca0000f0f070 */
[----:B------:R-:W-:Y:S01]  /*d5f0*/  @!P1 SYNCS.ARRIVE.TRANS64.RED.A0T1 RZ, [UR4+0x19c00], RZ ;  /* 0x019c00ffffff99a7 */ /* 0x000fe20008200404 */
[----:B------:R-:W-:Y:S07]  /*d600*/  @!P1 ARRIVES.LDGSTSBAR.64.TRANSCNT [UR4+0x19c00] ;  /* 0x019c0000ff0099b0 */ /* 0x000fee0008000a84 */
[----:B------:R-:W-:Y:S05]  /*d610*/  @P0 BRA.U.ANY `(.L_x_1836) ;  /* 0xfffffffd00e80947 */ /* 0x000fea000393ffff */
[----:B012---:R-:W2:Y:S02]  /*d620*/  LDL.LU R2, [R1+0xc] ;  /* 0x00000c0001027983 */ /* 0x007ea40000300800 */
        /* <DEDUP_REMOVED lines=9> */
[----:B------:R-:W-:Y:S01]  /*d6c0*/  ISETP.GE.AND P1, PT, R27, 0x2, PT ;  /* 0x000000021b00780c */ /* 0x000fe20003f26270 */
[----:B------:R-:W1:Y:S02]  /*d6d0*/  SYNCS.PHASECHK.TRANS64.TRYWAIT P0, [R17+URZ+0x19c20], R0 ;  /* 0x019c2000110075a7 */ /* 0x000e64000800017f */
[----:B01----:R-:W-:Y:S10]  /*d6e0*/  @!P0 BRA `(.L_x_1838) ;  /* 0x0000002c00888947 */ /* 0x003ff40003800000 */
.L_x_1913:
[----:B------:R-:W-:Y:S05]  /*d6f0*/  BSYNC B0 ;  /* 0x0000000000007941 */ /* 0x000fea0003800000 */
.L_x_1837:
[----:B------:R-:W-:Y:S05]  /*d700*/  @!P1 BRA `(.L_x_1839) ;  /* 0x0000000c00f89947 */ /* 0x000fea0003800000 */
[----:B0-----:R-:W-:Y:S02]  /*d710*/  VIADD R0, R27, 0xfffffffe ;  /* 0xfffffffe1b007836 */ /* 0x001fe40000000000 */
[----:B------:R-:W-:Y:S02]  /*d720*/  IMAD.MOV.U32 R6, RZ, RZ, R19 ;  /* 0x000000ffff067224 */ /* 0x000fe400078e0013 */
[----:B------:R-:W-:-:S07]  /*d730*/  IMAD.MOV.U32 R7, RZ, RZ, R18 ;  /* 0x000000ffff077224 */ /* 0x000fce00078e0012 */
.L_x_1863:
[----:B------:R-:W-:Y:S01]  /*d740*/  ISETP.NE.AND P1, PT, R26, RZ, PT ;  /* 0x000000ff1a00720c */ /* 0x000fe20003f25270 */
        /* <DEDUP_REMOVED lines=19> */
[----:B------:R-:W-:-:S04]  /*d880*/  @P0 SHF.R.U32.HI R2, RZ, R3, R4 ;  /* 0x00000003ff020219 */ /* 0x000fc80000011604 */
[--C-:B------:R-:W-:Y:S01]  /*d890*/  SHF.R.S32.HI R3, RZ, 0x1f, R2.reuse ;  /* 0x0000001fff037819 */ /* 0x100fe20000011402 */
[----:B------:R-:W-:-:S04]  /*d8a0*/  IMAD.MOV R8, RZ, RZ, -R2 ;  /* 0x000000ffff087224 */ /* 0x000fc800078e0a02 */
[----:B------:R-:W-:Y:S02]  /*d8b0*/  IMAD R8, R5, R8, R0 ;  /* 0x0000000805087224 */ /* 0x000fe400078e0200 */
[----:B------:R-:W-:Y:S02]  /*d8c0*/  IMAD R5, R23, UR6, RZ ;  /* 0x0000000617057c24 */ /* 0x000fe4000f8e02ff */
[----:B------:R-:W-:-:S04]  /*d8d0*/  IMAD.WIDE.U32 R2, R22, UR6, R2 ;  /* 0x0000000616027c25 */ /* 0x000fc8000f8e0002 */
[----:B------:R-:W-:-:S04]  /*d8e0*/  IMAD R4, R22, UR7, R5 ;  /* 0x0000000716047c24 */ /* 0x000fc8000f8e0205 */
[----:B------:R-:W-:Y:S01]  /*d8f0*/  IMAD.IADD R3, R4, 0x1, R3 ;  /* 0x0000000104037824 */ /* 0x000fe200078e0203 */
[----:B------:R-:W-:-:S04]  /*d900*/  LEA R4, P0, R2, UR4, 0x2 ;  /* 0x0000000402047c11 */ /* 0x000fc8000f8010ff */
[----:B------:R-:W-:-:S05]  /*d910*/  LEA.HI.X R5, R2, UR5, R3, 0x2, P0 ;  /* 0x0000000502057c11 */ /* 0x000fca00080f1403 */
[----:B------:R0:W5:Y:S04]  /*d920*/  LDG.E R16, desc[UR44][R4.64] ;  /* 0x0000002c04107981 */ /* 0x000168000c1e1900 */
.L_x_1842:
        /* <DEDUP_REMOVED lines=8> */
.L_x_1914:
[----:B------:R-:W-:Y:S05]  /*d9b0*/  BSYNC B1 ;  /* 0x0000000000017941 */ /* 0x000fea0003800000 */
.L_x_1843:
        /* <DEDUP_REMOVED lines=9> */
.L_x_1846:
[----:B------:R-:W-:Y:S05]  /*da50*/  BSYNC B1 ;  /* 0x0000000000017941 */ /* 0x000fea0003800000 */
.L_x_1845:
        /* <DEDUP_REMOVED lines=11> */
.L_x_1847:
        /* <DEDUP_REMOVED lines=16> */
.L_x_1848:
        /* <DEDUP_REMOVED lines=16> */
.L_x_1849:
        /* <DEDUP_REMOVED lines=10> */
[----:B------:R-:W1:Y:S01]  /*ddb0*/  SYNCS.PHASECHK.TRANS64.TRYWAIT P0, [R4+URZ+0x19c40], R2 ;  /* 0x019c4002040075a7 */ /* 0x000e62000800017f */
[----:B------:R-:W-:Y:S04]  /*ddc0*/  BSSY B1, `(.L_x_1850) ;  /* 0x0000002000017945 */ /* 0x000fe80003800000 */
[----:B-1----:R-:W-:Y:S05]  /*ddd0*/  @!P0 BRA `(.L_x_1851) ;  /* 0x0000002400f48947 */ /* 0x002fea0003800000 */
.L_x_1915:
[----:B------:R-:W-:Y:S05]  /*dde0*/  BSYNC B1 ;  /* 0x0000000000017941 */ /* 0x000fea0003800000 */
.L_x_1850:
        /* <DEDUP_REMOVED lines=11> */
.L_x_1853:
[----:B------:R-:W-:Y:S05]  /*dea0*/  BSYNC B1 ;  /* 0x0000000000017941 */ /* 0x000fea0003800000 */
.L_x_1852:
        /* <DEDUP_REMOVED lines=8> */
.L_x_1854:
        /* <DEDUP_REMOVED lines=15> */
.L_x_1855:
        /* <DEDUP_REMOVED lines=15> */
.L_x_1856:
        /* <DEDUP_REMOVED lines=10> */
.L_x_1841:
[----:B------:R-:W-:Y:S05]  /*e1b0*/  BSYNC B0 ;  /* 0x0000000000007941 */ /* 0x000fea0003800000 */
.L_x_1840:
[----:B------:R-:W-:-:S06]  /*e1c0*/  UISETP.NE.AND UP0, UPT, UR38, 0x3, UPT ;  /* 0x000000032600788c */ /* 0x000fcc000bf05270 */
[----:B------:R-:W-:-:S13]  /*e1d0*/  PLOP3.LUT P0, PT, PT, PT, UP0, 0x80, 0x0 ;  /* 0x000000000000781c */ /* 0x000fda0003f0f008 */
[----:B------:R-:W-:Y:S05]  /*e1e0*/  @!P0 BRA `(.L_x_1857) ;  /* 0x0000000000048947 */ /* 0x000fea0003800000 */
[----:B------:R-:W-:Y:S01]  /*e1f0*/  BPT.TRAP 0x1 ;  /* 0x000000040000795c */ /* 0x000fe20000300000 */
.L_x_1857:
        /* <DEDUP_REMOVED lines=8> */
.L_x_1916:
[----:B------:R-:W-:Y:S05]  /*e280*/  BSYNC B0 ;  /* 0x0000000000007941 */ /* 0x000fea0003800000 */
.L_x_1858:
[----:B------:R-:W-:Y:S05]  /*e290*/  @!P1 BRA `(.L_x_1860) ;  /* 0x0000000000049947 */ /* 0x000fea0003800000 */
[----:B------:R-:W-:Y:S01]  /*e2a0*/  BPT.TRAP 0x1 ;  /* 0x000000040000795c */ /* 0x000fe20000300000 */
.L_x_1860:
[----:B0-----:R-:W-:Y:S01]  /*e2b0*/  SHF.L.U32 R2, R6, 0x1f, RZ ;  /* 0x0000001f06027819 */ /* 0x001fe200000006ff */
[----:B------:R-:W-:-:S03]  /*e2c0*/  IMAD R10, R7, 0x3000, RZ ;  /* 0x00003000070a7824 */ /* 0x000fc600078e02ff */
[----:B------:R-:W0:Y:S02]  /*e2d0*/  SYNCS.PHASECHK.TRANS64.TRYWAIT P0, [R3+URZ+0x19c60], R2 ;  /* 0x019c6002030075a7 */ /* 0x000e24000800017f */
[----:B0-----:R-:W-:Y:S05]  /*e2e0*/  @!P0 BRA `(.L_x_1861) ;  /* 0x0000002000d88947 */ /* 0x001fea0003800000 */
.L_x_1917:
        /* <DEDUP_REMOVED lines=24> */
[----:B------:R-:W1:Y:S01]  /*e470*/  LDSM.16.MT88.4 R4, [R2+0x9800] ;  /* 0x009800000204783b */ /* 0x000e620000004200 */
[----:B0-----:R-:W-:Y:S02]  /*e480*/  IADD3 R12, R29, 0x3000, R12 ;  /* 0x000030001d0c7810 */ /* 0x001fe40007ffe00c */
[C-C-:B-1----:R-:W-:Y:S02]  /*e490*/  PRMT R8, R4.reuse, 0x6420, R5.reuse ;  /* 0x0000642004087816 */ /* 0x142fe40000000005 */
        /* <DEDUP_REMOVED lines=24> */
.L_x_1862:
[----:B------:R-:W2:Y:S01]  /*e620*/  S2R R2, SR_TID.X ;  /* 0x0000000000027919 */ /* 0x000ea20000002100 */
[----:B-1----:R1:W-:Y:S01]  /*e630*/  SYNCS.ARRIVE.TRANS64.A1T0 RZ, [R3+URZ+0x19c50], RZ ;  /* 0x019c50ff03ff79a7 */ /* 0x0023e2000810003f */
[----:B------:R-:W-:Y:S02]  /*e640*/  IMAD.MOV.U32 R6, RZ, RZ, R19 ;  /* 0x000000ffff067224 */ /* 0x000fe400078e0013 */
[----:B------:R-:W-:Y:S01]  /*e650*/  IMAD.MOV.U32 R7, RZ, RZ, R18 ;  /* 0x000000ffff077224 */ /* 0x000fe200078e0012 */
[----:B--2---:R-:W-:Y:S01]  /*e660*/  LOP3.LUT R2, R2, 0x7f, RZ, 0xc0, !PT ;  /* 0x0000007f02027812 */ /* 0x004fe200078ec0ff */
[----:B------:R-:W-:Y:S03]  /*e670*/  BAR.SYNC.DEFER_BLOCKING 0x2, 0x80 ;  /* 0x0082000000007b1d */ /* 0x000fe60000010000 */
[----:B------:R-:W-:-:S13]  /*e680*/  ISETP.NE.AND P0, PT, R2, RZ, PT ;  /* 0x000000ff0200720c */ /* 0x000fda0003f05270 */
[----:B------:R-:W-:-:S05]  /*e690*/  @!P0 VIADD R2, R3, 0x19c80 ;  /* 0x00019c8003028836 */ /* 0x000fca0000000000 */
[----:B------:R-:W-:-:S04]  /*e6a0*/  @!P0 PRMT R2, RZ, 0x654, R2 ;  /* 0x00000654ff028816 */ /* 0x000fc80000000002 */
[----:B------:R1:W-:Y:S01]  /*e6b0*/  @!P0 SYNCS.ARRIVE.TRANS64.RED.A1T0 RZ, [R2+URZ], RZ ;  /* 0x000000ff02ff89a7 */ /* 0x0003e2000810043f */
[C---:B------:R-:W-:Y:S01]  /*e6c0*/  ISETP.GT.AND P0, PT, R0.reuse, RZ, PT ;  /* 0x000000ff0000720c */ /* 0x040fe20003f04270 */
[----:B------:R-:W-:-:S12]  /*e6d0*/  VIADD R0, R0, 0xffffffff ;  /* 0xffffffff00007836 */ /* 0x000fd80000000000 */
[----:B-1----:R-:W-:Y:S05]  /*e6e0*/  @P0 BRA `(.L_x_1863) ;  /* 0xfffffff000140947 */ /* 0x002fea000383ffff */
.L_x_1839:
[----:B------:R-:W1:Y:S01]  /*e6f0*/  S2R R2, SR_TID.X ;  /* 0x0000000000027919 */ /* 0x000e620000002100 */
[----:B------:R-:W-:Y:S01]  /*e700*/  BSSY B0, `(.L_x_1864) ;  /* 0x0000010000007945 */ /* 0x000fe20003800000 */
[----:B-1----:R-:W-:-:S04]  /*e710*/  LOP3.LUT R2, R2, 0x7f, RZ, 0xc0, !PT ;  /* 0x0000007f02027812 */ /* 0x002fc800078ec0ff */
[----:B------:R-:W-:-:S13]  /*e720*/  ISETP.NE.AND P0, PT, R2, RZ, PT ;  /* 0x000000ff0200720c */ /* 0x000fda0003f05270 */
[----:B------:R-:W-:Y:S05]  /*e730*/  @P0 BRA `(.L_x_1865) ;  /* 0x0000000000300947 */ /* 0x000fea0003800000 */
[----:B------:R-:W1:Y:S01]  /*e740*/  S2R R5, SR_LANEID ;  /* 0x0000000000057919 */ /* 0x000e620000000000 */
[----:B------:R-:W-:Y:S01]  /*e750*/  VOTEU.ANY UR4, UPT, PT ;  /* 0x0000000000047886 */ /* 0x000fe200038e0100 */
[----:B------:R-:W2:Y:S01]  /*e760*/  LDC.64 R2, c[0x0][0xc60] ;  /* 0x00031800ff027b82 */ /* 0x000ea20000000a00 */
[----:B0-----:R-:W1:Y:S02]  /*e770*/  FLO.U32 R0, UR4 ;  /* 0x0000000400007d00 */ /* 0x001e6400080e0000 */
[----:B-1----:R-:W-:-:S06]  /*e780*/  ISETP.EQ.U32.AND P1, PT, R0, R5, PT ;  /* 0x000000050000720c */ /* 0x002fcc0003f22070 */
[----:B------:R-:W2:Y:S07]  /*e790*/  POPC R5, UR4 ;  /* 0x0000000400057d09 */ /* 0x000eae0008000000 */
[----:B--2---:R-:W2:Y:S01]  /*e7a0*/  @P1 ATOMG.E.ADD.STRONG.GPU PT, R3, desc[UR44][R2.64], R5 ;  /* 0x00000005020319a8 */ /* 0x004ea200081ee1ec */
[----:B------:R-:W0:Y:S02]  /*e7b0*/  S2R R4, SR_LTMASK ;  /* 0x0000000000047919 */ /* 0x000e240000003900 */
[----:B0-----:R-:W-:-:S04]  /*e7c0*/  LOP3.LUT R4, R4, UR4, RZ, 0xc0, !PT ;  /* 0x0000000404047c12 */ /* 0x001fc8000f8ec0ff */
[----:B------:R-:W0:Y:S01]  /*e7d0*/  POPC R7, R4 ;  /* 0x0000000400077309 */ /* 0x000e220000000000 */
[----:B--2---:R-:W0:Y:S02]  /*e7e0*/  SHFL.IDX PT, R0, R3, R0, 0x1f ;  /* 0x00001f0003007589 */ /* 0x004e2400000e0000 */
[----:B0-----:R-:W-:-:S07]  /*e7f0*/  IADD3 R24, R0, UR41, R7 ;  /* 0x0000002900187c10 */ /* 0x001fce000fffe007 */
.L_x_1865:
[----:B------:R-:W-:Y:S05]  /*e800*/  BSYNC B0 ;  /* 0x0000000000007941 */ /* 0x000fea0003800000 */
.L_x_1864:
[----:B------:R-:W-:-:S06]  /*e810*/  UISETP.NE.AND UP0, UPT, UR38, 0x3, UPT ;  /* 0x000000032600788c */ /* 0x000fcc000bf05270 */
[----:B------:R-:W-:-:S13]  /*e820*/  PLOP3.LUT P1, PT, PT, PT, UP0, 0x80, 0x0 ;  /* 0x000000000000781c */ /* 0x000fda0003f2f008 */
[----:B------:R-:W-:Y:S05]  /*e830*/  @!P1 BRA `(.L_x_1866) ;  /* 0x0000000000049947 */ /* 0x000fea0003800000 */
[----:B------:R-:W-:Y:S01]  /*e840*/  BPT.TRAP 0x1 ;  /* 0x000000040000795c */ /* 0x000fe20000300000 */
.L_x_1866:
        /* <DEDUP_REMOVED lines=8> */
.L_x_1918:
[----:B------:R-:W-:Y:S05]  /*e8d0*/  BSYNC B0 ;  /* 0x0000000000007941 */ /* 0x000fea0003800000 */
.L_x_1867:
[----:B------:R-:W-:Y:S05]  /*e8e0*/  @!P2 BRA `(.L_x_1869) ;  /* 0x000000000004a947 */ /* 0x000fea0003800000 */
[----:B------:R-:W-:Y:S01]  /*e8f0*/  BPT.TRAP 0x1 ;  /* 0x000000040000795c */ /* 0x000fe20000300000 */
.L_x_1869:
[----:B0-----:R-:W-:-:S04]  /*e900*/  SHF.L.U32 R0, R19, 0x1f, RZ ;  /* 0x0000001f13007819 */ /* 0x001fc800000006ff */
[----:B------:R-:W0:Y:S02]  /*e910*/  SYNCS.PHASECHK.TRANS64.TRYWAIT P1, [R3+URZ+0x19c60], R0 ;  /* 0x019c6000030075a7 */ /* 0x000e24000802017f */
[----:B0-----:R-:W-:Y:S05]  /*e920*/  @!P1 BRA `(.L_x_1870) ;  /* 0x0000001c00709947 */ /* 0x001fea0003800000 */
.L_x_1919:
        /* <DEDUP_REMOVED lines=52> */
.L_x_1871:
[----:B-1----:R-:W-:Y:S01]  /*ec70*/  SYNCS.ARRIVE.TRANS64.A1T0 RZ, [R3+URZ+0x19c50], RZ ;  /* 0x019c50ff03ff79a7 */ /* 0x002fe2000810003f */
[----:B------:R-:W-:Y:S02]  /*ec80*/  @!P0 VIADD R0, R3, 0x19c80 ;  /* 0x00019c8003008836 */ /* 0x000fe40000000000 */
[----:B------:R-:W-:-:S03]  /*ec90*/  VIADD R18, R18, 0x1 ;  /* 0x0000000112127836 */ /* 0x000fc60000000000 */
[----:B------:R-:W-:Y:S01]  /*eca0*/  @!P0 PRMT R0, RZ, 0x654, R0 ;  /* 0x00000654ff008816 */ /* 0x000fe20000000000 */
[----:B------:R-:W-:Y:S06]  /*ecb0*/  BAR.SYNC.DEFER_BLOCKING 0x2, 0x80 ;  /* 0x0082000000007b1d */ /* 0x000fec0000010000 */
[----:B------:R1:W-:Y:S01]  /*ecc0*/  @!P0 SYNCS.ARRIVE.TRANS64.RED.A1T0 RZ, [R0+URZ], RZ ;  /* 0x000000ff00ff89a7 */ /* 0x0003e2000810043f */
[----:B------:R-:W-:-:S04]  /*ecd0*/  ISETP.NE.AND P0, PT, R18, 0x2, PT ;  /* 0x000000021200780c */ /* 0x000fc80003f05270 */
[----:B------:R-:W-:Y:S02]  /*ece0*/  SEL R18, R18, RZ, P0 ;  /* 0x000000ff12127207 */ /* 0x000fe40000000000 */
[----:B-1----:R-:W-:-:S04]  /*ecf0*/  SEL R0, RZ, 0x1, P0 ;  /* 0x00000001ff007807 */ /* 0x002fc80000000000 */
[----:B------:R-:W-:-:S07]  /*ed00*/  LOP3.LUT R19, R19, R0, RZ, 0x3c, !PT ;  /* 0x0000000013137212 */ /* 0x000fce00078e3cff */
.L_x_1814:
[----:B------:R-:W-:Y:S05]  /*ed10*/  BSYNC B7 ;  /* 0x0000000000077941 */ /* 0x000fea0003800000 */
.L_x_1812:
[----:B------:R-:W2:Y:S02]  /*ed20*/  LDL R0, [R1+0x10] ;  /* 0x0000100001007983 */ /* 0x000ea40000100800 */
[----:B--2---:R-:W-:-:S13]  /*ed30*/  ISETP.NE.AND P0, PT, R0, RZ, PT ;  /* 0x000000ff0000720c */ /* 0x004fda0003f05270 */
[----:B------:R-:W-:Y:S05]  /*ed40*/  @!P0 BRA `(.L_x_1872) ;  /* 0x0000000000288947 */ /* 0x000fea0003800000 */
[----:B------:R-:W1:Y:S08]  /*ed50*/  S2UR UR5, SR_CgaCtaId ;  /* 0x00000000000579c3 */ /* 0x000e700000008800 */
[----:B------:R-:W-:Y:S06]  /*ed60*/  BAR.SYNC.DEFER_BLOCKING 0x5, 0x200 ;  /* 0x0148000000007b1d */ /* 0x000fec0000010000 */
[----:B------:R-:W-:-:S02]  /*ed70*/  UMOV UR4, 0x400 ;  /* 0x0000040000047882 */ /* 0x000fc40000000000 */
[----:B-1----:R-:W-:-:S06]  /*ed80*/  ULEA UR4, UR5, UR4, 0x18 ;  /* 0x0000000405047291 */ /* 0x002fcc000f8ec03f */
[----:B------:R-:W-:-:S05]  /*ed90*/  IMAD.U32 R17, RZ, RZ, UR4 ;  /* 0x00000004ff117e24 */ /* 0x000fca000f8e00ff */
[----:B------:R-:W1:Y:S02]  /*eda0*/  LDS.128 R24, [R17+0x19cd0] ;  /* 0x019cd00011187984 */ /* 0x000e640000000c00 */
[----:B-1----:R-:W-:Y:S02]  /*edb0*/  R2UR UR43, R27 ;  /* 0x000000001b2b72ca */ /* 0x002fe400000e0000 */
[----:B------:R-:W-:Y:S01]  /*edc0*/  R2UR UR36, R26 ;  /* 0x000000001a2472ca */ /* 0x000fe200000e0000 */
[----:B------:R-:W-:Y:S06]  /*edd0*/  BAR.ARV 0x4, 0x200 ;  /* 0x0108000000007b1d */ /* 0x000fec0000002000 */
[----:B------:R-:W-:Y:S08]  /*ede0*/  BRA `(.L_x_1873) ;  /* 0x0000000800bc7947 */ /* 0x000ff00003800000 */
.L_x_1872:
[----:B------:R-:W1:Y:S01]  /*edf0*/  S2R R0, SR_TID.X ;  /* 0x0000000000007919 */ /* 0x000e620000002100 */
[----:B------:R-:W-:Y:S01]  /*ee00*/  ULDC UR4, c[0x0][0xc3c] ;  /* 0x00030f0000047ab9 */ /* 0x000fe20000000800 */
[----:B------:R-:W-:Y:S01]  /*ee10*/  IMAD.MOV.U32 R25, RZ, RZ, RZ ;  /* 0x000000ffff197224 */ /* 0x000fe200078e00ff */
[----:B-1----:R-:W-:-:S04]  /*ee20*/  LOP3.LUT R6, R0, 0x1f, RZ, 0xc0, !PT ;  /* 0x0000001f00067812 */ /* 0x002fc800078ec0ff */
        /* <DEDUP_REMOVED lines=35> */
.L_x_1878:
        /* <DEDUP_REMOVED lines=14> */
.L_x_1877:
[----:B------:R-:W-:Y:S05]  /*f140*/  BSYNC B0 ;  /* 0x0000000000007941 */ /* 0x000fea0003800000 */
.L_x_1876:
[----:B-----5:R-:W1:Y:S02]  /*f150*/  SHFL.UP PT, R0, R25, 0x1, RZ ;  /* 0x0420000019007989 */ /* 0x020e6400000e00ff */
[----:B-1----:R-:W-:-:S05]  /*f160*/  SEL R0, R0, RZ, P1 ;  /* 0x000000ff00007207 */ /* 0x002fca0000800000 */
[----:B------:R-:W-:-:S05]  /*f170*/  IMAD.IADD R0, R25, 0x1, R0 ;  /* 0x0000000119007824 */ /* 0x000fca00078e0200 */
[----:B0-----:R-:W0:Y:S02]  /*f180*/  SHFL.UP PT, R2, R0, 0x2, RZ ;  /* 0x0440000000027989 */ /* 0x001e2400000e00ff */
[----:B0-----:R-:W-:-:S05]  /*f190*/  SEL R3, R2, RZ, P2 ;  /* 0x000000ff02037207 */ /* 0x001fca0001000000 */
[----:B------:R-:W-:Y:S02]  /*f1a0*/  IMAD.IADD R3, R0, 0x1, R3 ;  /* 0x0000000100037824 */ /* 0x000fe400078e0203 */
[----:B------:R-:W0:Y:S03]  /*f1b0*/  LDC R0, c[0x0][0xc38] ;  /* 0x00030e00ff007b82 */ /* 0x000e260000000800 */
[----:B------:R-:W1:Y:S02]  /*f1c0*/  SHFL.UP PT, R2, R3, 0x4, RZ ;  /* 0x0480000003027989 */ /* 0x000e6400000e00ff */
[----:B-1----:R-:W-:-:S05]  /*f1d0*/  SEL R2, R2, RZ, P3 ;  /* 0x000000ff02027207 */ /* 0x002fca0001800000 */
[----:B------:R-:W-:-:S05]  /*f1e0*/  IMAD.IADD R2, R3, 0x1, R2 ;  /* 0x0000000103027824 */ /* 0x000fca00078e0202 */
[----:B------:R-:W1:Y:S02]  /*f1f0*/  SHFL.UP PT, R6, R2, 0x8, RZ ;  /* 0x0500000002067989 */ /* 0x000e6400000e00ff */
[----:B-1----:R-:W-:-:S05]  /*f200*/  SEL R7, R6, RZ, P4 ;  /* 0x000000ff06077207 */ /* 0x002fca0002000000 */
[----:B------:R-:W-:-:S05]  /*f210*/  IMAD.IADD R7, R2, 0x1, R7 ;  /* 0x0000000102077824 */ /* 0x000fca00078e0207 */
[----:B------:R-:W1:Y:S02]  /*f220*/  SHFL.UP PT, R6, R7, 0x10, RZ ;  /* 0x0600000007067989 */ /* 0x000e6400000e00ff */
[----:B-1----:R-:W-:-:S05]  /*f230*/  SEL R6, R6, RZ, P5 ;  /* 0x000000ff06067207 */ /* 0x002fca0002800000 */
[----:B------:R-:W-:-:S05]  /*f240*/  IMAD.IADD R6, R7, 0x1, R6 ;  /* 0x0000000107067824 */ /* 0x000fca00078e0206 */
[----:B------:R-:W0:Y:S02]  /*f250*/  SHFL.IDX PT, R9, R6, 0x1f, 0x1f ;  /* 0x03e01f0006097f89 */ /* 0x000e2400000e0000 */
[----:B0-----:R-:W-:-:S04]  /*f260*/  IMAD R9, R9, R0, RZ ;  /* 0x0000000009097224 */ /* 0x001fc800078e02ff */
[----:B------:R-:W-:-:S05]  /*f270*/  IMAD.IADD R4, R9, 0x1, R4 ;  /* 0x0000000109047824 */ /* 0x000fca00078e0204 */
[----:B------:R-:W-:-:S13]  /*f280*/  ISETP.GT.AND P6, PT, R4, R5, PT ;  /* 0x000000050400720c */ /* 0x000fda0003fc4270 */
[----:B------:R-:W-:Y:S05]  /*f290*/  @!P6 BRA `(.L_x_1878) ;  /* 0xfffffffc0070e947 */ /* 0x000fea000383ffff */
[----:B------:R-:W-:-:S07]  /*f2a0*/  IMAD.MOV.U32 R7, RZ, RZ, R6 ;  /* 0x000000ffff077224 */ /* 0x000fce00078e0006 */
.L_x_1874:
        /* <DEDUP_REMOVED lines=20> */
[----:B------:R0:W1:Y:S01]  /*f3f0*/  F2I.FTZ.U32.TRUNC.NTZ R3, R11 ;  /* 0x0000000b00037305 */ /* 0x000062000021f000 */
[----:B------:R-:W-:Y:S05]  /*f400*/  @!P0 BRA `(.L_x_1879) ;  /* 0x00000000000c8947 */ /* 0x000fea0003800000 */
[----:B------:R-:W-:-:S06]  /*f410*/  UIADD3 UR4, UR6, -0x1, URZ ;  /* 0xffffffff06047890 */ /* 0x000fcc000fffe03f */
[----:B------:R-:W-:-:S06]  /*f420*/  IMAD.U32 R24, RZ, RZ, UR4 ;  /* 0x00000004ff187e24 */ /* 0x000fcc000f8e00ff */
[----:B------:R2:W3:Y:S02]  /*f430*/  SHFL.IDX PT, R24, R7, R24, 0x1f ;  /* 0x00001f1807187589 */ /* 0x0004e400000e0000 */
.L_x_1879:
[----:B-12---:R-:W-:Y:S02]  /*f440*/  IMAD.MOV R7, RZ, RZ, -R3 ;  /* 0x000000ffff077224 */ /* 0x006fe400078e0a03 */
[----:B---3--:R-:W-:Y:S02]  /*f450*/  IMAD R24, R24, R0, R9 ;  /* 0x0000000018187224 */ /* 0x008fe400078e0209 */
        /* <DEDUP_REMOVED lines=25> */
[----:B------:R-:W1:Y:S08]  /*f5f0*/  I2F.RP R8, R6 ;  /* 0x0000000600087306 */ /* 0x000e700000209400 */
[----:B-1----:R-:W1:Y:S02]  /*f600*/  MUFU.RCP R8, R8 ;  /* 0x0000000800087308 */ /* 0x002e640000001000 */
[----:B-1----:R-:W-:Y:S01]  /*f610*/  VIADD R2, R8, 0xffffffe ;  /* 0x0ffffffe08027836 */ /* 0x002fe20000000000 */
[----:B------:R-:W-:-:S05]  /*f620*/  IABS R8, R4 ;  /* 0x0000000400087213 */ /* 0x000fca0000000000 */
[----:B------:R1:W2:Y:S02]  /*f630*/  F2I.FTZ.U32.TRUNC.NTZ R3, R2 ;  /* 0x0000000200037305 */ /* 0x0002a4000021f000 */
[----:B-1----:R-:W-:Y:S02]  /*f640*/  IMAD.MOV.U32 R2, RZ, RZ, RZ ;  /* 0x000000ffff027224 */ /* 0x002fe400078e00ff */
[----:B--2---:R-:W-:-:S04]  /*f650*/  IMAD.MOV R5, RZ, RZ, -R3 ;  /* 0x000000ffff057224 */ /* 0x004fc800078e0a03 */
        /* <DEDUP_REMOVED lines=23> */
.L_x_1875:
[----:B------:R-:W-:Y:S01]  /*f7d0*/  IMAD.MOV.U32 R24, RZ, RZ, R5 ;  /* 0x000000ffff187224 */ /* 0x000fe200078e0005 */
[----:B------:R-:W-:Y:S01]  /*f7e0*/  ULDC UR43, c[0x0][0xc3c] ;  /* 0x00030f00002b7ab9 */ /* 0x000fe20000000800 */
[----:B------:R-:W-:Y:S01]  /*f7f0*/  IMAD.MOV.U32 R25, RZ, RZ, RZ ;  /* 0x000000ffff197224 */ /* 0x000fe200078e00ff */
[----:B------:R-:W-:-:S06]  /*f800*/  UMOV UR36, URZ ;  /* 0x0000003f00247c82 */ /* 0x000fcc0008000000 */
.L_x_1880:
[----:B------:R-:W1:Y:S01]  /*f810*/  S2R R0, SR_TID.X ;  /* 0x0000000000007919 */ /* 0x000e620000002100 */
[----:B------:R-:W-:Y:S02]  /*f820*/  IMAD.U32 R6, RZ, RZ, UR36 ;  /* 0x00000024ff067e24 */ /* 0x000fe4000f8e00ff */
[----:B------:R-:W-:Y:S01]  /*f830*/  IMAD.U32 R7, RZ, RZ, UR43 ;  /* 0x0000002bff077e24 */ /* 0x000fe2000f8e00ff */
[----:B------:R-:W-:Y:S01]  /*f840*/  BAR.SYNC.DEFER_BLOCKING 0x4, 0x200 ;  /* 0x0108000000007b1d */ /* 0x000fe20000010000 */
[----:B------:R-:W-:Y:S02]  /*f850*/  IMAD.MOV.U32 R4, RZ, RZ, R24 ;  /* 0x000000ffff047224 */ /* 0x000fe400078e0018 */
[----:B------:R-:W-:Y:S01]  /*f860*/  IMAD.MOV.U32 R5, RZ, RZ, R25 ;  /* 0x000000ffff057224 */ /* 0x000fe200078e0019 */
[----:B-1----:R-:W-:-:S04]  /*f870*/  LOP3.LUT R0, R0, 0x1f, RZ, 0xc0, !PT ;  /* 0x0000001f00007812 */ /* 0x002fc800078ec0ff */
[----:B------:R-:W-:-:S13]  /*f880*/  ISETP.NE.AND P0, PT, R0, RZ, PT ;  /* 0x000000ff0000720c */ /* 0x000fda0003f05270 */
[----:B------:R-:W1:Y:S01]  /*f890*/  @!P0 S2R R3, SR_CgaCtaId ;  /* 0x0000000000038919 */ /* 0x000e620000008800 */
[----:B------:R-:W-:-:S04]  /*f8a0*/  @!P0 MOV R0, 0x400 ;  /* 0x0000040000008802 */ /* 0x000fc80000000f00 */
[----:B-1----:R-:W-:-:S05]  /*f8b0*/  @!P0 LEA R17, R3, R0, 0x18 ;  /* 0x0000000003118211 */ /* 0x002fca00078ec0ff */
[----:B------:R1:W-:Y:S01]  /*f8c0*/  @!P0 STS.128 [R17+0x19cd0], R4 ;  /* 0x019cd00411008388 */ /* 0x0003e20000000c00 */
[----:B------:R-:W-:Y:S06]  /*f8d0*/  BAR.ARV 0x5, 0x200 ;  /* 0x0148000000007b1d */ /* 0x000fec0000002000 */
.L_x_1873:
[----:B------:R-:W-:Y:S02]  /*f8e0*/  ULDC UR4, c[0x0][0xc3c] ;  /* 0x00030f0000047ab9 */ /* 0x000fe40000000800 */
[----:B------:R-:W-:-:S06]  /*f8f0*/  UISETP.GE.AND UP0, UPT, UR43, UR4, UPT ;  /* 0x000000042b00728c */ /* 0x000fcc000bf06270 */
[----:B------:R-:W-:-:S13]  /*f900*/  PLOP3.LUT P0, PT, PT, PT, UP0, 0x80, 0x0 ;  /* 0x000000000000781c */ /* 0x000fda0003f0f008 */
[----:B------:R-:W-:Y:S05]  /*f910*/  @!P0 BRA `(.L_x_1881) ;  /* 0xffffffbc00748947 */ /* 0x000fea000383ffff */
.L_x_1808:
[----:B------:R-:W2:Y:S01]  /*f920*/  LDL.LU R0, [R1+0xc] ;  /* 0x00000c0001007983 */ /* 0x000ea20000300800 */
[----:B------:R-:W-:Y:S01]  /*f930*/  BSSY B0, `(.L_x_1882) ;  /* 0x000000b000007945 */ /* 0x000fe20003800000 */
[----:B01----:R-:W0:Y:S01]  /*f940*/  S2R R5, SR_CgaCtaId ;  /* 0x0000000000057919 */ /* 0x003e220000008800 */
[----:B--2---:R-:W-:-:S05]  /*f950*/  VIADD R0, R0, 0x1 ;  /* 0x0000000100007836 */ /* 0x004fca0000000000 */
        /* <DEDUP_REMOVED lines=8> */
.L_x_1920:
[----:B------:R-:W-:Y:S05]  /*f9e0*/  BSYNC B0 ;  /* 0x0000000000007941 */ /* 0x000fea0003800000 */
.L_x_1882:
[----:B------:R-:W-:-:S03]  /*f9f0*/  UMOV UR4, 0xffffffff ;  /* 0xffffffff00047882 */ /* 0x000fc60000000000 */
[----:B------:R-:W-:Y:S05]  /*fa00*/  BRA.DIV UR4, `(.L_x_1884) ;  /* 0x0000000e04607947 */ /* 0x000fea000b800000 */
[----:B0-----:R-:W0:Y:S02]  /*fa10*/  S2R R0, SR_TID.X ;  /* 0x0000000000007919 */ /* 0x001e240000002100 */
[----:B0-----:R-:W-:-:S04]  /*fa20*/  SHF.R.U32.HI R0, RZ, 0x5, R0 ;  /* 0x00000005ff007819 */ /* 0x001fc80000011600 */
[----:B------:R-:W-:-:S05]  /*fa30*/  LOP3.LUT R0, R0, 0x3, RZ, 0xc0, !PT ;  /* 0x0000000300007812 */ /* 0x000fca00078ec0ff */
[----:B------:R0:W1:Y:S02]  /*fa40*/  SHFL.IDX PT, R14, R0, RZ, 0x1f ;  /* 0x00001fff000e7589 */ /* 0x00006400000e0000 */
.L_x_1923:
[----:B-1----:R-:W-:Y:S01]  /*fa50*/  ISETP.NE.AND P0, PT, R14, RZ, PT ;  /* 0x000000ff0e00720c */ /* 0x002fe20003f05270 */
[----:B------:R-:W-:-:S12]  /*fa60*/  BSSY B0, `(.L_x_1885) ;  /* 0x000002b000007945 */ /* 0x000fd80003800000 */
[----:B------:R-:W-:Y:S05]  /*fa70*/  @P0 BRA `(.L_x_1886) ;  /* 0x0000000000a40947 */ /* 0x000fea0003800000 */
[----:B------:R-:W-:-:S03]  /*fa80*/  UMOV UR4, 0xffffffff ;  /* 0xffffffff00047882 */ /* 0x000fc60000000000 */
[----:B------:R-:W-:Y:S05]  /*fa90*/  BRA.DIV UR4, `(.L_x_1887) ;  /* 0x0000000e04707947 */ /* 0x000fea000b800000 */
[----:B------:R-:W-:-:S13]  /*faa0*/  ELECT P6, URZ, PT ;  /* 0x00000000003f782f */ /* 0x000fda00038c0000 */
.L_x_1926:
[----:B------:R-:W-:Y:S05]  /*fab0*/  @!P6 BRA `(.L_x_1886) ;  /* 0x000000000094e947 */ /* 0x000fea0003800000 */
[----:B------:R-:W-:-:S06]  /*fac0*/  ULOP3.LUT UR4, UR40, 0x2, URZ, 0xfc, !UPT ;  /* 0x0000000228047892 */ /* 0x000fcc000f8efc3f */
[----:B0-----:R-:W-:-:S05]  /*fad0*/  IMAD.U32 R0, RZ, RZ, UR4 ;  /* 0x00000004ff007e24 */ /* 0x001fca000f8e00ff */
[----:B------:R-:W-:-:S13]  /*fae0*/  ISETP.NE.AND P0, PT, R0, 0x3, PT ;  /* 0x000000030000780c */ /* 0x000fda0003f05270 */
[----:B------:R-:W-:Y:S05]  /*faf0*/  @!P0 BRA `(.L_x_1888) ;  /* 0x0000000000048947 */ /* 0x000fea0003800000 */
[----:B------:R-:W-:Y:S01]  /*fb00*/  BPT.TRAP 0x1 ;  /* 0x000000040000795c */ /* 0x000fe20000300000 */
.L_x_1888:
        /* <DEDUP_REMOVED lines=12> */
.L_x_1927:
[----:B------:R-:W1:Y:S02]  /*fbd0*/  SYNCS.PHASECHK.TRANS64.TRYWAIT P1, [R3+URZ], R0 ;  /* 0x00000000030075a7 */ /* 0x000e64000802017f */
[----:B-1----:R-:W-:Y:S05]  /*fbe0*/  @!P1 BRA `(.L_x_1890) ;  /* 0x0000000c00509947 */ /* 0x002fea0003800000 */
.L_x_1928:
[----:B------:R-:W-:Y:S05]  /*fbf0*/  @!P0 BRA `(.L_x_1891) ;  /* 0x0000000000048947 */ /* 0x000fea0003800000 */
[----:B------:R-:W-:Y:S01]  /*fc00*/  BPT.TRAP 0x1 ;  /* 0x000000040000795c */ /* 0x000fe20000300000 */
.L_x_1891:
[----:B-1----:R-:W-:-:S04]  /*fc10*/  IMAD R3, R18, 0x8, R7 ;  /* 0x0000000812037824 */ /* 0x002fc800078e0207 */
[----:B------:R-:W1:Y:S02]  /*fc20*/  SYNCS.PHASECHK.TRANS64.TRYWAIT P1, [R3+URZ+0x19c60], R4 ;  /* 0x019c6004030075a7 */ /* 0x000e64000802017f */
[----:B-1----:R-:W-:Y:S05]  /*fc30*/  @!P1 BRA `(.L_x_1892) ;  /* 0x0000000c00509947 */ /* 0x002fea0003800000 */
.L_x_1929:
[----:B------:R-:W-:Y:S05]  /*fc40*/  @!P0 BRA `(.L_x_1893) ;  /* 0x0000000000048947 */ /* 0x000fea0003800000 */
[----:B------:R-:W-:Y:S01]  /*fc50*/  BPT.TRAP 0x1 ;  /* 0x000000040000795c */ /* 0x000fe20000300000 */
.L_x_1893:
[----:B0-----:R-:W-:-:S04]  /*fc60*/  IMAD R5, R6, 0x8, R7 ;  /* 0x0000000806057824 */ /* 0x001fc800078e0207 */
[----:B------:R-:W0:Y:S02]  /*fc70*/  SYNCS.PHASECHK.TRANS64.TRYWAIT P1, [R5+URZ+0x19c60], R0 ;  /* 0x019c6000050075a7 */ /* 0x000e24000802017f */
[----:B0-----:R-:W-:Y:S05]  /*fc80*/  @!P1 BRA `(.L_x_1894) ;  /* 0x0000000c00509947 */ /* 0x001fea0003800000 */
.L_x_1930:
[----:B------:R-:W-:Y:S05]  /*fc90*/  @!P0 BRA `(.L_x_1895) ;  /* 0x0000000000048947 */ /* 0x000fea0003800000 */
[----:B------:R-:W-:Y:S01]  /*fca0*/  BPT.TRAP 0x1 ;  /* 0x000000040000795c */ /* 0x000fe20000300000 */
.L_x_1895:
[----:B------:R-:W2:Y:S02]  /*fcb0*/  SYNCS.PHASECHK.TRANS64.TRYWAIT P0, [R3+URZ+0x19c80], R4 ;  /* 0x019c8004030075a7 */ /* 0x000ea4000800017f */
[----:B--2---:R-:W-:Y:S05]  /*fcc0*/  @!P0 BRA `(.L_x_1896) ;  /* 0x0000000c00548947 */ /* 0x004fea0003800000 */
.L_x_1897:
[----:B---3--:R3:W4:Y:S02]  /*fcd0*/  SYNCS.PHASECHK.TRANS64.TRYWAIT P0, [R5+URZ+0x19c80], R0 ;  /* 0x019c8000050075a7 */ /* 0x008724000800017f */
[----:B----4-:R-:W-:Y:S05]  /*fce0*/  @!P0 NANOSLEEP.SYNCS 0x989680 ;  /* 0x009896800000895d */ /* 0x010fea0003900000 */
[----:B------:R-:W4:Y:S02]  /*fcf0*/  @!P0 SYNCS.PHASECHK.TRANS64 P0, [R5+URZ+0x19c80], R0 ;  /* 0x019c8000050085a7 */ /* 0x000f24000800007f */
[----:B----4-:R-:W-:Y:S05]  /*fd00*/  @!P0 BRA `(.L_x_1897) ;  /* 0xfffffffc00f08947 */ /* 0x010fea000383ffff */
.L_x_1886:
[----:B------:R-:W-:Y:S05]  /*fd10*/  BSYNC B0 ;  /* 0x0000000000007941 */ /* 0x000fea0003800000 */
.L_x_1885:
[----:B------:R-:W-:Y:S05]  /*fd20*/  EXIT ;  /* 0x000000000000794d */ /* 0x000fea0003800000 */
.L_x_1755:
[----:B0-----:R-:W-:-:S04]  /*fd30*/  IMAD.U32 R3, RZ, RZ, UR47 ;  /* 0x0000002fff037e24 */ /* 0x001fc8000f8e00ff */
[----:B------:R0:W1:Y:S03]  /*fd40*/  SYNCS.PHASECHK.TRANS64.TRYWAIT P1, [R3+URZ+0x19c00], R0 ;  /* 0x019c0000030075a7 */ /* 0x000066000802017f */
[----:B-1----:R-:W-:Y:S05]  /*fd50*/  @!P1 NANOSLEEP.SYNCS 0x989680 ;  /* 0x009896800000995d */ /* 0x002fea0003900000 */
[----:B------:R-:W1:Y:S02]  /*fd60*/  @!P1 SYNCS.PHASECHK.TRANS64 P1, [R3+URZ+0x19c00], R0 ;  /* 0x019c0000030095a7 */ /* 0x000e64000802007f */
[----:B-1----:R-:W-:Y:S05]  /*fd70*/  @!P1 BRA `(.L_x_1755) ;  /* 0xfffffffc00ec9947 */ /* 0x002fea000383ffff */
[----:B------:R-:W-:Y:S05]  /*fd80*/  BRA `(.L_x_1898) ;  /* 0xffffff1c004c7947 */ /* 0x000fea000383ffff */
.L_x_1759:
[----:B-1----:R1:W2:Y:S02]  /*fd90*/  SYNCS.PHASECHK.TRANS64.TRYWAIT P2, [R3+URZ+0x19c30], R0 ;  /* 0x019c3000030075a7 */ /* 0x0022a4000804017f */
[----:B--2---:R-:W-:Y:S05]  /*fda0*/  @!P2 NANOSLEEP.SYNCS 0x989680 ;  /* 0x009896800000a95d */ /* 0x004fea0003900000 */
[----:B------:R-:W2:Y:S02]  /*fdb0*/  @!P2 SYNCS.PHASECHK.TRANS64 P2, [R3+URZ+0x19c30], R0 ;  /* 0x019c30000300a5a7 */ /* 0x000ea4000804007f */
[----:B--2---:R-:W-:Y:S05]  /*fdc0*/  @!P2 BRA `(.L_x_1759) ;  /* 0xfffffffc00f0a947 */ /* 0x004fea000383ffff */
[----:B------:R-:W-:Y:S05]  /*fdd0*/  BRA `(.L_x_1758) ;  /* 0xffffff1c00707947 */ /* 0x000fea000383ffff */
.L_x_1764:
[----:B-1----:R-:W-:-:S04]  /*fde0*/  IMAD.U32 R7, RZ, RZ, UR21 ;  /* 0x00000015ff077e24 */ /* 0x002fc8000f8e00ff */
[----:B------:R1:W2:Y:S03]  /*fdf0*/  SYNCS.PHASECHK.TRANS64.TRYWAIT P3, [R7+URZ+0x19c30], R0 ;  /* 0x019c3000070075a7 */ /* 0x0002a6000806017f */
[----:B--2---:R-:W-:Y:S05]  /*fe00*/  @!P3 NANOSLEEP.SYNCS 0x989680 ;  /* 0x009896800000b95d */ /* 0x004fea0003900000 */
[----:B------:R-:W2:Y:S02]  /*fe10*/  @!P3 SYNCS.PHASECHK.TRANS64 P3, [R7+URZ+0x19c30], R0 ;  /* 0x019c30000700b5a7 */ /* 0x000ea4000806007f */
[----:B--2---:R-:W-:Y:S05]  /*fe20*/  @!P3 BRA `(.L_x_1764) ;  /* 0xfffffffc00ecb947 */ /* 0x004fea000383ffff */
[----:B------:R-:W-:Y:S05]  /*fe30*/  BRA `(.L_x_1763) ;  /* 0xffffff3c00c87947 */ /* 0x000fea000383ffff */
.L_x_1768:
[----:B-1----:R-:W-:-:S04]  /*fe40*/  IMAD.U32 R7, RZ, RZ, UR11 ;  /* 0x0000000bff077e24 */ /* 0x002fc8000f8e00ff */
[----:B------:R1:W2:Y:S03]  /*fe50*/  SYNCS.PHASECHK.TRANS64.TRYWAIT P3, [R7+URZ+0x19c50], R0 ;  /* 0x019c5000070075a7 */ /* 0x0002a6000806017f */
[----:B--2---:R-:W-:Y:S05]  /*fe60*/  @!P3 NANOSLEEP.SYNCS 0x989680 ;  /* 0x009896800000b95d */ /* 0x004fea0003900000 */
[----:B------:R-:W2:Y:S02]  /*fe70*/  @!P3 SYNCS.PHASECHK.TRANS64 P3, [R7+URZ+0x19c50], R0 ;  /* 0x019c50000700b5a7 */ /* 0x000ea4000806007f */
[----:B--2---:R-:W-:Y:S05]  /*fe80*/  @!P3 BRA `(.L_x_1768) ;  /* 0xfffffffc00ecb947 */ /* 0x004fea000383ffff */
[----:B------:R-:W-:Y:S05]  /*fe90*/  BRA `(.L_x_1767) ;  /* 0xffffff4000187947 */ /* 0x000fea000383ffff */
.L_x_1775:
[----:B-1----:R-:W-:-:S04]  /*fea0*/  IMAD.U32 R9, RZ, RZ, UR6 ;  /* 0x00000006ff097e24 */ /* 0x002fc8000f8e00ff */
[----:B------:R1:W2:Y:S03]  /*feb0*/  SYNCS.PHASECHK.TRANS64.TRYWAIT P2, [R9+URZ+0x19c30], R0 ;  /* 0x019c3000090075a7 */ /* 0x0002a6000804017f */
[----:B--2---:R-:W-:Y:S05]  /*fec0*/  @!P2 NANOSLEEP.SYNCS 0x989680 ;  /* 0x009896800000a95d */ /* 0x004fea0003900000 */
[----:B------:R-:W2:Y:S02]  /*fed0*/  @!P2 SYNCS.PHASECHK.TRANS64 P2, [R9+URZ+0x19c30], R0 ;  /* 0x019c30000900a5a7 */ /* 0x000ea4000804007f */
[----:B--2---:R-:W-:Y:S05]  /*fee0*/  @!P2 BRA `(.L_x_1775) ;  /* 0xfffffffc00eca947 */ /* 0x004fea000383ffff */
[----:B------:R-:W-:Y:S05]  /*fef0*/  BRA `(.L_x_1774) ;  /* 0xffffff6000dc7947 */ /* 0x000fea000383ffff */
.L_x_1779:
[----:B-1----:R-:W-:-:S04]  /*ff00*/  IMAD.U32 R9, RZ, RZ, UR11 ;  /* 0x0000000bff097e24 */ /* 0x002fc8000f8e00ff */
[----:B------:R1:W2:Y:S03]  /*ff10*/  SYNCS.PHASECHK.TRANS64.TRYWAIT P2, [R9+URZ+0x19c50], R0 ;  /* 0x019c5000090075a7 */ /* 0x0002a6000804017f */
[----:B--2---:R-:W-:Y:S05]  /*ff20*/  @!P2 NANOSLEEP.SYNCS 0x989680 ;  /* 0x009896800000a95d */ /* 0x004fea0003900000 */
[----:B------:R-:W2:Y:S02]  /*ff30*/  @!P2 SYNCS.PHASECHK.TRANS64 P2, [R9+URZ+0x19c50], R0 ;  /* 0x019c50000900a5a7 */ /* 0x000ea4000804007f */
[----:B--2---:R-:W-:Y:S05]  /*ff40*/  @!P2 BRA `(.L_x_1779) ;  /* 0xfffffffc00eca947 */ /* 0x004fea000383ffff */
[----:B------:R-:W-:Y:S05]  /*ff50*/  BRA `(.L_x_1778) ;  /* 0xffffff64002c7947 */ /* 0x000fea000383ffff */
.L_x_1785:
[----:B-1----:R-:W-:-:S04]  /*ff60*/  IMAD.U32 R6, RZ, RZ, UR14 ;  /* 0x0000000eff067e24 */ /* 0x002fc8000f8e00ff */
[----:B------:R1:W2:Y:S03]  /*ff70*/  SYNCS.PHASECHK.TRANS64.TRYWAIT P1, [R6+URZ+0x19c50], R5 ;  /* 0x019c5005060075a7 */ /* 0x0002a6000802017f */
[----:B--2---:R-:W-:Y:S05]  /*ff80*/  @!P1 NANOSLEEP.SYNCS 0x989680 ;  /* 0x009896800000995d */ /* 0x004fea0003900000 */
[----:B------:R-:W2:Y:S02]  /*ff90*/  @!P1 SYNCS.PHASECHK.TRANS64 P1, [R6+URZ+0x19c50], R5 ;  /* 0x019c5005060095a7 */ /* 0x000ea4000802007f */
[----:B--2---:R-:W-:Y:S05]  /*ffa0*/  @!P1 BRA `(.L_x_1785) ;  /* 0xfffffffc00ec9947 */ /* 0x004fea000383ffff */
[----:B------:R-:W-:Y:S05]  /*ffb0*/  BRA `(.L_x_1784) ;  /* 0xffffff7c00787947 */ /* 0x000fea000383ffff */
.L_x_1823:
[----:B------:R-:W-:Y:S02]  /*ffc0*/  IMAD.MOV.U32 R13, RZ, RZ, R20 ;  /* 0x000000ffff0d7224 */ /* 0x000fe400078e0014 */
[----:B------:R-:W-:Y:S02]  /*ffd0*/  IMAD.MOV.U32 R12, RZ, RZ, RZ ;  /* 0x000000ffff0c7224 */ /* 0x000fe400078e00ff */
[----:B------:R-:W-:Y:S02]  /*ffe0*/  IMAD.MOV.U32 R11, RZ, RZ, 0x1f ;  /* 0x0000001fff0b7424 */ /* 0x000fe400078e00ff */
[----:B------:R-:W-:-:S07]  /*fff0*/  IMAD.MOV.U32 R15, RZ, RZ, -0x1 ;  /* 0xffffffffff0f7424 */ /* 0x000fce00078e00ff */
[----:B0-----:R-:W-:Y:S05]  /*10000*/  WARPSYNC.COLLECTIVE R15, `(.L_x_1899) ;  /* 0x000000000f087348 */ /* 0x001fea0003c00000 */
[----:B------:R1:W2:Y:S02]  /*10010*/  SHFL.IDX P6, R14, R13, R12, R11 ;  /* 0x0000000c0d0e7389 */ /* 0x0002a400000c000b */
[----:B012---:R-:W-:Y:S01]  /*10020*/  ENDCOLLECTIVE ;  /* 0x000000000000791b */ /* 0x007fe20003800000 */
.L_x_1899:
[----:B------:R-:W-:Y:S05]  /*10030*/  BRA `(.L_x_1900) ;  /* 0xffffffc400387947 */ /* 0x000fea000383ffff */
.L_x_1825:
[----:B------:R-:W-:Y:S01]  /*10040*/  BSSY B0, `(.L_x_1901) ;  /* 0x0000006000007945 */ /* 0x000fe20003800000 */
[----:B------:R-:W-:-:S07]  /*10050*/  IMAD.MOV.U32 R15, RZ, RZ, -0x1 ;  /* 0xffffffffff0f7424 */ /* 0x000fce00078e00ff */
[----:B01----:R-:W-:Y:S05]  /*10060*/  WARPSYNC.COLLECTIVE R15, `(.L_x_1902) ;  /* 0x000000000f0c7348 */ /* 0x003fea0003c00000 */
[----:B------:R-:W-:Y:S02]  /*10070*/  ELECT P6, UR62, PT ;  /* 0x00000000003e782f */ /* 0x000fe400038c0000 */
[----:B------:R-:W-:Y:S01]  /*10080*/  MOV R14, UR62 ;  /* 0x0000003e000e7c02 */ /* 0x000fe20008000f00 */
[----:B01----:R-:W-:Y:S10]  /*10090*/  ENDCOLLECTIVE ;  /* 0x000000000000791b */ /* 0x003ff40003800000 */
.L_x_1902:
[----:B------:R-:W-:Y:S05]  /*100a0*/  BSYNC B0 ;  /* 0x0000000000007941 */ /* 0x000fea0003800000 */
.L_x_1901:
[----:B------:R-:W-:Y:S05]  /*100b0*/  BRA `(.L_x_1903) ;  /* 0xffffffc400387947 */ /* 0x000fea000383ffff */
.L_x_1827:
[----:B--2---:R2:W3:Y:S02]  /*100c0*/  SYNCS.PHASECHK.TRANS64.TRYWAIT P0, [R3+URZ+0x19c80], R2 ;  /* 0x019c8002030075a7 */ /* 0x0044e4000800017f */
[----:B---3--:R-:W-:Y:S05]  /*100d0*/  @!P0 NANOSLEEP.SYNCS 0x989680 ;  /* 0x009896800000895d */ /* 0x008fea0003900000 */
[----:B------:R-:W3:Y:S02]  /*100e0*/  @!P0 SYNCS.PHASECHK.TRANS64 P0, [R3+URZ+0x19c80], R2 ;  /* 0x019c8002030085a7 */ /* 0x000ee4000800007f */
[----:B---3--:R-:W-:Y:S05]  /*100f0*/  @!P0 BRA `(.L_x_1827) ;  /* 0xfffffffc00f08947 */ /* 0x008fea000383ffff */
[----:B------:R-:W-:Y:S05]  /*10100*/  BRA `(.L_x_1904) ;  /* 0xffffffc400947947 */ /* 0x000fea000383ffff */
.L_x_1829:
[----:B---3--:R3:W4:Y:S02]  /*10110*/  SYNCS.PHASECHK.TRANS64.TRYWAIT P0, [R3+URZ+0x19c40], R2 ;  /* 0x019c4002030075a7 */ /* 0x008724000800017f */
[----:B----4-:R-:W-:Y:S05]  /*10120*/  @!P0 NANOSLEEP.SYNCS 0x989680 ;  /* 0x009896800000895d */ /* 0x010fea0003900000 */
[----:B------:R-:W4:Y:S02]  /*10130*/  @!P0 SYNCS.PHASECHK.TRANS64 P0, [R3+URZ+0x19c40], R2 ;  /* 0x019c4002030085a7 */ /* 0x000f24000800007f */
[----:B----4-:R-:W-:Y:S05]  /*10140*/  @!P0 BRA `(.L_x_1829) ;  /* 0xfffffffc00f08947 */ /* 0x010fea000383ffff */
[----:B------:R-:W-:Y:S05]  /*10150*/  BRA `(.L_x_1905) ;  /* 0xffffffc800187947 */ /* 0x000fea000383ffff */
.L_x_1833:
[----:B------:R0:W5:Y:S01]  /*10160*/  LDL.LU R9, [R1+0x8] ;  /* 0x0000080001097983 */ /* 0x0001620000300800 */
[----:B------:R-:W-:Y:S02]  /*10170*/  IMAD.MOV.U32 R13, RZ, RZ, R0 ;  /* 0x000000ffff0d7224 */ /* 0x000fe400078e0000 */
[----:B------:R-:W-:Y:S02]  /*10180*/  IMAD.MOV.U32 R12, RZ, RZ, RZ ;  /* 0x000000ffff0c7224 */ /* 0x000fe400078e00ff */
[----:B------:R-:W-:Y:S02]  /*10190*/  IMAD.MOV.U32 R11, RZ, RZ, 0x1e1f ;  /* 0x00001e1fff0b7424 */ /* 0x000fe400078e00ff */
[----:B------:R-:W-:Y:S02]  /*101a0*/  IMAD.MOV.U32 R15, RZ, RZ, -0x1 ;  /* 0xffffffffff0f7424 */ /* 0x000fe400078e00ff */
[----:B0-----:R-:W-:-:S07]  /*101b0*/  IMAD R25, R25, 0xc0, R21 ;  /* 0x000000c019197824 */ /* 0x001fce00078e0215 */
[----:B-----5:R-:W-:Y:S05]  /*101c0*/  WARPSYNC.COLLECTIVE R15, `(.L_x_1906) ;  /* 0x000000000f087348 */ /* 0x020fea0003c00000 */
[----:B------:R0:W1:Y:S02]  /*101d0*/  SHFL.IDX P6, R14, R13, R12, R11 ;  /* 0x0000000c0d0e7389 */ /* 0x00006400000c000b */
[----:B01---5:R-:W-:Y:S01]  /*101e0*/  ENDCOLLECTIVE ;  /* 0x000000000000791b */ /* 0x023fe20003800000 */
.L_x_1906:
[----:B------:R-:W-:Y:S02]  /*101f0*/  IMAD.MOV.U32 R13, RZ, RZ, R4 ;  /* 0x000000ffff0d7224 */ /* 0x000fe400078e0004 */
[----:B------:R-:W-:-:S07]  /*10200*/  IMAD.MOV.U32 R2, RZ, RZ, R14 ;  /* 0x000000ffff027224 */ /* 0x000fce00078e000e */
[----:B------:R-:W-:Y:S05]  /*10210*/  WARPSYNC.COLLECTIVE R15, `(.L_x_1907) ;  /* 0x000000000f087348 */ /* 0x000fea0003c00000 */
[----:B------:R0:W1:Y:S02]  /*10220*/  SHFL.IDX P6, R14, R13, R12, R11 ;  /* 0x0000000c0d0e7389 */ /* 0x00006400000c000b */
[----:B01----:R-:W-:Y:S01]  /*10230*/  ENDCOLLECTIVE ;  /* 0x000000000000791b */ /* 0x003fe20003800000 */
.L_x_1907:
[----:B------:R-:W-:Y:S02]  /*10240*/  IMAD.MOV.U32 R13, RZ, RZ, R0 ;  /* 0x000000ffff0d7224 */ /* 0x000fe400078e0000 */
[----:B------:R-:W-:Y:S02]  /*10250*/  IMAD.MOV.U32 R12, RZ, RZ, 0x1 ;  /* 0x00000001ff0c7424 */ /* 0x000fe400078e00ff */
[----:B------:R-:W-:-:S07]  /*10260*/  IMAD.MOV.U32 R3, RZ, RZ, R14 ;  /* 0x000000ffff037224 */ /* 0x000fce00078e000e */
[----:B------:R-:W-:Y:S05]  /*10270*/  WARPSYNC.COLLECTIVE R15, `(.L_x_1908) ;  /* 0x000000000f087348 */ /* 0x000fea0003c00000 */
[----:B------:R0:W1:Y:S02]  /*10280*/  SHFL.IDX P6, R14, R13, R12, R11 ;  /* 0x0000000c0d0e7389 */ /* 0x00006400000c000b */
[----:B01----:R-:W-:Y:S01]  /*10290*/  ENDCOLLECTIVE ;  /* 0x000000000000791b */ /* 0x003fe20003800000 */
.L_x_1908:
[----:B------:R-:W-:Y:S02]  /*102a0*/  IMAD.MOV.U32 R13, RZ, RZ, R4 ;  /* 0x000000ffff0d7224 */ /* 0x000fe400078e0004 */
[----:B------:R-:W-:-:S07]  /*102b0*/  IMAD.MOV.U32 R0, RZ, RZ, R14 ;  /* 0x000000ffff007224 */ /* 0x000fce00078e000e */
[----:B------:R-:W-:Y:S05]  /*102c0*/  WARPSYNC.COLLECTIVE R15, `(.L_x_1909) ;  /* 0x000000000f087348 */ /* 0x000fea0003c00000 */
[----:B------:R0:W1:Y:S02]  /*102d0*/  SHFL.IDX P6, R14, R13, R12, R11 ;  /* 0x0000000c0d0e7389 */ /* 0x00006400000c000b */
[----:B01----:R-:W-:Y:S01]  /*102e0*/  ENDCOLLECTIVE ;  /* 0x000000000000791b */ /* 0x003fe20003800000 */
.L_x_1909:
[----:B------:R-:W-:Y:S02]  /*102f0*/  IMAD.MOV.U32 R13, RZ, RZ, R6 ;  /* 0x000000ffff0d7224 */ /* 0x000fe400078e0006 */
[----:B------:R-:W-:Y:S02]  /*10300*/  IMAD.MOV.U32 R12, RZ, RZ, RZ ;  /* 0x000000ffff0c7224 */ /* 0x000fe400078e00ff */
[----:B------:R-:W-:-:S07]  /*10310*/  IMAD.MOV.U32 R4, RZ, RZ, R14 ;  /* 0x000000ffff047224 */ /* 0x000fce00078e000e */
[----:B------:R-:W-:Y:S05]  /*10320*/  WARPSYNC.COLLECTIVE R15, `(.L_x_1910) ;  /* 0x000000000f087348 */ /* 0x000fea0003c00000 */
[----:B------:R0:W1:Y:S02]  /*10330*/  SHFL.IDX P6, R14, R13, R12, R11 ;  /* 0x0000000c0d0e7389 */ /* 0x00006400000c000b */
[----:B01----:R-:W-:Y:S01]  /*10340*/  ENDCOLLECTIVE ;  /* 0x000000000000791b */ /* 0x003fe20003800000 */
.L_x_1910:
[----:B------:R-:W-:Y:S02]  /*10350*/  IMAD.MOV.U32 R13, RZ, RZ, R5 ;  /* 0x000000ffff0d7224 */ /* 0x000fe400078e0005 */
[----:B------:R-:W-:-:S07]  /*10360*/  IMAD.MOV.U32 R6, RZ, RZ, R14 ;  /* 0x000000ffff067224 */ /* 0x000fce00078e000e */
[----:B------:R-:W-:Y:S05]  /*10370*/  WARPSYNC.COLLECTIVE R15, `(.L_x_1911) ;  /* 0x000000000f087348 */ /* 0x000fea0003c00000 */
[----:B------:R0:W1:Y:S02]  /*10380*/  SHFL.IDX P6, R14, R13, R12, R11 ;  /* 0x0000000c0d0e7389 */ /* 0x00006400000c000b */
[----:B01----:R-:W-:Y:S01]  /*10390*/  ENDCOLLECTIVE ;  /* 0x000000000000791b */ /* 0x003fe20003800000 */
.L_x_1911:
[----:B------:R-:W-:-:S05]  /*103a0*/  IMAD R7, R9, R8, RZ ;  /* 0x0000000809077224 */ /* 0x000fca00078e02ff */
[----:B------:R-:W-:-:S13]  /*103b0*/  ISETP.GE.AND P4, PT, R25, R7, PT ;  /* 0x000000071900720c */ /* 0x000fda0003f86270 */
[----:B------:R-:W-:-:S05]  /*103c0*/  @!P4 IADD3 R3, P3, R20, R3, RZ ;  /* 0x000000031403c210 */ /* 0x000fca0007f7e0ff */
[----:B------:R-:W-:-:S05]  /*103d0*/  @!P4 IMAD.X R2, RZ, RZ, R2, P3 ;  /* 0x000000ffff02c224 */ /* 0x000fca00018e0602 */
[----:B------:R-:W-:-:S04]  /*103e0*/  @!P4 LOP3.LUT R3, R3, R2, RZ, 0x3c, !PT ;  /* 0x000000020303c212 */ /* 0x000fc800078e3cff */
[----:B------:R-:W-:-:S04]  /*103f0*/  @!P4 LOP3.LUT R2, R3, R2, RZ, 0x3c, !PT ;  /* 0x000000020302c212 */ /* 0x000fc800078e3cff */
[----:B------:R-:W-:-:S05]  /*10400*/  @!P4 LOP3.LUT R3, R3, R2, RZ, 0x3c, !PT ;  /* 0x000000020303c212 */ /* 0x000fca00078e3cff */
[----:B------:R-:W-:Y:S01]  /*10410*/  @!PT LDS RZ, [RZ] ;  /* 0x00000000fffff984 */ /* 0x000fe20000000800 */
[----:B------:R-:W-:Y:S01]  /*10420*/  @!PT LDS RZ, [RZ] ;  /* 0x00000000fffff984 */ /* 0x000fe20000000800 */
[----:B------:R-:W-:Y:S01]  /*10430*/  @!PT LDS RZ, [RZ] ;  /* 0x00000000fffff984 */ /* 0x000fe20000000800 */
[----:B------:R-:W-:Y:S04]  /*10440*/  @!P4 LDGSTS.E.BYPASS.LTC128B.128 [R10+0xf000], desc[UR44][R2.64], !P2 ;  /* 0x0f000000020acfae */ /* 0x000fe8000d101d6c */
[----:B------:R-:W-:Y:S04]  /*10450*/  @!P4 LDGSTS.E.BYPASS.LTC128B.128 [R10+0x10800], desc[UR44][R2.64+0x20], !P1 ;  /* 0x10800020020acfae */ /* 0x000fe8000c901d6c */
[----:B------:R0:W-:Y:S02]  /*10460*/  @!P4 LDGSTS.E.BYPASS.LTC128B.128 [R10+0x12000], desc[UR44][R2.64+0x40], !P0 ;  /* 0x12000040020acfae */ /* 0x0001e4000c101d6c */
[----:B0-----:R-:W-:-:S05]  /*10470*/  VIADD R2, R25, 0x40 ;  /* 0x0000004019027836 */ /* 0x001fca0000000000 */
[----:B------:R-:W-:-:S13]  /*10480*/  ISETP.GE.AND P4, PT, R2, R7, PT ;  /* 0x000000070200720c */ /* 0x000fda0003f86270 */
[----:B------:R-:W-:-:S05]  /*10490*/  @!P4 IADD3 R8, P3, R20, R4, RZ ;  /* 0x000000041408c210 */ /* 0x000fca0007f7e0ff */
[----:B------:R-:W-:Y:S02]  /*104a0*/  @!P4 IMAD.X R9, RZ, RZ, R0, P3 ;  /* 0x000000ffff09c224 */ /* 0x000fe400018e0600 */
[----:B------:R-:W-:Y:S02]  /*104b0*/  @!P4 IMAD.MOV.U32 R2, RZ, RZ, R8 ;  /* 0x000000ffff02c224 */ /* 0x000fe400078e0008 */
[----:B------:R-:W-:-:S05]  /*104c0*/  @!P4 IMAD.MOV.U32 R3, RZ, RZ, R9 ;  /* 0x000000ffff03c224 */ /* 0x000fca00078e0009 */
[----:B------:R0:W-:Y:S04]  /*104d0*/  @!P4 LDGSTS.E.BYPASS.LTC128B.128 [R10+0xf800], desc[UR44][R2.64], !P2 ;  /* 0x0f800000020acfae */ /* 0x0001e8000d101d6c */
[----:B------:R0:W-:Y:S04]  /*104e0*/  @!P4 LDGSTS.E.BYPASS.LTC128B.128 [R10+0x11000], desc[UR44][R2.64+0x20], !P1 ;  /* 0x11000020020acfae */ /* 0x0001e8000c901d6c */
[----:B------:R0:W-:Y:S01]  /*104f0*/  @!P4 LDGSTS.E.BYPASS.LTC128B.128 [R10+0x12800], desc[UR44][R2.64+0x40], !P0 ;  /* 0x12800040020acfae */ /* 0x0001e2000c101d6c */
[----:B------:R-:W-:Y:S05]  /*10500*/  BRA `(.L_x_1912) ;  /* 0xffffffcc00f07947 */ /* 0x000fea000383ffff */
.L_x_1838:
[----:B0-----:R0:W1:Y:S02]  /*10510*/  SYNCS.PHASECHK.TRANS64.TRYWAIT P0, [R17+URZ+0x19c20], R0 ;  /* 0x019c2000110075a7 */ /* 0x001064000800017f */
[----:B-1----:R-:W-:Y:S05]  /*10520*/  @!P0 NANOSLEEP.SYNCS 0x989680 ;  /* 0x009896800000895d */ /* 0x002fea0003900000 */
[----:B------:R-:W1:Y:S02]  /*10530*/  @!P0 SYNCS.PHASECHK.TRANS64 P0, [R17+URZ+0x19c20], R0 ;  /* 0x019c2000110085a7 */ /* 0x000e64000800007f */
[----:B-1----:R-:W-:Y:S05]  /*10540*/  @!P0 BRA `(.L_x_1838) ;  /* 0xfffffffc00f08947 */ /* 0x002fea000383ffff */
[----:B------:R-:W-:Y:S05]  /*10550*/  BRA `(.L_x_1913) ;  /* 0xffffffd000647947 */ /* 0x000fea000383ffff */
.L_x_1844:
[----:B0-----:R0:W1:Y:S02]  /*10560*/  SYNCS.PHASECHK.TRANS64.TRYWAIT P0, [R4+URZ+0x19c80], R2 ;  /* 0x019c8002040075a7 */ /* 0x001064000800017f */
[----:B-1----:R-:W-:Y:S05]  /*10570*/  @!P0 NANOSLEEP.SYNCS 0x989680 ;  /* 0x009896800000895d */ /* 0x002fea0003900000 */
[----:B------:R-:W1:Y:S02]  /*10580*/  @!P0 SYNCS.PHASECHK.TRANS64 P0, [R4+URZ+0x19c80], R2 ;  /* 0x019c8002040085a7 */ /* 0x000e64000800007f */
[----:B-1----:R-:W-:Y:S05]  /*10590*/  @!P0 BRA `(.L_x_1844) ;  /* 0xfffffffc00f08947 */ /* 0x002fea000383ffff */
[----:B------:R-:W-:Y:S05]  /*105a0*/  BRA `(.L_x_1914) ;  /* 0xffffffd400007947 */ /* 0x000fea000383ffff */
.L_x_1851:
[----:B-1----:R1:W2:Y:S02]  /*105b0*/  SYNCS.PHASECHK.TRANS64.TRYWAIT P0, [R4+URZ+0x19c40], R2 ;  /* 0x019c4002040075a7 */ /* 0x0022a4000800017f */
[----:B--2---:R-:W-:Y:S05]  /*105c0*/  @!P0 NANOSLEEP.SYNCS 0x989680 ;  /* 0x009896800000895d */ /* 0x004fea0003900000 */
[----:B------:R-:W2:Y:S02]  /*105d0*/  @!P0 SYNCS.PHASECHK.TRANS64 P0, [R4+URZ+0x19c40], R2 ;  /* 0x019c4002040085a7 */ /* 0x000ea4000800007f */
[----:B--2---:R-:W-:Y:S05]  /*105e0*/  @!P0 BRA `(.L_x_1851) ;  /* 0xfffffffc00f08947 */ /* 0x004fea000383ffff */
[----:B------:R-:W-:Y:S05]  /*105f0*/  BRA `(.L_x_1915) ;  /* 0xffffffd400f87947 */ /* 0x000fea000383ffff */
.L_x_1859:
[----:B0-----:R0:W1:Y:S02]  /*10600*/  SYNCS.PHASECHK.TRANS64.TRYWAIT P0, [R3+URZ+0x19c70], R2 ;  /* 0x019c7002030075a7 */ /* 0x001064000800017f */
[----:B-1----:R-:W-:Y:S05]  /*10610*/  @!P0 NANOSLEEP.SYNCS 0x989680 ;  /* 0x009896800000895d */ /* 0x002fea0003900000 */
[----:B------:R-:W1:Y:S02]  /*10620*/  @!P0 SYNCS.PHASECHK.TRANS64 P0, [R3+URZ+0x19c70], R2 ;  /* 0x019c7002030085a7 */ /* 0x000e64000800007f */
[----:B-1----:R-:W-:Y:S05]  /*10630*/  @!P0 BRA `(.L_x_1859) ;  /* 0xfffffffc00f08947 */ /* 0x002fea000383ffff */
[----:B------:R-:W-:Y:S05]  /*10640*/  BRA `(.L_x_1916) ;  /* 0xffffffdc000c7947 */ /* 0x000fea000383ffff */
.L_x_1861:
[----:B0-----:R0:W1:Y:S02]  /*10650*/  SYNCS.PHASECHK.TRANS64.TRYWAIT P0, [R3+URZ+0x19c60], R2 ;  /* 0x019c6002030075a7 */ /* 0x001064000800017f */
[----:B-1----:R-:W-:Y:S05]  /*10660*/  @!P0 NANOSLEEP.SYNCS 0x989680 ;  /* 0x009896800000895d */ /* 0x002fea0003900000 */
[----:B------:R-:W1:Y:S02]  /*10670*/  @!P0 SYNCS.PHASECHK.TRANS64 P0, [R3+URZ+0x19c60], R2 ;  /* 0x019c6002030085a7 */ /* 0x000e64000800007f */
[----:B-1----:R-:W-:Y:S05]  /*10680*/  @!P0 BRA `(.L_x_1861) ;  /* 0xfffffffc00f08947 */ /* 0x002fea000383ffff */
[----:B------:R-:W-:Y:S05]  /*10690*/  BRA `(.L_x_1917) ;  /* 0xffffffdc00147947 */ /* 0x000fea000383ffff */
.L_x_1868:
[----:B0-----:R0:W1:Y:S02]  /*106a0*/  SYNCS.PHASECHK.TRANS64.TRYWAIT P1, [R3+URZ+0x19c70], R0 ;  /* 0x019c7000030075a7 */ /* 0x001064000802017f */
[----:B-1----:R-:W-:Y:S05]  /*106b0*/  @!P1 NANOSLEEP.SYNCS 0x989680 ;  /* 0x009896800000995d */ /* 0x002fea0003900000 */
[----:B------:R-:W1:Y:S02]  /*106c0*/  @!P1 SYNCS.PHASECHK.TRANS64 P1, [R3+URZ+0x19c70], R0 ;  /* 0x019c7000030095a7 */ /* 0x000e64000802007f */
[----:B-1----:R-:W-:Y:S05]  /*106d0*/  @!P1 BRA `(.L_x_1868) ;  /* 0xfffffffc00f09947 */ /* 0x002fea000383ffff */
[----:B------:R-:W-:Y:S05]  /*106e0*/  BRA `(.L_x_1918) ;  /* 0xffffffe000787947 */ /* 0x000fea000383ffff */
.L_x_1870:
[----:B0-----:R0:W1:Y:S02]  /*106f0*/  SYNCS.PHASECHK.TRANS64.TRYWAIT P1, [R3+URZ+0x19c60], R0 ;  /* 0x019c6000030075a7 */ /* 0x001064000802017f */
[----:B-1----:R-:W-:Y:S05]  /*10700*/  @!P1 NANOSLEEP.SYNCS 0x989680 ;  /* 0x009896800000995d */ /* 0x002fea0003900000 */
[----:B------:R-:W1:Y:S02]  /*10710*/  @!P1 SYNCS.PHASECHK.TRANS64 P1, [R3+URZ+0x19c60], R0 ;  /* 0x019c6000030095a7 */ /* 0x000e64000802007f */
[----:B-1----:R-:W-:Y:S05]  /*10720*/  @!P1 BRA `(.L_x_1870) ;  /* 0xfffffffc00f09947 */ /* 0x002fea000383ffff */
[----:B------:R-:W-:Y:S05]  /*10730*/  BRA `(.L_x_1919) ;  /* 0xffffffe0007c7947 */ /* 0x000fea000383ffff */
.L_x_1883:
[----:B0-----:R0:W1:Y:S02]  /*10740*/  SYNCS.PHASECHK.TRANS64.TRYWAIT P0, [R7+URZ+0x19c20], R0 ;  /* 0x019c2000070075a7 */ /* 0x001064000800017f */
[----:B-1----:R-:W-:Y:S05]  /*10750*/  @!P0 NANOSLEEP.SYNCS 0x989680 ;  /* 0x009896800000895d */ /* 0x002fea0003900000 */
[----:B------:R-:W1:Y:S02]  /*10760*/  @!P0 SYNCS.PHASECHK.TRANS64 P0, [R7+URZ+0x19c20], R0 ;  /* 0x019c2000070085a7 */ /* 0x000e64000800007f */
[----:B-1----:R-:W-:Y:S05]  /*10770*/  @!P0 BRA `(.L_x_1883) ;  /* 0xfffffffc00f08947 */ /* 0x002fea000383ffff */
[----:B------:R-:W-:Y:S05]  /*10780*/  BRA `(.L_x_1920) ;  /* 0xfffffff000947947 */ /* 0x000fea000383ffff */
.L_x_1884:
        /* <DEDUP_REMOVED lines=11> */
.L_x_1922:
[----:B------:R-:W-:Y:S05]  /*10840*/  BSYNC B0 ;  /* 0x0000000000007941 */ /* 0x000fea0003800000 */
.L_x_1921:
[----:B------:R-:W-:Y:S05]  /*10850*/  BRA `(.L_x_1923) ;  /* 0xfffffff0007c7947 */ /* 0x000fea000383ffff */
.L_x_1887:
[----:B------:R-:W-:Y:S01]  /*10860*/  BSSY B1, `(.L_x_1924) ;  /* 0x0000006000017945 */ /* 0x000fe20003800000 */
[----:B------:R-:W-:-:S07]  /*10870*/  IMAD.MOV.U32 R15, RZ, RZ, -0x1 ;  /* 0xffffffffff0f7424 */ /* 0x000fce00078e00ff */
[----:B0-----:R-:W-:Y:S05]  /*10880*/  WARPSYNC.COLLECTIVE R15, `(.L_x_1925) ;  /* 0x000000000f0c7348 */ /* 0x001fea0003c00000 */
[----:B------:R-:W-:Y:S02]  /*10890*/  ELECT P6, UR62, PT ;  /* 0x00000000003e782f */ /* 0x000fe400038c0000 */
[----:B------:R-:W-:Y:S01]  /*108a0*/  MOV R14, UR62 ;  /* 0x0000003e000e7c02 */ /* 0x000fe20008000f00 */
[----:B0-----:R-:W-:Y:S10]  /*108b0*/  ENDCOLLECTIVE ;  /* 0x000000000000791b */ /* 0x001ff40003800000 */
.L_x_1925:
[----:B------:R-:W-:Y:S05]  /*108c0*/  BSYNC B1 ;  /* 0x0000000000017941 */ /* 0x000fea0003800000 */
.L_x_1924:
[----:B------:R-:W-:Y:S05]  /*108d0*/  BRA `(.L_x_1926) ;  /* 0xfffffff000747947 */ /* 0x000fea000383ffff */
.L_x_1889:
[----:B0-----:R0:W1:Y:S02]  /*108e0*/  SYNCS.PHASECHK.TRANS64.TRYWAIT P1, [R5+URZ], R4 ;  /* 0x00000004050075a7 */ /* 0x001064000802017f */
[----:B-1----:R-:W-:Y:S05]  /*108f0*/  @!P1 NANOSLEEP.SYNCS 0x989680 ;  /* 0x009896800000995d */ /* 0x002fea0003900000 */
[----:B------:R-:W1:Y:S02]  /*10900*/  @!P1 SYNCS.PHASECHK.TRANS64 P1, [R5+URZ], R4 ;  /* 0x00000004050095a7 */ /* 0x000e64000802007f */
[----:B-1----:R-:W-:Y:S05]  /*10910*/  @!P1 BRA `(.L_x_1889) ;  /* 0xfffffffc00f09947 */ /* 0x002fea000383ffff */
[----:B------:R-:W-:Y:S05]  /*10920*/  BRA `(.L_x_1927) ;  /* 0xfffffff000a87947 */ /* 0x000fea000383ffff */
.L_x_1890:
[----:B-1----:R1:W2:Y:S02]  /*10930*/  SYNCS.PHASECHK.TRANS64.TRYWAIT P1, [R3+URZ], R0 ;  /* 0x00000000030075a7 */ /* 0x0022a4000802017f */
[----:B--2---:R-:W-:Y:S05]  /*10940*/  @!P1 NANOSLEEP.SYNCS 0x989680 ;  /* 0x009896800000995d */ /* 0x004fea0003900000 */
[----:B------:R-:W2:Y:S02]  /*10950*/  @!P1 SYNCS.PHASECHK.TRANS64 P1, [R3+URZ], R0 ;  /* 0x00000000030095a7 */ /* 0x000ea4000802007f */
[----:B--2---:R-:W-:Y:S05]  /*10960*/  @!P1 BRA `(.L_x_1890) ;  /* 0xfffffffc00f09947 */ /* 0x004fea000383ffff */
[----:B------:R-:W-:Y:S05]  /*10970*/  BRA `(.L_x_1928) ;  /* 0xfffffff0009c7947 */ /* 0x000fea000383ffff */
.L_x_1892:
[----:B-1----:R1:W2:Y:S02]  /*10980*/  SYNCS.PHASECHK.TRANS64.TRYWAIT P1, [R3+URZ+0x19c60], R4 ;  /* 0x019c6004030075a7 */ /* 0x0022a4000802017f */
[----:B--2---:R-:W-:Y:S05]  /*10990*/  @!P1 NANOSLEEP.SYNCS 0x989680 ;  /* 0x009896800000995d */ /* 0x004fea0003900000 */
[----:B------:R-:W2:Y:S02]  /*109a0*/  @!P1 SYNCS.PHASECHK.TRANS64 P1, [R3+URZ+0x19c60], R4 ;  /* 0x019c6004030095a7 */ /* 0x000ea4000802007f */
[----:B--2---:R-:W-:Y:S05]  /*109b0*/  @!P1 BRA `(.L_x_1892) ;  /* 0xfffffffc00f09947 */ /* 0x004fea000383ffff */
[----:B------:R-:W-:Y:S05]  /*109c0*/  BRA `(.L_x_1929) ;  /* 0xfffffff0009c7947 */ /* 0x000fea000383ffff */
.L_x_1894:
[----:B0-----:R0:W2:Y:S02]  /*109d0*/  SYNCS.PHASECHK.TRANS64.TRYWAIT P1, [R5+URZ+0x19c60], R0 ;  /* 0x019c6000050075a7 */ /* 0x0010a4000802017f */
[----:B--2---:R-:W-:Y:S05]  /*109e0*/  @!P1 NANOSLEEP.SYNCS 0x989680 ;  /* 0x009896800000995d */ /* 0x004fea0003900000 */
[----:B------:R-:W2:Y:S02]  /*109f0*/  @!P1 SYNCS.PHASECHK.TRANS64 P1, [R5+URZ+0x19c60], R0 ;  /* 0x019c6000050095a7 */ /* 0x000ea4000802007f */
[----:B--2---:R-:W-:Y:S05]  /*10a00*/  @!P1 BRA `(.L_x_1894) ;  /* 0xfffffffc00f09947 */ /* 0x004fea000383ffff */
[----:B------:R-:W-:Y:S05]  /*10a10*/  BRA `(.L_x_1930) ;  /* 0xfffffff0009c7947 */ /* 0x000fea000383ffff */
.L_x_1896:
[----:B--2---:R2:W3:Y:S02]  /*10a20*/  SYNCS.PHASECHK.TRANS64.TRYWAIT P0, [R3+URZ+0x19c80], R4 ;  /* 0x019c8004030075a7 */ /* 0x0044e4000800017f */
[----:B---3--:R-:W-:Y:S05]  /*10a30*/  @!P0 NANOSLEEP.SYNCS 0x989680 ;  /* 0x009896800000895d */ /* 0x008fea0003900000 */
[----:B------:R-:W3:Y:S02]  /*10a40*/  @!P0 SYNCS.PHASECHK.TRANS64 P0, [R3+URZ+0x19c80], R4 ;  /* 0x019c8004030085a7 */ /* 0x000ee4000800007f */
[----:B---3--:R-:W-:Y:S05]  /*10a50*/  @!P0 BRA `(.L_x_1896) ;  /* 0xfffffffc00f08947 */ /* 0x008fea000383ffff */
[----:B------:R-:W-:Y:S05]  /*10a60*/  BRA `(.L_x_1897) ;  /* 0xfffffff000987947 */ /* 0x000fea000383ffff */
.L_x_1931:
        /* <DEDUP_REMOVED lines=9> */
.L_x_2305:


//--------------------- .text._ZN7cutlass13device_kernelIN5flash11enable_sm90INS1_16FlashAttnFwdSm90INS1_25CollectiveMainloopFwdSm90ILi2EN4cute5tupleIJNS5_1CILi1EEES8_S8_EEENS6_IJNS7_ILi192EEENS7_ILi128EEENS7_ILi96EEEEEELi96ENS_12float_e4m3_tEfNS_4arch4Sm90ELb1ELb0ELb0ELb1ELb0ELb1ELb0ELb1ELb1ELb1ELb0ELb0EEENS1_21CollectiveEpilogueFwdINS6_IJSA_SC_SB_EEES9_NS_10bfloat16_tESG_Li384ELb1ELb1ELb0ELb1EEENS1_36VarlenDynamicPersistentTileSchedulerILi192ELi128ELi384ELi128ELb0ELb1ELb1ELb1ELb1ELb1EEEEEEEEEvNT_6ParamsE --------------------------
	.section	.text._ZN7cutlass13device_kernelIN5flash11enable_sm90INS1_16FlashAttnFwdSm90INS1_25CollectiveMainloopFwdSm90ILi2EN4cute5tupleIJNS5_1CILi1EEES8_S8_EEENS6_IJNS7_ILi192EEENS7_ILi128EEENS7_ILi96EEEEEELi96ENS_12float_e4m3_tEfNS_4arch4Sm90ELb1ELb0ELb0ELb1ELb0ELb1ELb0ELb1ELb1ELb1ELb0ELb0EEENS1_21CollectiveEpilogueFwdINS6_IJSA_SC_SB_EEES9_NS_10bfloat16_tESG_Li384ELb1ELb1ELb0ELb1EEENS1_36VarlenDynamicPersistentTileSchedulerILi192ELi128ELi384ELi128ELb0ELb1ELb1ELb1ELb1ELb1EEEEEEEEEvNT_6ParamsE,"ax",@progbits
	.align	128
.text._ZN7cutlass13device_kernelIN5flash11enable_sm90INS1_16FlashAttnFwdSm90INS1_25CollectiveMainloopFwdSm90ILi2EN4cute5tupleIJNS5_1CILi1EEES8_S8_EEENS6_IJNS7_ILi192EEENS7_ILi128EEENS7_ILi96EEEEEELi96ENS_12float_e4m3_tEfNS_4arch4Sm90ELb1ELb0ELb0ELb1ELb0ELb1ELb0ELb1ELb1ELb1ELb0ELb0EEENS1_21CollectiveEpilogueFwdINS6_IJSA_SC_SB_EEES9_NS_10bfloat16_tESG_Li384ELb1ELb1ELb0ELb1EEENS1_36VarlenDynamicPersistentTileSchedulerILi192ELi128ELi384ELi128ELb0ELb1ELb1ELb1ELb1ELb1EEEEEEEEEvNT_6ParamsE:
        .type           _ZN7cutlass13device_kernelIN5flash11enable_sm90INS1_16FlashAttnFwdSm90INS1_25CollectiveMainloopFwdSm90ILi2EN4cute5tupleIJNS5_1CILi1EEES8_S8_EEENS6_IJNS7_ILi192EEENS7_ILi128EEENS7_ILi96EEEEEELi96ENS_12float_e4m3_tEfNS_4arch4Sm90ELb1ELb0ELb0ELb1ELb0ELb1ELb0ELb1ELb1ELb1ELb0ELb0EEENS1_21CollectiveEpilogueFwdINS6_IJSA_SC_SB_EEES9_NS_10bfloat16_tESG_Li384ELb1ELb1ELb0ELb1EEENS1_36VarlenDynamicPersistentTileSchedulerILi192ELi128ELi384ELi128ELb0ELb1ELb1ELb1ELb1ELb1EEEEEEEEEvNT_6ParamsE,@function
        .size           _ZN7cutlass13device_kernelIN5flash11enable_sm90INS1_16FlashAttnFwdSm90INS1_25CollectiveMainloopFwdSm90ILi2EN4cute5tupleIJNS5_1CILi1EEES8_S8_EEENS6_IJNS7_ILi192EEENS7_ILi128EEENS7_ILi96EEEEEELi96ENS_12float_e4m3_tEfNS_4arch4Sm90ELb1ELb0ELb0ELb1ELb0ELb1ELb0ELb1ELb1ELb1ELb0ELb0EEENS1_21CollectiveEpilogueFwdINS6_IJSA_SC_SB_EEES9_NS_10bfloat16_tESG_Li384ELb1ELb1ELb0ELb1EEENS1_36VarlenDynamicPersistentTileSchedulerILi192ELi128ELi384ELi128ELb0ELb1ELb1ELb1ELb1ELb1EEEEEEEEEvNT_6ParamsE,(.L_x_2306 - _ZN7cutlass13device_kernelIN5flash11enable_sm90INS1_16FlashAttnFwdSm90INS1_25CollectiveMainloopFwdSm90ILi2EN4cute5tupleIJNS5_1CILi1EEES8_S8_EEENS6_IJNS7_ILi192EEENS7_ILi128EEENS7_ILi96EEEEEELi96ENS_12float_e4m3_tEfNS_4arch4Sm90ELb1ELb0ELb0ELb1ELb0ELb1ELb0ELb1ELb1ELb1ELb0ELb0EEENS1_21CollectiveEpilogueFwdINS6_IJSA_SC_SB_EEES9_NS_10bfloat16_tESG_Li384ELb1ELb1ELb0ELb1EEENS1_36VarlenDynamicPersistentTileSchedulerILi192ELi128ELi384ELi128ELb0ELb1ELb1ELb1ELb1ELb1EEEEEEEEEvNT_6ParamsE)
        .other          _ZN7cutlass13device_kernelIN5flash11enable_sm90INS1_16FlashAttnFwdSm90INS1_25CollectiveMainloopFwdSm90ILi2EN4cute5tupleIJNS5_1CILi1EEES8_S8_EEENS6_IJNS7_ILi192EEENS7_ILi128EEENS7_ILi96EEEEEELi96ENS_12float_e4m3_tEfNS_4arch4Sm90ELb1ELb0ELb0ELb1ELb0ELb1ELb0ELb1ELb1ELb1ELb0ELb0EEENS1_21CollectiveEpilogueFwdINS6_IJSA_SC_SB_EEES9_NS_10bfloat16_tESG_Li384ELb1ELb1ELb0ELb1EEENS1_36VarlenDynamicPersistentTileSchedulerILi192ELi128ELi384ELi128ELb0ELb1ELb1ELb1ELb1ELb1EEEEEEEEEvNT_6ParamsE,@"STO_CUDA_ENTRY STV_DEFAULT"
_ZN7cutlass13device_kernelIN5flash11enable_sm90INS1_16FlashAttnFwdSm90INS1_25CollectiveMainloopFwdSm90ILi2EN4cute5tupleIJNS5_1CILi1EEES8_S8_EEENS6_IJNS7_ILi192EEENS7_ILi128EEENS7_ILi96EEEEEELi96ENS_12float_e4m3_tEfNS_4arch4Sm90ELb1ELb0ELb0ELb1ELb0ELb1ELb0ELb1ELb1ELb1ELb0ELb0EEENS1_21CollectiveEpilogueFwdINS6_IJSA_SC_SB_EEES9_NS_10bfloat16_tESG_Li384ELb1ELb1ELb0ELb1EEENS1_36VarlenDynamicPersistentTileSchedulerILi192ELi128ELi384ELi128ELb0ELb1ELb1ELb1ELb1ELb1EEEEEEEEEvNT_6ParamsE:
        /* <DEDUP_REMOVED lines=24> */
.L_x_1933:
[----:B------:R-:W-:Y:S05]  /*0180*/  BSYNC B0 ;  /* 0x0000000000007941 */ /* 0x000fea0003800000 */
.L_x_1932:
        /* <DEDUP_REMOVED lines=41> */
.L_x_1934:
        /* <DEDUP_REMOVED lines=22> */
.L_x_1935:
        /* <DEDUP_REMOVED lines=18> */
.L_x_1936:
        /* <DEDUP_REMOVED lines=22> */
.L_x_1937:
        /* <DEDUP_REMOVED lines=22> */
.L_x_1938:
        /* <DEDUP_REMOVED lines=8> */
.L_x_1941:
        /* <DEDUP_REMOVED lines=17> */
[----:B------:R-:W-:Y:S01]  /*0af0*/  CS2R R152, SRZ ;  /* 0x0000000000987805 */ /* 0x000fe2000001ff00 */
        /* <DEDUP_REMOVED lines=13> */
[----:B------:R-:W-:Y:S02]  /*0bd0*/  LOP3.LUT R7, R2, 0xffffff80, RZ, 0xc0, !PT ;  /* 0xffffff8002077812 */ /* 0x000fe400078ec0ff */
[----:B------:R-:W-:-:S02]  /*0be0*/  SHF.R.S32.HI R6, RZ, 0x1f, R3 ;  /* 0x0000001fff067819 */ /* 0x000fc40000011403 */
[----:B------:R-:W-:Y:S01]  /*0bf0*/  LOP3.LUT R3, R3, 0xfffffffe, RZ, 0xc0, !PT ;  /* 0xfffffffe03037812 */ /* 0x000fe200078ec0ff */
[----:B------:R-:W-:Y:S01]  /*0c00*/  IMAD.IADD R21, R18, 0x1, -R7 ;  /* 0x0000000112157824 */ /* 0x000fe200078e0a07 */
[----:B------:R-:W-:Y:S02]  /*0c10*/  SHF.R.S32.HI R27, RZ, 0x7, R2 ;  /* 0x00000007ff1b7819 */ /* 0x000fe40000011402 */
[----:B------:R-:W-:Y:S01]  /*0c20*/  LEA.HI R6, R6, R19, RZ, 0x2 ;  /* 0x0000001306067211 */ /* 0x000fe200078f10ff */
[----:B------:R-:W-:Y:S01]  /*0c30*/  IMAD.IADD R22, R18, 0x1, -R3 ;  /* 0x0000000112167824 */ /* 0x000fe200078e0a03 */
[----:B------:R-:W-:Y:S02]  /*0c40*/  SHF.R.S32.HI R3, RZ, 0x1f, R21 ;  /* 0x0000001fff037819 */ /* 0x000fe40000011415 */
[----:B------:R-:W-:Y:S01]  /*0c50*/  SHF.R.S32.HI R2, RZ, 0x4, R5 ;  /* 0x00000004ff027819 */ /* 0x000fe20000011405 */
[C---:B------:R-:W-:Y:S01]  /*0c60*/  IMAD.SHL.U32 R154, R22.reuse, 0x8, RZ ;  /* 0x00000008169a7824 */ /* 0x040fe200078e00ff */
[----:B------:R-:W-:Y:S01]  /*0c70*/  LEA.HI R7, R3, R21, RZ, 0x2 ;  /* 0x0000001503077211 */ /* 0x000fe200078f10ff */
[----:B------:R-:W-:Y:S01]  /*0c80*/  IMAD.SHL.U32 R22, R22, 0x10, RZ ;  /* 0x0000001016167824 */ /* 0x000fe200078e00ff */
[----:B------:R-:W-:Y:S01]  /*0c90*/  LOP3.LUT R6, R6, 0x7fffffc, RZ, 0xc0, !PT ;  /* 0x07fffffc06067812 */ /* 0x000fe200078ec0ff */
[----:B------:R-:W-:Y:S01]  /*0ca0*/  VIADD R25, R154, 0x20 ;  /* 0x000000209a197836 */ /* 0x000fe20000000000 */
[----:B------:R-:W-:-:S02]  /*0cb0*/  LEA.HI R5, R5, R2, RZ, 0x1 ;  /* 0x0000000205057211 */ /* 0x000fc400078f08ff */
[----:B------:R-:W-:Y:S01]  /*0cc0*/  LEA.HI R4, R0, R18, RZ, 0x3 ;  /* 0x0000001200047211 */ /* 0x000fe200078f18ff */
[----:B------:R-:W-:Y:S01]  /*0cd0*/  IMAD.IADD R14, R154, 0x1, R25 ;  /* 0x000000019a0e7824 */ /* 0x000fe200078e0219 */
[--C-:B------:R-:W-:Y:S01]  /*0ce0*/  SHF.R.S32.HI R12, RZ, 0x2, R7.reuse ;  /* 0x00000002ff0c7819 */ /* 0x100fe20000011407 */
[----:B------:R-:W-:Y:S01]  /*0cf0*/  IMAD.IADD R6, R19, 0x1, -R6 ;  /* 0x0000000113067824 */ /* 0x000fe200078e0a06 */
[----:B------:R-:W-:Y:S01]  /*0d00*/  SHF.R.S32.HI R13, RZ, 0x1f, R7 ;  /* 0x0000001fff0d7819 */ /* 0x000fe20000011407 */
[----:B------:R-:W-:Y:S01]  /*0d10*/  STL [R1+0x10], R25 ;  /* 0x0000101901007387 */ /* 0x000fe20000100800 */
[----:B------:R-:W-:Y:S01]  /*0d20*/  LOP3.LUT R5, R5, 0x1ffffffe, RZ, 0xc0, !PT ;  /* 0x1ffffffe05057812 */ /* 0x000fe200078ec0ff */
[C---:B------:R-:W-:Y:S01]  /*0d30*/  IMAD R17, R2.reuse, 0x8, R6 ;  /* 0x0000000802117824 */ /* 0x040fe200078e0206 */
[----:B------:R-:W-:Y:S02]  /*0d40*/  SHF.R.S32.HI R4, RZ, 0x3, R4 ;  /* 0x00000003ff047819 */ /* 0x000fe40000011404 */
[----:B------:R-:W-:Y:S01]  /*0d50*/  LEA.HI R13, R13, R12, RZ, 0x3 ;  /* 0x0000000c0d0d7211 */ /* 0x000fe200078f18ff */
[----:B------:R-:W-:Y:S01]  /*0d60*/  IMAD.IADD R5, R2, 0x1, -R5 ;  /* 0x0000000102057824 */ /* 0x000fe200078e0a05 */
[----:B------:R-:W-:Y:S01]  /*0d70*/  SHF.R.S32.HI R15, RZ, 0x1f, R14 ;  /* 0x0000001fff0f7819 */ /* 0x000fe2000001140e */
[----:B------:R-:W-:Y:S01]  /*0d80*/  IMAD.SHL.U32 R4, R4, 0x80, RZ ;  /* 0x0000008004047824 */ /* 0x000fe200078e00ff */
[----:B------:R-:W-:Y:S01]  /*0d90*/  LOP3.LUT R13, R13, 0xfffffff8, RZ, 0xc0, !PT ;  /* 0xfffffff80d0d7812 */ /* 0x000fe200078ec0ff */
[----:B------:R-:W-:Y:S01]  /*0da0*/  IMAD.HI R2, R27, 0x55555556, RZ ;  /* 0x555555561b027827 */ /* 0x000fe200078e02ff */
[----:B------:R-:W-:-:S02]  /*0db0*/  LEA.HI R3, R3, R21, RZ, 0x5 ;  /* 0x0000001503037211 */ /* 0x000fc400078f28ff */
[CC--:B------:R-:W-:Y:S01]  /*0dc0*/  LEA.HI R6, R15.reuse, R14.reuse, RZ, 0x4 ;  /* 0x0000000e0f067211 */ /* 0x0c0fe200078f20ff */
        /* <DEDUP_REMOVED lines=20> */
[----:B------:R-:W-:Y:S01]  /*0f10*/  IADD3 R4, R16, R13, R4 ;  /* 0x0000000d10047210 */ /* 0x000fe20007ffe004 */
[----:B------:R-:W-:Y:S01]  /*0f20*/  STL [R1+0x7c], R24 ;  /* 0x00007c1801007387 */ /* 0x000fe20000100800 */
[----:B------:R-:W-:Y:S01]  /*0f30*/  SHF.R.S32.HI R0, RZ, 0x2, R0 ;  /* 0x00000002ff007819 */ /* 0x000fe20000011400 */
[----:B------:R-:W-:Y:S01]  /*0f40*/  IMAD.IADD R8, R18, 0x1, -R2 ;  /* 0x0000000112087824 */ /* 0x000fe200078e0a02 */
[----:B------:R-:W-:Y:S01]  /*0f50*/  SHF.R.S32.HI R2, RZ, 0x1f, R19 ;  /* 0x0000001fff027819 */ /* 0x000fe20000011413 */
[----:B------:R0:W-:Y:S01]  /*0f60*/  STL [R1+0x84], R5 ;  /* 0x0000840501007387 */ /* 0x0001e20000100800 */
[----:B------:R-:W-:Y:S01]  /*0f70*/  LOP3.LUT R7, R7, 0x7ffffffc, RZ, 0xc0, !PT ;  /* 0x7ffffffc07077812 */ /* 0x000fe200078ec0ff */
[----:B------:R-:W-:Y:S01]  /*0f80*/  IMAD.MOV.U32 R18, RZ, RZ, RZ ;  /* 0x000000ffff127224 */ /* 0x000fe200078e00ff */
        /* <DEDUP_REMOVED lines=35> */
.L_x_2071:
[----:B--2---:R-:W2:Y:S01]  /*11c0*/  LDL.LU R0, [R1+0x3c] ;  /* 0x00003c0001007983 */ /* 0x004ea20000300800 */
[----:B0--34-:R-:W2:Y:S01]  /*11d0*/  LDC.64 R2, c[0x0][0xc88] ;  /* 0x00032200ff027b82 */ /* 0x019ea20000000a00 */
[----:B------:R-:W-:Y:S01]  /*11e0*/  ULDC.64 UR4, c[0x0][0xa28] ;  /* 0x00028a0000047ab9 */ /* 0x000fe20000000a00 */
[----:B------:R-:W-:Y:S01]  /*11f0*/  ULDC.64 UR8, c[0x0][0xa18] ;  /* 0x0002860000087ab9 */ /* 0x000fe20000000a00 */
[----:B------:R-:W-:Y:S01]  /*1200*/  ISETP.NE.U32.AND P2, PT, RZ, UR4, PT ;  /* 0x00000004ff007c0c */ /* 0x000fe2000bf45070 */
[----:B------:R-:W-:Y:S01]  /*1210*/  IMAD.MOV.U32 R9, RZ, RZ, RZ ;  /* 0x000000ffff097224 */ /* 0x000fe200078e00ff */
        /* <DEDUP_REMOVED lines=17> */
[----:B------:R-:W-:Y:S01]  /*1330*/  ULDC UR4, c[0x0][0x288] ;  /* 0x0000a20000047ab9 */ /* 0x000fe20000000800 */
[C---:B------:R-:W-:Y:S02]  /*1340*/  IADD3 R6, P4, R32.reuse, UR6, RZ ;  /* 0x0000000620067c10 */ /* 0x040fe4000ff9e0ff */
[----:B-----5:R1:W5:Y:S01]  /*1350*/  @P2 LDG.E R9, desc[UR42][R2.64] ;  /* 0x0000002a02092981 */ /* 0x020362000c1e1900 */
[----:B------:R-:W-:Y:S01]  /*1360*/  IMAD.U32 R8, RZ, RZ, UR4 ;  /* 0x00000004ff087e24 */ /* 0x000fe2000f8e00ff */
[----:B------:R-:W-:Y:S01]  /*1370*/  IADD3.X R7, R31, UR7, RZ, P4, !PT ;  /* 0x000000071f077c10 */ /* 0x000fe2000a7fe4ff */
[----:B------:R-:W-:Y:S01]  /*1380*/  ULDC.64 UR4, c[0x0][0x418] ;  /* 0x0001060000047ab9 */ /* 0x000fe20000000a00 */
[----:B------:R1:W-:Y:S01]  /*1390*/  STL [R1+0x54], R32 ;  /* 0x0000542001007387 */ /* 0x0003e20000100800 */
[----:B0-----:R-:W-:-:S03]  /*13a0*/  @P1 IADD3 R4, P2, R32, UR8, RZ ;  /* 0x0000000820041c10 */ /* 0x001fc6000ff5e0ff */
[----:B------:R1:W5:Y:S01]  /*13b0*/  @P0 LDG.E R29, desc[UR42][R6.64] ;  /* 0x0000002a061d0981 */ /* 0x000362000c1e1900 */
[----:B------:R-:W-:Y:S01]  /*13c0*/  @P1 IADD3.X R5, R31, UR9, RZ, P2, !PT ;  /* 0x000000091f051c10 */ /* 0x000fe200097fe4ff */
[----:B------:R-:W-:Y:S02]  /*13d0*/  UISETP.NE.U32.AND UP0, UPT, UR4, URZ, UPT ;  /* 0x0000003f0400728c */ /* 0x000fe4000bf05070 */
[----:B------:R1:W-:Y:S01]  /*13e0*/  STL [R1+0x58], R31 ;  /* 0x0000581f01007387 */ /* 0x0003e20000100800 */
[----:B------:R-:W-:Y:S01]  /*13f0*/  ULDC.64 UR8, c[0x0][0xa20] ;  /* 0x0002880000087ab9 */ /* 0x000fe20000000a00 */
[----:B------:R-:W-:Y:S02]  /*1400*/  ULDC UR4, c[0x0][0x424] ;  /* 0x0001090000047ab9 */ /* 0x000fe40000000800 */
[----:B------:R-:W2:Y:S01]  /*1410*/  @P1 LDG.E R8, desc[UR42][R4.64] ;  /* 0x0000002a04081981 */ /* 0x000ea2000c1e1900 */
[----:B------:R-:W-:Y:S01]  /*1420*/  UISETP.NE.AND.EX UP0, UPT, UR5, URZ, UPT, UP0 ;  /* 0x0000003f0500728c */ /* 0x000fe2000bf05300 */
[----:B------:R-:W-:-:S02]  /*1430*/  ISETP.NE.U32.AND P2, PT, RZ, UR8, PT ;  /* 0x00000008ff007c0c */ /* 0x000fc4000bf45070 */
[----:B------:R-:W-:Y:S01]  /*1440*/  ULDC UR5, c[0x0][0x2f0] ;  /* 0x0000bc0000057ab9 */ /* 0x000fe20000000800 */
[----:B------:R-:W-:Y:S01]  /*1450*/  USEL UR4, UR4, 0x1, UP0 ;  /* 0x0000000104047887 */ /* 0x000fe20008000000 */
[----:B------:R-:W-:-:S03]  /*1460*/  ISETP.NE.AND.EX P2, PT, RZ, UR9, PT, P2 ;  /* 0x00000009ff007c0c */ /* 0x000fc6000bf45320 */
[----:B------:R-:W-:-:S03]  /*1470*/  UIMAD UR4, UR4, UR5, URZ ;  /* 0x00000005040472a4 */ /* 0x000fc6000f8e023f */
[----:B------:R-:W-:Y:S01]  /*1480*/  ULDC UR5, c[0x0][0x348] ;  /* 0x0000d20000057ab9 */ /* 0x000fe20000000800 */
[----:B------:R-:W-:Y:S01]  /*1490*/  IMAD.MOV.U32 R27, RZ, RZ, R0 ;  /* 0x000000ffff1b7224 */ /* 0x000fe200078e0000 */
[----:B--2---:R1:W-:Y:S04]  /*14a0*/  STL [R1+0x24], R8 ;  /* 0x0000240801007387 */ /* 0x0043e80000100800 */
[----:B---3--:R1:W-:Y:S01]  /*14b0*/  STL [R1+0x50], R30 ;  /* 0x0000501e01007387 */ /* 0x0083e20000100800 */
[----:B------:R-:W-:Y:S05]  /*14c0*/  @P1 BRA `(.L_x_1943) ;  /* 0x0000000000281947 */ /* 0x000fea0003800000 */
[----:B------:R-:W-:Y:S02]  /*14d0*/  ULDC.64 UR6, c[0x0][0xa00] ;  /* 0x0002800000067ab9 */ /* 0x000fe40000000a00 */
[----:B------:R-:W-:-:S04]  /*14e0*/  ISETP.NE.U32.AND P1, PT, RZ, UR6, PT ;  /* 0x00000006ff007c0c */ /* 0x000fc8000bf25070 */
[----:B------:R-:W-:-:S13]  /*14f0*/  ISETP.NE.AND.EX P1, PT, RZ, UR7, PT, P1 ;  /* 0x00000007ff007c0c */ /* 0x000fda000bf25310 */
[----:B------:R-:W-:Y:S05]  /*1500*/  @!P1 BRA `(.L_x_1943) ;  /* 0x0000000000189947 */ /* 0x000fea0003800000 */
[----:B-1----:R-:W0:Y:S02]  /*1510*/  LDC.64 R2, c[0x0][0xa00] ;  /* 0x00028000ff027b82 */ /* 0x002e240000000a00 */
[----:B0-----:R-:W-:-:S05]  /*1520*/  IMAD.WIDE R2, R27, 0x4, R2 ;  /* 0x000000041b027825 */ /* 0x001fca00078e0202 */
[----:B------:R-:W2:Y:S04]  /*1530*/  LDG.E R0, desc[UR42][R2.64] ;  /* 0x0000002a02007981 */ /* 0x000ea8000c1e1900 */
[----:B------:R-:W2:Y:S02]  /*1540*/  LDG.E R5, desc[UR42][R2.64+0x4] ;  /* 0x0000042a02057981 */ /* 0x000ea4000c1e1900 */
[----:B--2---:R-:W-:-:S05]  /*1550*/  IMAD.IADD R8, R5, 0x1, -R0 ;  /* 0x0000000105087824 */ /* 0x004fca00078e0a00 */
[----:B------:R0:W-:Y:S02]  /*1560*/  STL [R1+0x24], R8 ;  /* 0x0000240801007387 */ /* 0x0001e40000100800 */
.L_x_1943:
[----:B------:R-:W-:Y:S02]  /*1570*/  IMAD.U32 R26, RZ, RZ, UR5 ;  /* 0x00000005ff1a7e24 */ /* 0x000fe4000f8e00ff */
[----:B------:R-:W-:Y:S01]  /*1580*/  IMAD.U32 R28, RZ, RZ, UR4 ;  /* 0x00000004ff1c7e24 */ /* 0x000fe2000f8e00ff */
[----:B------:R-:W-:Y:S06]  /*1590*/  @!P2 BRA `(.L_x_1944) ;  /* 0x000000000010a947 */ /* 0x000fec0003800000 */
[----:B-1----:R-:W-:-:S04]  /*15a0*/  IADD3 R2, P0, R32, UR8, RZ ;  /* 0x0000000820027c10 */ /* 0x002fc8000ff1e0ff */
[----:B------:R-:W-:-:S05]  /*15b0*/  IADD3.X R3, R31, UR9, RZ, P0, !PT ;  /* 0x000000091f037c10 */ /* 0x000fca00087fe4ff */
[----:B------:R2:W5:Y:S01]  /*15c0*/  LDG.E R28, desc[UR42][R2.64] ;  /* 0x0000002a021c7981 */ /* 0x000562000c1e1900 */
[----:B------:R-:W-:Y:S05]  /*15d0*/  BRA `(.L_x_1945) ;  /* 0x0000000000107947 */ /* 0x000fea0003800000 */
.L_x_1944:
[----:B------:R-:W-:Y:S05]  /*15e0*/  @!P0 BRA `(.L_x_1945) ;  /* 0x00000000000c8947 */ /* 0x000fea0003800000 */
[----:B-1----:R-:W2:Y:S04]  /*15f0*/  LDG.E R3, desc[UR42][R6.64] ;  /* 0x0000002a06037981 */ /* 0x002ea8000c1e1900 */
[----:B------:R-:W2:Y:S02]  /*1600*/  LDG.E R28, desc[UR42][R6.64+0x4] ;  /* 0x0000042a061c7981 */ /* 0x000ea4000c1e1900 */
[----:B--2---:R-:W-:-:S07]  /*1610*/  IMAD.IADD R28, R28, 0x1, -R3 ;  /* 0x000000011c1c7824 */ /* 0x004fce00078e0a03 */
.L_x_1945:
[----:B------:R-:W-:Y:S01]  /*1620*/  ULDC.64 UR4, c[0x0][0xa10] ;  /* 0x0002840000047ab9 */ /* 0x000fe20000000a00 */
[----:B------:R-:W3:Y:S01]  /*1630*/  LDL R10, [R1+0x34] ;  /* 0x00003400010a7983 */ /* 0x000ee20000100800 */
[----:B------:R-:W-:Y:S01]  /*1640*/  ISETP.NE.U32.AND P0, PT, RZ, UR4, PT ;  /* 0x00000004ff007c0c */ /* 0x000fe2000bf05070 */
[----:B-1----:R-:W1:Y:S03]  /*1650*/  LDC R6, c[0x0][0x448] ;  /* 0x00011200ff067b82 */ /* 0x002e660000000800 */
[----:B------:R-:W-:Y:S01]  /*1660*/  ISETP.NE.AND.EX P0, PT, RZ, UR5, PT, P0 ;  /* 0x00000005ff007c0c */ /* 0x000fe2000bf05300 */
[----:B------:R-:W-:-:S12]  /*1670*/  ULDC.64 UR4, c[0x0][0xa30] ;  /* 0x00028c0000047ab9 */ /* 0x000fd80000000a00 */
[----:B--2---:R-:W2:Y:S02]  /*1680*/  @P0 LDC.64 R2, c[0x0][0xa10] ;  /* 0x00028400ff020b82 */ /* 0x004ea40000000a00 */
[----:B--2---:R-:W-:-:S05]  /*1690*/  @P0 IMAD.WIDE R2, R27, 0x4, R2 ;  /* 0x000000041b020825 */ /* 0x004fca00078e0202 */
[----:B------:R-:W2:Y:S04]  /*16a0*/  @P0 LDG.E R0, desc[UR42][R2.64] ;  /* 0x0000002a02000981 */ /* 0x000ea8000c1e1900 */
[----:B------:R4:W2:Y:S01]  /*16b0*/  @P0 LDG.E R7, desc[UR42][R2.64+0x4] ;  /* 0x0000042a02070981 */ /* 0x0008a2000c1e1900 */
[----:B------:R-:W-:Y:S01]  /*16c0*/  ISETP.NE.U32.AND P1, PT, RZ, UR4, PT ;  /* 0x00000004ff007c0c */ /* 0x000fe2000bf25070 */
[----:B-----5:R-:W-:-:S03]  /*16d0*/  IMAD.MOV.U32 R24, RZ, RZ, R28 ;  /* 0x000000ffff187224 */ /* 0x020fc600078e001c */
[----:B------:R-:W-:-:S13]  /*16e0*/  ISETP.NE.AND.EX P1, PT, RZ, UR5, PT, P1 ;  /* 0x00000005ff007c0c */ /* 0x000fda000bf25310 */
[----:B------:R-:W-:-:S04]  /*16f0*/  @P1 IADD3 R4, P2, R32, UR4, RZ ;  /* 0x0000000420041c10 */ /* 0x000fc8000ff5e0ff */
[----:B------:R-:W-:-:S05]  /*1700*/  @P1 IADD3.X R5, R31, UR5, RZ, P2, !PT ;  /* 0x000000051f051c10 */ /* 0x000fca00097fe4ff */
[----:B------:R0:W5:Y:S01]  /*1710*/  @P1 LDG.E R24, desc[UR42][R4.64] ;  /* 0x0000002a04181981 */ /* 0x000162000c1e1900 */
[----:B-1----:R-:W-:Y:S01]  /*1720*/  ISETP.NE.AND P1, PT, R6, 0x1, PT ;  /* 0x000000010600780c */ /* 0x002fe20003f25270 */
[----:B------:R-:W-:Y:S01]  /*1730*/  IMAD.IADD R9, R28, 0x1, -R9 ;  /* 0x000000011c097824 */ /* 0x000fe200078e0a09 */
[----:B------:R-:W-:-:S03]  /*1740*/  PLOP3.LUT P3, PT, PT, PT, PT, 0x80, 0x0 ;  /* 0x000000000000781c */ /* 0x000fc60003f6f070 */
[----:B------:R-:W-:-:S05]  /*1750*/  IMAD.MOV R25, RZ, RZ, -R9 ;  /* 0x000000ffff197224 */ /* 0x000fca00078e0a09 */
[----:B------:R-:W-:-:S03]  /*1760*/  VIMNMX R25, RZ, R25, !PT ;  /* 0x00000019ff197248 */ /* 0x000fc60007fe0100 */
[----:B------:R-:W1:Y:S08]  /*1770*/  @P1 LDC R11, c[0x0][0x44c] ;  /* 0x00011300ff0b1b82 */ /* 0x000e700000000800 */
[----:B----4-:R-:W4:Y:S01]  /*1780*/  @P1 LDC R3, c[0x0][0x450] ;  /* 0x00011400ff031b82 */ /* 0x010f220000000800 */
[----:B---3--:R-:W-:-:S04]  /*1790*/  IMAD R10, R10, 0xc0, RZ ;  /* 0x000000c00a0a7824 */ /* 0x008fc800078e02ff */
[----:B------:R-:W-:Y:S01]  /*17a0*/  VIADD R2, R10, 0xbf ;  /* 0x000000bf0a027836 */ /* 0x000fe20000000000 */
[----:B------:R3:W-:Y:S01]  /*17b0*/  STL [R1+0x20], R10 ;  /* 0x0000200a01007387 */ /* 0x0007e20000100800 */
[----:B--2---:R-:W-:Y:S02]  /*17c0*/  @P0 IMAD.IADD R26, R7, 0x1, -R0 ;  /* 0x00000001071a0824 */ /* 0x004fe400078e0a00 */
[----:B-1----:R-:W-:-:S04]  /*17d0*/  @P1 IMAD.HI.U32 R0, R2, R11, RZ ;  /* 0x0000000b02001227 */ /* 0x002fc800078e00ff */
[----:B0-----:R-:W-:Y:S01]  /*17e0*/  IMAD.IADD R4, R9, 0x1, R26 ;  /* 0x0000000109047824 */ /* 0x001fe200078e021a */
[----:B----4-:R-:W-:-:S03]  /*17f0*/  @P1 SHF.R.U32.HI R2, RZ, R3, R0 ;  /* 0x00000003ff021219 */ /* 0x010fc60000011600 */
[C---:B------:R-:W-:Y:S01]  /*1800*/  VIADD R0, R4.reuse, 0x7f ;  /* 0x0000007f04007836 */ /* 0x040fe20000000000 */
[----:B------:R-:W-:Y:S01]  /*1810*/  IADD3 R87, R4, 0x80, -R8 ;  /* 0x0000008004577810 */ /* 0x000fe20007ffe808 */
[----:B------:R3:W-:Y:S03]  /*1820*/  STL [R1+0x28], R4 ;  /* 0x0000280401007387 */ /* 0x0007e60000100800 */
[----:B------:R-:W-:Y:S01]  /*1830*/  SHF.R.S32.HI R3, RZ, 0x1f, R0 ;  /* 0x0000001fff037819 */ /* 0x000fe20000011400 */
[----:B------:R-:W-:-:S03]  /*1840*/  IMAD.IADD R2, R87, 0x1, R2 ;  /* 0x0000000157027824 */ /* 0x000fc600078e0202 */
[----:B------:R-:W-:Y:S02]  /*1850*/  LEA.HI R3, R3, R0, RZ, 0x7 ;  /* 0x0000000003037211 */ /* 0x000fe400078f38ff */
[----:B------:R-:W-:Y:S02]  /*1860*/  SHF.R.S32.HI R5, RZ, 0x1f, R2 ;  /* 0x0000001fff057819 */ /* 0x000fe40000011402 */
[----:B------:R-:W-:Y:S02]  /*1870*/  SHF.R.S32.HI R88, RZ, 0x7, R3 ;  /* 0x00000007ff587819 */ /* 0x000fe40000011403 */
[----:B------:R-:W-:-:S04]  /*1880*/  LEA.HI R5, R5, R2, RZ, 0x7 ;  /* 0x0000000205057211 */ /* 0x000fc800078f38ff */
[----:B------:R-:W-:-:S04]  /*1890*/  SHF.R.S32.HI R5, RZ, 0x7, R5 ;  /* 0x00000007ff057819 */ /* 0x000fc80000011405 */
[----:B------:R-:W-:-:S05]  /*18a0*/  VIMNMX R5, R88, R5, PT ;  /* 0x0000000558057248 */ /* 0x000fca0003fe0100 */
[----:B------:R-:W-:-:S05]  /*18b0*/  IMAD R5, R5, 0x80, -R9 ;  /* 0x0000008005057824 */ /* 0x000fca00078e0a09 */
[----:B------:R-:W-:-:S04]  /*18c0*/  VIMNMX R0, R5, R26, PT ;  /* 0x0000001a05007248 */ /* 0x000fc80003fe0100 */
[----:B------:R-:W-:Y:S02]  /*18d0*/  ISETP.GT.AND P0, PT, R0, R25, PT ;  /* 0x000000190000720c */ /* 0x000fe40003f04270 */
[----:B------:R-:W-:-:S05]  /*18e0*/  SHF.R.U32.HI R25, RZ, 0x7, R25 ;  /* 0x00000007ff197819 */ /* 0x000fca0000011619 */
[----:B------:R-:W-:-:S06]  /*18f0*/  IMAD.MOV.U32 R2, RZ, RZ, R25 ;  /* 0x000000ffff027224 */ /* 0x000fcc00078e0019 */
[----:B------:R-:W-:-:S05]  /*1900*/  @P0 VIADD R0, R0, 0x7f ;  /* 0x0000007f00000836 */ /* 0x000fca0000000000 */
[----:B------:R-:W-:-:S04]  /*1910*/  @P0 SHF.R.S32.HI R3, RZ, 0x1f, R0 ;  /* 0x0000001fff030819 */ /* 0x000fc80000011400 */
[----:B------:R-:W-:-:S04]  /*1920*/  @P0 LEA.HI R3, R3, R0, RZ, 0x7 ;  /* 0x0000000003030211 */ /* 0x000fc800078f38ff */
[----:B------:R-:W-:-:S04]  /*1930*/  @P0 SHF.R.S32.HI R2, RZ, 0x7, R3 ;  /* 0x00000007ff020819 */ /* 0x000fc80000011403 */
[----:B------:R-:W-:-:S13]  /*1940*/  ISETP.GT.AND P0, PT, R2, R25, PT ;  /* 0x000000190200720c */ /* 0x000fda0003f04270 */
[----:B---3--:R-:W-:Y:S05]  /*1950*/  @!P0 BRA `(.L_x_1946) ;  /* 0x0000004c00408947 */ /* 0x008fea0003800000 */
        /* <DEDUP_REMOVED lines=20> */
.L_x_1948:
[----:B------:R-:W-:Y:S05]  /*1aa0*/  BSYNC B6 ;  /* 0x0000000000067941 */ /* 0x000fea0003800000 */
.L_x_1947:
        /* <DEDUP_REMOVED lines=20> */
.L_x_1950:
[----:B------:R-:W-:Y:S05]  /*1bf0*/  BSYNC B6 ;  /* 0x0000000000067941 */ /* 0x000fea0003800000 */
.L_x_1949:
[----:B------:R-:W-:Y:S01]  /*1c00*/  ULDC.64 UR4, c[0x0][0x9f8] ;  /* 0x00027e0000047ab9 */ /* 0x000fe20000000a00 */
[----:B------:R-:W0:Y:S01]  /*1c10*/  LDC.64 R6, c[0x0][0x300] ;  /* 0x0000c000ff067b82 */ /* 0x000e220000000a00 */
[----:B------:R-:W-:Y:S01]  /*1c20*/  ISETP.NE.U32.AND P0, PT, RZ, UR4, PT ;  /* 0x00000004ff007c0c */ /* 0x000fe2000bf05070 */
[----:B------:R-:W-:Y:S01]  /*1c30*/  IMAD.IADD R46, R29, 0x1, R28 ;  /* 0x000000011d2e7824 */ /* 0x000fe200078e021c */
[----:B------:R-:W-:Y:S01]  /*1c40*/  ULDC.64 UR6, c[0x0][0x330] ;  /* 0x0000cc0000067ab9 */ /* 0x000fe20000000a00 */
[----:B------:R-:W-:Y:S01]  /*1c50*/  SHF.R.S32.HI R23, RZ, 0x1f, R22 ;  /* 0x0000001fff177819 */ /* 0x000fe20000011416 */
[----:B------:R-:W2:Y:S01]  /*1c60*/  LDL R28, [R1+0x7c] ;  /* 0x00007c00011c7983 */ /* 0x000ea20000100800 */
[----:B------:R-:W-:Y:S01]  /*1c70*/  ISETP.NE.AND.EX P0, PT, RZ, UR5, PT, P0 ;  /* 0x00000005ff007c0c */ /* 0x000fe2000bf05300 */
[----:B------:R-:W-:Y:S01]  /*1c80*/  ULDC.64 UR8, c[0x0][0xa08] ;  /* 0x0002820000087ab9 */ /* 0x000fe20000000a00 */
[----:B------:R-:W1:Y:S01]  /*1c90*/  LDC.64 R62, c[0x0][0x408] ;  /* 0x00010200ff3e7b82 */ /* 0x000e620000000a00 */
[----:B------:R-:W3:Y:S10]  /*1ca0*/  LDL R21, [R1+0x14] ;  /* 0x0000140001157983 */ /* 0x000ef40000100800 */
[----:B------:R-:W-:-:S04]  /*1cb0*/  @P0 IADD3 R4, P1, R32, UR4, RZ ;  /* 0x0000000420040c10 */ /* 0x000fc8000ff3e0ff */
[----:B------:R-:W-:Y:S01]  /*1cc0*/  @P0 IADD3.X R5, R31, UR5, RZ, P1, !PT ;  /* 0x000000051f050c10 */ /* 0x000fe20008ffe4ff */
[----:B0-----:R-:W-:Y:S01]  /*1cd0*/  IMAD.WIDE.U32 R8, R46, R6, RZ ;  /* 0x000000062e087225 */ /* 0x001fe200078e00ff */
[----:B------:R-:W-:Y:S01]  /*1ce0*/  SHF.R.S32.HI R3, RZ, 0x1f, R46 ;  /* 0x0000001fff037819 */ /* 0x000fe2000001142e */
[----:B------:R-:W-:Y:S02]  /*1cf0*/  ULDC.64 UR4, c[0x0][0x308] ;  /* 0x0000c20000047ab9 */ /* 0x000fe40000000a00 */
[----:B------:R0:W4:Y:S01]  /*1d00*/  @P0 LDG.E R27, desc[UR42][R4.64] ;  /* 0x0000002a041b0981 */ /* 0x000122000c1e1900 */
[----:B------:R-:W-:Y:S01]  /*1d10*/  IMAD.WIDE.U32 R56, R30, UR6, R22 ;  /* 0x000000061e387c25 */ /* 0x000fe2000f8e0016 */
[----:B------:R-:W-:-:S03]  /*1d20*/  ISETP.NE.U32.AND P0, PT, RZ, UR8, PT ;  /* 0x00000008ff007c0c */ /* 0x000fc6000bf05070 */
[----:B------:R-:W-:-:S04]  /*1d30*/  IMAD R0, R3, R6, RZ ;  /* 0x0000000603007224 */ /* 0x000fc800078e02ff */
[----:B------:R-:W-:Y:S01]  /*1d40*/  IMAD R11, R46, R7, R0 ;  /* 0x000000072e0b7224 */ /* 0x000fe200078e0200 */
[----:B------:R-:W-:-:S03]  /*1d50*/  SHF.R.S32.HI R0, RZ, 0x1f, R30 ;  /* 0x0000001fff007819 */ /* 0x000fc6000001141e */
[----:B------:R-:W-:Y:S02]  /*1d60*/  IMAD.IADD R9, R9, 0x1, R11 ;  /* 0x0000000109097824 */ /* 0x000fe400078e020b */
[C---:B0-----:R-:W-:Y:S02]  /*1d70*/  IMAD R4, R0.reuse, UR6, RZ ;  /* 0x0000000600047c24 */ /* 0x041fe4000f8e02ff */
[----:B------:R-:W-:Y:S02]  /*1d80*/  IMAD R0, R0, UR4, RZ ;  /* 0x0000000400007c24 */ /* 0x000fe4000f8e02ff */
[C---:B------:R-:W-:Y:S01]  /*1d90*/  IMAD R11, R30.reuse, UR7, R4 ;  /* 0x000000071e0b7c24 */ /* 0x040fe2000f8e0204 */
[----:B------:R-:W-:Y:S01]  /*1da0*/  ISETP.NE.AND.EX P0, PT, RZ, UR9, PT, P0 ;  /* 0x00000009ff007c0c */ /* 0x000fe2000bf05300 */
[C---:B------:R-:W-:Y:S01]  /*1db0*/  IMAD R59, R30.reuse, UR5, R0 ;  /* 0x000000051e3b7c24 */ /* 0x040fe2000f8e0200 */
[----:B------:R-:W-:Y:S01]  /*1dc0*/  SHF.R.S32.HI R20, RZ, 0x1f, R19 ;  /* 0x0000001fff147819 */ /* 0x000fe20000011413 */
[----:B------:R-:W-:Y:S01]  /*1dd0*/  IMAD.WIDE.U32 R4, R30, UR4, R8 ;  /* 0x000000041e047c25 */ /* 0x000fe2000f8e0008 */
[----:B------:R-:W-:Y:S01]  /*1de0*/  ULDC.64 UR4, c[0x0][0x310] ;  /* 0x0000c40000047ab9 */ /* 0x000fe20000000a00 */
[----:B------:R-:W2:Y:S01]  /*1df0*/  LDL R30, [R1+0x8] ;  /* 0x00000800011e7983 */ /* 0x000ea20000100800 */
[----:B------:R-:W-:Y:S01]  /*1e00*/  ULDC.64 UR6, c[0x0][0x338] ;  /* 0x0000ce0000067ab9 */ /* 0x000fe20000000a00 */
[----:B------:R-:W-:-:S02]  /*1e10*/  IMAD.IADD R57, R57, 0x1, R11 ;  /* 0x0000000139397824 */ /* 0x000fc400078e020b */
[----:B------:R-:W-:Y:S02]  /*1e20*/  IMAD.IADD R59, R5, 0x1, R59 ;  /* 0x00000001053b7824 */ /* 0x000fe400078e023b */
[----:B------:R-:W-:Y:S02]  /*1e30*/  IMAD.MOV.U32 R58, RZ, RZ, R4 ;  /* 0x000000ffff3a7224 */ /* 0x000fe400078e0004 */
[----:B------:R-:W0:Y:S01]  /*1e40*/  LDC.64 R4, c[0x0][0x3f8] ;  /* 0x0000fe00ff047b82 */ /* 0x000e220000000a00 */
[-C--:B------:R-:W-:Y:S02]  /*1e50*/  IMAD R14, R20, R6.reuse, RZ ;  /* 0x00000006140e7224 */ /* 0x080fe400078e02ff */
[----:B------:R-:W-:-:S04]  /*1e60*/  IMAD.WIDE.U32 R8, R19, R6, R22 ;  /* 0x0000000613087225 */ /* 0x000fc800078e0016 */
[----:B------:R-:W-:Y:S02]  /*1e70*/  VIADD R80, R22, 0x20 ;  /* 0x0000002016507836 */ /* 0x000fe40000000000 */
[C---:B------:R-:W-:Y:S01]  /*1e80*/  IMAD R73, R19.reuse, R7, R14 ;  /* 0x0000000713497224 */ /* 0x040fe200078e020e */
[----:B------:R-:W-:Y:S01]  /*1e90*/  SHF.R.S32.HI R155, RZ, 0x1f, R154 ;  /* 0x0000001fff9b7819 */ /* 0x000fe2000001149a */
[----:B-1----:R-:W-:-:S04]  /*1ea0*/  IMAD.WIDE.U32 R48, R19, R62, R22 ;  /* 0x0000003e13307225 */ /* 0x002fc800078e0016 */
[----:B------:R-:W-:-:S04]  /*1eb0*/  IMAD.WIDE.U32 R50, R19, R62, R154 ;  /* 0x0000003e13327225 */ /* 0x000fc800078e009a */
[----:B0-----:R-:W-:-:S04]  /*1ec0*/  IMAD.WIDE.U32 R54, R19, R4, R154 ;  /* 0x0000000413367225 */ /* 0x001fc800078e009a */
[----:B------:R-:W-:Y:S01]  /*1ed0*/  IMAD.WIDE.U32 R52, R19, R4, R22 ;  /* 0x0000000413347225 */ /* 0x000fe200078e0016 */
[----:B------:R-:W-:-:S03]  /*1ee0*/  SHF.L.U64.HI R68, R6, 0x7, R7 ;  /* 0x0000000706447819 */ /* 0x000fc60000010207 */
[----:B------:R-:W-:Y:S01]  /*1ef0*/  VIADD R64, R22, 0x40 ;  /* 0x0000004016407836 */ /* 0x000fe20000000000 */
[----:B------:R-:W-:Y:S01]  /*1f00*/  SHF.L.U64.HI R66, R4, 0x7, R5 ;  /* 0x0000000704427819 */ /* 0x000fe20000010205 */
[----:B------:R-:W-:Y:S02]  /*1f10*/  IMAD.SHL.U32 R67, R6, 0x80, RZ ;  /* 0x0000008006437824 */ /* 0x000fe400078e00ff */
[----:B------:R-:W-:Y:S01]  /*1f20*/  IMAD.SHL.U32 R65, R4, 0x80, RZ ;  /* 0x0000008004417824 */ /* 0x000fe200078e00ff */
[----:B----4-:R-:W-:Y:S02]  /*1f30*/  SHF.R.S32.HI R0, RZ, 0x1f, R27 ;  /* 0x0000001fff007819 */ /* 0x010fe4000001141b */
[----:B------:R-:W-:Y:S02]  /*1f40*/  SEL R11, R27, RZ, !P0 ;  /* 0x000000ff1b0b7207 */ /* 0x000fe40004000000 */
[----:B------:R-:W0:Y:S01]  /*1f50*/  LDC R27, c[0x0][0x3f4] ;  /* 0x0000fd00ff1b7b82 */ /* 0x000e220000000800 */
[----:B------:R-:W-:-:S02]  /*1f60*/  SEL R12, R0, RZ, !P0 ;  /* 0x000000ff000c7207 */ /* 0x000fc40004000000 */
[----:B------:R-:W-:-:S04]  /*1f70*/  IMAD.WIDE.U32 R58, R11, UR4, R58 ;  /* 0x000000040b3a7c25 */ /* 0x000fc8000f8e003a */
[----:B------:R-:W-:Y:S01]  /*1f80*/  IMAD R0, R12, UR4, RZ ;  /* 0x000000040c007c24 */ /* 0x000fe2000f8e02ff */
[----:B------:R-:W-:Y:S02]  /*1f90*/  ULDC UR4, c[0x0][0x2f4] ;  /* 0x0000bd0000047ab9 */ /* 0x000fe40000000800 */
[----:B------:R-:W-:Y:S01]  /*1fa0*/  ISETP.GE.AND P0, PT, R22, UR4, PT ;  /* 0x0000000416007c0c */ /* 0x000fe2000bf06270 */
[----:B------:R-:W-:-:S03]  /*1fb0*/  IMAD R13, R11, UR5, R0 ;  /* 0x000000050b0d7c24 */ /* 0x000fc6000f8e0200 */
[----:B------:R-:W-:Y:S01]  /*1fc0*/  SEL R0, RZ, 0x1, P0 ;  /* 0x00000001ff007807 */ /* 0x000fe20000000000 */
[----:B------:R-:W-:Y:S01]  /*1fd0*/  IMAD.IADD R74, R59, 0x1, R13 ;  /* 0x000000013b4a7824 */ /* 0x000fe200078e020d */
[----:B------:R-:W-:Y:S01]  /*1fe0*/  IADD3 R75, P0, R58, R8, RZ ;  /* 0x000000083a4b7210 */ /* 0x000fe20007f1e0ff */
[----:B------:R-:W-:Y:S01]  /*1ff0*/  IMAD R12, R12, UR6, RZ ;  /* 0x000000060c0c7c24 */ /* 0x000fe2000f8e02ff */
[----:B------:R-:W-:Y:S02]  /*2000*/  ISETP.GE.AND P1, PT, R80, UR4, PT ;  /* 0x0000000450007c0c */ /* 0x000fe4000bf26270 */
[----:B------:R-:W-:Y:S01]  /*2010*/  IADD3.X R73, R74, R9, R73, P0, !PT ;  /* 0x000000094a497210 */ /* 0x000fe200007fe449 */
[----:B------:R-:W-:Y:S01]  /*2020*/  IMAD.WIDE.U32 R56, R11, UR6, R56 ;  /* 0x000000060b387c25 */ /* 0x000fe2000f8e0038 */
[----:B------:R-:W-:Y:S02]  /*2030*/  SEL R10, RZ, 0xffffffff, P1 ;  /* 0xffffffffff0a7807 */ /* 0x000fe40000800000 */
[----:B0-----:R-:W-:-:S02]  /*2040*/  ISETP.GE.AND P0, PT, R22, R27, PT ;  /* 0x0000001b1600720c */ /* 0x001fc40003f06270 */
[----:B------:R-:W-:Y:S01]  /*2050*/  ISETP.GE.AND P2, PT, R80, R27, PT ;  /* 0x0000001b5000720c */ /* 0x000fe20003f46270 */
[----:B------:R-:W-:Y:S01]  /*2060*/  IMAD R29, R11, UR7, R12 ;  /* 0x000000070b1d7c24 */ /* 0x000fe2000f8e020c */
[C---:B------:R-:W-:Y:S02]  /*2070*/  SEL R9, R27.reuse, RZ, P0 ;  /* 0x000000ff1b097207 */ /* 0x040fe40000000000 */
[----:B------:R-:W-:Y:S01]  /*2080*/  SEL R11, R27, RZ, P2 ;  /* 0x000000ff1b0b7207 */ /* 0x000fe20001000000 */
[----:B------:R-:W-:Y:S02]  /*2090*/  IMAD.SHL.U32 R15, R10, 0x2, RZ ;  /* 0x000000020a0f7824 */ /* 0x000fe400078e00ff */
[C---:B------:R-:W-:Y:S02]  /*20a0*/  IMAD R8, R20.reuse, R4, RZ ;  /* 0x0000000414087224 */ /* 0x040fe400078e02ff */
[----:B------:R-:W-:Y:S02]  /*20b0*/  IMAD R10, R20, R62, RZ ;  /* 0x0000003e140a7224 */ /* 0x000fe400078e02ff */
[----:B------:R-:W-:-:S02]  /*20c0*/  IMAD.IADD R9, R22, 0x1, R9 ;  /* 0x0000000116097824 */ /* 0x000fc400078e0209 */
[----:B------:R-:W-:Y:S01]  /*20d0*/  IMAD.IADD R11, R80, 0x1, R11 ;  /* 0x00000001500b7824 */ /* 0x000fe200078e020b */
[----:B------:R-:W-:Y:S01]  /*20e0*/  LOP3.LUT R0, R15, 0x2, R0, 0xe2, !PT ;  /* 0x000000020f007812 */ /* 0x000fe200078ee200 */
[C---:B------:R-:W-:Y:S01]  /*20f0*/  IMAD R13, R19.reuse, R5, R8 ;  /* 0x00000005130d7224 */ /* 0x040fe200078e0208 */
[----:B------:R-:W-:Y:S01]  /*2100*/  SHF.R.S32.HI R8, RZ, 0x1f, R9 ;  /* 0x0000001fff087819 */ /* 0x000fe20000011409 */
[----:B------:R-:W-:Y:S01]  /*2110*/  IMAD R15, R19, R63, R10 ;  /* 0x0000003f130f7224 */ /* 0x000fe200078e020a */
[----:B------:R-:W-:Y:S02]  /*2120*/  SHF.R.S32.HI R10, RZ, 0x1f, R11 ;  /* 0x0000001fff0a7819 */ /* 0x000fe4000001140b */
[----:B------:R-:W-:Y:S02]  /*2130*/  LEA.HI R72, R8, R9, RZ, 0x4 ;  /* 0x0000000908487211 */ /* 0x000fe400078f20ff */
[----:B------:R-:W-:Y:S02]  /*2140*/  LEA.HI R71, R10, R11, RZ, 0x4 ;  /* 0x0000000b0a477211 */ /* 0x000fe400078f20ff */
[----:B------:R-:W-:-:S02]  /*2150*/  LEA.HI R8, R8, R9, RZ, 0x5 ;  /* 0x0000000908087211 */ /* 0x000fc400078f28ff */
[----:B------:R-:W-:-:S03]  /*2160*/  LEA.HI R10, R10, R11, RZ, 0x5 ;  /* 0x0000000b0a0a7211 */ /* 0x000fc600078f28ff */
[----:B------:R-:W-:Y:S01]  /*2170*/  IMAD.SHL.U32 R9, R8, 0x80, RZ ;  /* 0x0000008008097824 */ /* 0x000fe200078e00ff */
[----:B--2---:R-:W-:Y:S01]  /*2180*/  LOP3.LUT R8, R30, 0x10, R72, 0xf8, !PT ;  /* 0x000000101e087812 */ /* 0x004fe200078ef848 */
[----:B------:R-:W-:Y:S01]  /*2190*/  IMAD.SHL.U32 R11, R10, 0x80, RZ ;  /* 0x000000800a0b7824 */ /* 0x000fe200078e00ff */
[----:B------:R-:W-:Y:S02]  /*21a0*/  LOP3.LUT R10, R30, 0x10, R71, 0xf8, !PT ;  /* 0x000000101e0a7812 */ /* 0x000fe400078ef847 */
[----:B------:R-:W0:Y:S01]  /*21b0*/  S2R R30, SR_TID.X ;  /* 0x00000000001e7919 */ /* 0x000e220000002100 */
[----:B------:R-:W-:Y:S01]  /*21c0*/  IMAD.IADD R55, R55, 0x1, R13 ;  /* 0x0000000137377824 */ /* 0x000fe200078e020d */
[----:B------:R-:W-:Y:S01]  /*21d0*/  LOP3.LUT R9, R9, 0xfffff000, RZ, 0xc0, !PT ;  /* 0xfffff00009097812 */ /* 0x000fe200078ec0ff */
[----:B------:R-:W-:Y:S01]  /*21e0*/  IMAD.IADD R53, R13, 0x1, R53 ;  /* 0x000000010d357824 */ /* 0x000fe200078e0235 */
[----:B-----5:R-:W-:Y:S02]  /*21f0*/  SHF.R.S32.HI R13, RZ, 0x1f, R24 ;  /* 0x0000001fff0d7819 */ /* 0x020fe40000011418 */
[----:B------:R-:W-:-:S02]  /*2200*/  LOP3.LUT R8, R8, R28, RZ, 0x3c, !PT ;  /* 0x0000001c08087212 */ /* 0x000fc400078e3cff */
[----:B------:R-:W-:Y:S02]  /*2210*/  P2R R81, PR, RZ, 0x4 ;  /* 0x00000004ff517803 */ /* 0x000fe40000000000 */
[----:B------:R-:W-:Y:S02]  /*2220*/  LOP3.LUT R11, R11, 0xfffff000, RZ, 0xc0, !PT ;  /* 0xfffff0000b0b7812 */ /* 0x000fe400078ec0ff */
[----:B------:R-:W-:Y:S02]  /*2230*/  LOP3.LUT R10, R10, R28, RZ, 0x3c, !PT ;  /* 0x0000001c0a0a7212 */ /* 0x000fe400078e3cff */
[----:B---3--:R-:W-:Y:S01]  /*2240*/  IADD3 R70, R8, R9, R21 ;  /* 0x0000000908467210 */ /* 0x008fe20007ffe015 */
[----:B------:R-:W-:Y:S01]  /*2250*/  IMAD R8, R13, R4, RZ ;  /* 0x000000040d087224 */ /* 0x000fe200078e02ff */
[----:B------:R-:W-:Y:S01]  /*2260*/  IADD3 R46, P2, R19, R46, RZ ;  /* 0x0000002e132e7210 */ /* 0x000fe20007f5e0ff */
[----:B------:R-:W-:Y:S02]  /*2270*/  IMAD.IADD R51, R51, 0x1, R15 ;  /* 0x0000000133337824 */ /* 0x000fe400078e020f */
[----:B------:R-:W-:-:S02]  /*2280*/  IMAD.IADD R49, R15, 0x1, R49 ;  /* 0x000000010f317824 */ /* 0x000fc400078e0231 */
[----:B------:R-:W-:Y:S01]  /*2290*/  IMAD R13, R13, R62, RZ ;  /* 0x0000003e0d0d7224 */ /* 0x000fe200078e02ff */
[----:B------:R-:W-:Y:S01]  /*22a0*/  IADD3 R69, R10, R11, R21 ;  /* 0x0000000b0a457210 */ /* 0x000fe20007ffe015 */
[C---:B------:R-:W-:Y:S01]  /*22b0*/  IMAD R21, R24.reuse, R5, R8 ;  /* 0x0000000518157224 */ /* 0x040fe200078e0208 */
[----:B------:R-:W-:Y:S01]  /*22c0*/  LOP3.LUT R7, R71, 0xfffffff0, RZ, 0xc0, !PT ;  /* 0xfffffff047077812 */ /* 0x000fe200078ec0ff */
[----:B------:R-:W-:-:S04]  /*22d0*/  IMAD.WIDE.U32 R54, R24, R4, R54 ;  /* 0x0000000418367225 */ /* 0x000fc800078e0036 */
[----:B------:R-:W-:Y:S01]  /*22e0*/  IMAD.X R47, R20, 0x1, R3, P2 ;  /* 0x00000001142f7824 */ /* 0x000fe200010e0603 */
[----:B------:R-:W-:Y:S01]  /*22f0*/  LOP3.LUT R20, R72, 0xfffffff0, RZ, 0xc0, !PT ;  /* 0xfffffff048147812 */ /* 0x000fe200078ec0ff */
[----:B------:R-:W-:Y:S01]  /*2300*/  IMAD.WIDE.U32 R52, R24, R4, R52 ;  /* 0x0000000418347225 */ /* 0x000fe200078e0034 */
[----:B0-----:R-:W-:-:S03]  /*2310*/  SHF.R.U32.HI R28, RZ, 0x7, R30 ;  /* 0x00000007ff1c7819 */ /* 0x001fc6000001161e */
[C---:B------:R-:W-:Y:S02]  /*2320*/  IMAD R13, R24.reuse, R63, R13 ;  /* 0x0000003f180d7224 */ /* 0x040fe400078e020d */
[----:B------:R-:W-:Y:S01]  /*2330*/  IMAD.WIDE.U32 R50, R24, R62, R50 ;  /* 0x0000003e18327225 */ /* 0x000fe200078e0032 */
[----:B------:R-:W-:-:S03]  /*2340*/  SHF.L.U64.HI R63, R62, 0x7, R63 ;  /* 0x000000073e3f7819 */ /* 0x000fc6000001023f */
[----:B------:R-:W-:Y:S01]  /*2350*/  IMAD.WIDE.U32 R48, R24, R62, R48 ;  /* 0x0000003e18307225 */ /* 0x000fe200078e0030 */
[C---:B------:R-:W-:Y:S02]  /*2360*/  LOP3.LUT R45, R0.reuse, 0x1, RZ, 0xc0, !PT ;  /* 0x00000001002d7812 */ /* 0x040fe400078ec0ff */
[----:B------:R-:W-:Y:S01]  /*2370*/  LOP3.LUT R44, R0, 0x2, RZ, 0xc0, !PT ;  /* 0x00000002002c7812 */ /* 0x000fe200078ec0ff */
[----:B------:R-:W-:Y:S01]  /*2380*/  IMAD.SHL.U32 R60, R27, 0x2, RZ ;  /* 0x000000021b3c7824 */ /* 0x000fe200078e00ff */
[----:B------:R-:W-:Y:S01]  /*2390*/  ISETP.GE.AND P1, PT, R64, UR4, PT ;  /* 0x0000000440007c0c */ /* 0x000fe2000bf26270 */
[----:B------:R-:W-:Y:S01]  /*23a0*/  IMAD.IADD R27, R55, 0x1, R21 ;  /* 0x00000001371b7824 */ /* 0x000fe200078e0215 */
[----:B------:R-:W-:Y:S01]  /*23b0*/  SHF.R.S32.HI R4, RZ, 0x1f, R20 ;  /* 0x0000001fff047819 */ /* 0x000fe20000011414 */
[----:B------:R-:W-:Y:S01]  /*23c0*/  IMAD.SHL.U32 R62, R62, 0x80, RZ ;  /* 0x000000803e3e7824 */ /* 0x000fe200078e00ff */
[----:B------:R-:W-:Y:S01]  /*23d0*/  SHF.R.S32.HI R3, RZ, 0x1f, R7 ;  /* 0x0000001fff037819 */ /* 0x000fe20000011407 */
[----:B------:R-:W-:-:S02]  /*23e0*/  VIADD R61, R28, 0x8 ;  /* 0x000000081c3d7836 */ /* 0x000fc40000000000 */
[----:B------:R-:W-:Y:S02]  /*23f0*/  IMAD.IADD R21, R21, 0x1, R53 ;  /* 0x0000000115157824 */ /* 0x000fe400078e0235 */
[----:B------:R-:W-:Y:S02]  /*2400*/  IMAD.IADD R6, R51, 0x1, R13 ;  /* 0x0000000133067824 */ /* 0x000fe400078e020d */
[----:B------:R-:W-:Y:S02]  /*2410*/  IMAD.IADD R5, R13, 0x1, R49 ;  /* 0x000000010d057824 */ /* 0x000fe400078e0231 */
[----:B------:R-:W-:-:S07]  /*2420*/  IMAD.IADD R0, R57, 0x1, R29 ;  /* 0x0000000139007824 */ /* 0x000fce00078e021d */
.L_x_1990:
[----:B------:R-:W2:Y:S01]  /*2430*/  LDL R8, [R1+0x2c] ;  /* 0x00002c0001087983 */ /* 0x000ea20000100800 */
[----:B------:R-:W0:Y:S01]  /*2440*/  LDC R86, c[0x0][0x3f4] ;  /* 0x0000fd00ff567b82 */ /* 0x000e220000000800 */
[----:B------:R-:W-:Y:S01]  /*2450*/  VIADD R10, R2, 0xffffffff ;  /* 0xffffffff020a7836 */ /* 0x000fe20000000000 */
[----:B------:R-:W-:Y:S05]  /*2460*/  YIELD ;  /* 0x0000000000007946 */ /* 0x000fea0003800000 */
[----:B----4-:R-:W-:Y:S01]  /*2470*/  SHF.R.S32.HI R12, RZ, 0x1f, R10 ;  /* 0x0000001fff0c7819 */ /* 0x010fe2000001140a */
[----:B------:R-:W1:Y:S01]  /*2480*/  LDC.64 R76, c[0x0][0x2e8] ;  /* 0x0000ba00ff4c7b82 */ /* 0x000e620000000a00 */
[-C--:B------:R-:W-:Y:S01]  /*2490*/  IMAD R2, R68, R10.reuse, RZ ;  /* 0x0000000a44027224 */ /* 0x080fe200078e02ff */
[----:B------:R-:W-:Y:S01]  /*24a0*/  BSSY B0, `(.L_x_1951) ;  /* 0x00003dc000007945 */ /* 0x000fe20003800000 */
[----:B------:R-:W-:Y:S01]  /*24b0*/  IMAD.WIDE.U32 R36, R67, R10, RZ ;  /* 0x0000000a43247225 */ /* 0x000fe200078e00ff */
[----:B------:R-:W-:-:S03]  /*24c0*/  ISETP.GT.AND P2, PT, R10, R25, PT ;  /* 0x000000190a00720c */ /* 0x000fc60003f44270 */
[----:B------:R-:W-:Y:S02]  /*24d0*/  IMAD R9, R12, R67, R2 ;  /* 0x000000430c097224 */ /* 0x000fe400078e0202 */
[----:B------:R-:W-:Y:S02]  /*24e0*/  IMAD.MOV.U32 R2, RZ, RZ, R10 ;  /* 0x000000ffff027224 */ /* 0x000fe400078e000a */
        /* <DEDUP_REMOVED lines=31> */
[----:B------:R-:W-:Y:S02]  /*26e0*/  ULDC.64 UR6, c[0x0][0x400] ;  /* 0x0001000000067ab9 */ /* 0x000fe40000000a00 */
[----:B------:R-:W3:Y:S01]  /*26f0*/  LDL R78, [R1+0x10] ;  /* 0x00001000014e7983 */ /* 0x000ee20000100800 */
[----:B------:R-:W-:Y:S02]  /*2700*/  IADD3 R40, P3, P5, R54, UR4, R40 ;  /* 0x0000000436287c10 */ /* 0x000fe4000fd7e028 */
[----:B------:R-:W-:Y:S02]  /*2710*/  CS2R R34, SRZ ;  /* 0x0000000000227805 */ /* 0x000fe4000001ff00 */
[----:B------:R-:W-:Y:S02]  /*2720*/  CS2R R36, SRZ ;  /* 0x0000000000247805 */ /* 0x000fe4000001ff00 */
[----:B------:R-:W-:-:S02]  /*2730*/  IADD3.X R41, R27, UR5, R42, P3, P5 ;  /* 0x000000051b297c10 */ /* 0x000fc40009fea42a */
[----:B------:R-:W-:-:S04]  /*2740*/  IADD3 R38, P3, P5, R50, UR6, R38 ;  /* 0x0000000632267c10 */ /* 0x000fc8000fd7e026 */
[----:B------:R-:W-:Y:S02]  /*2750*/  IADD3.X R39, R6, UR7, R43, P3, P5 ;  /* 0x0000000706277c10 */ /* 0x000fe40009fea42b */
[----:B------:R-:W-:Y:S02]  /*2760*/  ISETP.GE.AND P5, PT, R154, R86, PT ;  /* 0x000000569a00720c */ /* 0x000fe40003fa6270 */
[----:B------:R-:W-:Y:S02]  /*2770*/  CS2R R28, SRZ ;  /* 0x00000000001c7805 */ /* 0x000fe4000001ff00 */
[----:B------:R-:W-:Y:S02]  /*2780*/  CS2R R12, SRZ ;  /* 0x00000000000c7805 */ /* 0x000fe4000001ff00 */
[----:B------:R-:W-:Y:S02]  /*2790*/  CS2R R30, SRZ ;  /* 0x00000000001e7805 */ /* 0x000fe4000001ff00 */
[----:B------:R-:W-:-:S05]  /*27a0*/  CS2R R14, SRZ ;  /* 0x00000000000e7805 */ /* 0x000fca000001ff00 */
[----:B------:R0:W5:Y:S04]  /*27b0*/  @!P5 LDG.E.64 R34, desc[UR42][R40.64] ;  /* 0x0000002a2822d981 */ /* 0x000168000c1e1b00 */
[----:B------:R0:W5:Y:S01]  /*27c0*/  @!P5 LDG.E.64 R36, desc[UR42][R38.64] ;  /* 0x0000002a2624d981 */ /* 0x000162000c1e1b00 */
[-C--:B--2---:R-:W-:Y:S02]  /*27d0*/  ISETP.GE.AND P3, PT, R82, R86.reuse, PT ;  /* 0x000000565200720c */ /* 0x084fe40003f66270 */
[----:B---3--:R-:W-:-:S11]  /*27e0*/  ISETP.GE.AND P5, PT, R78, R86, PT ;  /* 0x000000564e00720c */ /* 0x008fd60003fa6270 */
[----:B------:R0:W5:Y:S04]  /*27f0*/  @!P3 LDG.E.64 R28, desc[UR42][R40.64+0x10] ;  /* 0x0000102a281cb981 */ /* 0x000168000c1e1b00 */
[----:B------:R0:W5:Y:S04]  /*2800*/  @!P5 LDG.E.64 R12, desc[UR42][R40.64+0x20] ;  /* 0x0000202a280cd981 */ /* 0x000168000c1e1b00 */
[----:B------:R0:W5:Y:S04]  /*2810*/  @!P3 LDG.E.64 R30, desc[UR42][R38.64+0x10] ;  /* 0x0000102a261eb981 */ /* 0x000168000c1e1b00 */
[----:B------:R0:W5:Y:S02]  /*2820*/  @!P5 LDG.E.64 R14, desc[UR42][R38.64+0x20] ;  /* 0x0000202a260ed981 */ /* 0x000164000c1e1b00 */
.L_x_1955:
[----:B------:R-:W-:Y:S05]  /*2830*/  BSYNC B1 ;  /* 0x0000000000017941 */ /* 0x000fea0003800000 */
.L_x_1954:
        /* <DEDUP_REMOVED lines=10> */
.L_x_1956:
[----:B------:R-:W-:Y:S01]  /*28e0*/  IMAD R82, R17, 0x8, R16 ;  /* 0x0000000811527824 */ /* 0x000fe200078e0210 */
[----:B------:R-:W-:Y:S01]  /*28f0*/  SHF.L.U32 R85, R153, 0x1f, RZ ;  /* 0x0000001f99557819 */ /* 0x000fe200000006ff */
[----:B------:R-:W-:Y:S03]  /*2900*/  BSSY B1, `(.L_x_1957) ;  /* 0x0000003000017945 */ /* 0x000fe60003800000 */
[----:B------:R-:W0:Y:S02]  /*2910*/  SYNCS.PHASECHK.TRANS64.TRYWAIT P5, [R82+URZ+0x19c90], R85 ;  /* 0x019c9055520075a7 */ /* 0x000e2400080a017f */
[----:B0-----:R-:W-:Y:S05]  /*2920*/  @!P5 BRA `(.L_x_1958) ;  /* 0x0000018800e0d947 */ /* 0x001fea0003800000 */
.L_x_2212:
[----:B------:R-:W-:Y:S05]  /*2930*/  BSYNC B1 ;  /* 0x0000000000017941 */ /* 0x000fea0003800000 */
.L_x_1957:
        /* <DEDUP_REMOVED lines=35> */
[--C-:B------:R-:W-:Y:S01]  /*2b70*/  HADD2.F32 R79, -RZ, R78.reuse.H0_H0 ;  /* 0x2000004eff4f7230 */ /* 0x100fe20000004100 */
[----:B------:R-:W-:Y:S01]  /*2b80*/  F2FP.F16.E4M3.UNPACK_B R93, R35.H1 ;  /* 0x00000023ff5d723e */ /* 0x000fe200030006ff */
[----:B------:R-:W-:Y:S02]  /*2b90*/  HADD2.F32 R76, -RZ, R9.H0_H0 ;  /* 0x20000009ff4c7230 */ /* 0x000fe40000004100 */
[----:B------:R-:W-:Y:S01]  /*2ba0*/  FMUL.FTZ R89, R77, R90 ;  /* 0x0000005a4d597220 */ /* 0x000fe20000410000 */
[----:B------:R-:W-:Y:S02]  /*2bb0*/  HADD2.F32 R78, -RZ, R78.H1_H1 ;  /* 0x3000004eff4e7230 */ /* 0x000fe40000004100 */
[-C--:B------:R-:W-:Y:S01]  /*2bc0*/  FFMA.FTZ R9, R37, R79.reuse, R92 ;  /* 0x0000004f25097223 */ /* 0x080fe2000001005c */
[----:B------:R-:W-:Y:S01]  /*2bd0*/  F2FP.F16.E4M3.UNPACK_B R37, R36.H1 ;  /* 0x00000024ff25723e */ /* 0x000fe200030006ff */
[----:B------:R-:W-:Y:S01]  /*2be0*/  FMUL.FTZ R90, R76, R90 ;  /* 0x0000005a4c5a7220 */ /* 0x000fe20000410000 */
[----:B------:R-:W-:Y:S01]  /*2bf0*/  FFMA.FTZ R8, R8, R79, -R91 ;  /* 0x0000004f08087223 */ /* 0x000fe2000001085b */
        /* <DEDUP_REMOVED lines=8> */
[--C-:B------:R-:W-:Y:S02]  /*2c80*/  HADD2.F32 R37, -RZ, R36.reuse.H0_H0 ;  /* 0x20000024ff257230 */ /* 0x100fe40000004100 */
[-C--:B------:R-:W-:Y:S01]  /*2c90*/  FMUL.FTZ R89, R43, R79.reuse ;  /* 0x0000004f2b597220 */ /* 0x080fe20000410000 */
[----:B------:R-:W-:Y:S02]  /*2ca0*/  HADD2.F32 R42, -RZ, R36.H1_H1 ;  /* 0x30000024ff2a7230 */ /* 0x000fe40000004100 */
[----:B------:R-:W-:Y:S01]  /*2cb0*/  FMUL.FTZ R92, R76, R79 ;  /* 0x0000004f4c5c7220 */ /* 0x000fe20000410000 */
[----:B------:R-:W-:-:S02]  /*2cc0*/  HADD2.F32 R36, -RZ, R77.H1_H1 ;  /* 0x3000004dff247230 */ /* 0x000fc40000004100 */
[-C--:B------:R-:W-:Y:S01]  /*2cd0*/  FMUL.FTZ R79, R37, R78.reuse ;  /* 0x0000004e254f7220 */ /* 0x080fe20000410000 */
[----:B------:R-:W-:Y:S02]  /*2ce0*/  HADD2.F32 R77, -RZ, R77.H0_H0 ;  /* 0x2000004dff4d7230 */ /* 0x000fe40000004100 */
[----:B------:R-:W-:Y:S01]  /*2cf0*/  FMUL.FTZ R90, R42, R78 ;  /* 0x0000004e2a5a7220 */ /* 0x000fe20000410000 */
[-C--:B------:R-:W-:Y:S01]  /*2d00*/  FFMA.FTZ R43, R43, R36.reuse, -R92 ;  /* 0x000000242b2b7223 */ /* 0x080fe2000001085c */
[----:B------:R-:W-:Y:S01]  /*2d10*/  FFMA.FTZ R78, R76, R36, R89 ;  /* 0x000000244c4e7223 */ /* 0x000fe20000010059 */
[----:B------:R-:W-:Y:S01]  /*2d20*/  F2FP.F16.E4M3.UNPACK_B R76, R11.H1 ;  /* 0x0000000bff4c723e */ /* 0x000fe200030006ff */
[-C--:B------:R-:W-:Y:S01]  /*2d30*/  FFMA.FTZ R36, R37, R77.reuse, -R90 ;  /* 0x0000004d25247223 */ /* 0x080fe2000001085a */
[----:B------:R-:W-:Y:S01]  /*2d40*/  FFMA.FTZ R37, R42, R77, R79 ;  /* 0x0000004d2a257223 */ /* 0x000fe2000001004f */
[----:B------:R-:W-:Y:S01]  /*2d50*/  F2FP.F16.E4M3.UNPACK_B R77, R10.H1 ;  /* 0x0000000aff4d723e */ /* 0x000fe200030006ff */
[----:B------:R-:W-:Y:S01]  /*2d60*/  HADD2.F32 R90, -RZ, R93.H1_H1 ;  /* 0x3000005dff5a7230 */ /* 0x000fe20000004100 */
[----:B------:R-:W-:Y:S01]  /*2d70*/  F2FP.SATFINITE.E4M3.F32.PACK_AB_MERGE_C R43, R78, R43, RZ ;  /* 0x0000002b4e2b723e */ /* 0x000fe200048070ff */
[--C-:B------:R-:W-:Y:S01]  /*2d80*/  HADD2.F32 R78, -RZ, R76.reuse.H0_H0 ;  /* 0x2000004cff4e7230 */ /* 0x100fe20000004100 */
[----:B------:R-:W-:Y:S01]  /*2d90*/  F2FP.F16.E4M3.UNPACK_B R92, R35 ;  /* 0x00000023ff5c723e */ /* 0x000fe200020006ff */
[----:B------:R-:W-:Y:S01]  /*2da0*/  HADD2.F32 R79, -RZ, R76.H1_H1 ;  /* 0x3000004cff4f7230 */ /* 0x000fe20000004100 */
[-C--:B------:R-:W-:Y:S01]  /*2db0*/  F2FP.F16.E4M3.UNPACK_B R76, R34.reuse.H1 ;  /* 0x00000022ff4c723e */ /* 0x080fe200030006ff */
[----:B------:R-:W-:Y:S01]  /*2dc0*/  HADD2.F32 R35, -RZ, R77.H1_H1 ;  /* 0x3000004dff237230 */ /* 0x000fe20000004100 */
[----:B------:R-:W-:Y:S01]  /*2dd0*/  F2FP.SATFINITE.E4M3.F32.PACK_AB_MERGE_C R42, R94, R91, RZ ;  /* 0x0000005b5e2a723e */ /* 0x000fe200048070ff */
[----:B------:R-:W-:Y:S01]  /*2de0*/  HADD2.F32 R94, -RZ, R92.H1_H1 ;  /* 0x3000005cff5e7230 */ /* 0x000fe20000004100 */
[----:B------:R-:W-:Y:S01]  /*2df0*/  F2FP.F16.E4M3.UNPACK_B R89, R34 ;  /* 0x00000022ff59723e */ /* 0x000fe200020006ff */
[----:B------:R-:W-:-:S02]  /*2e00*/  HADD2.F32 R91, -RZ, R76.H1_H1 ;  /* 0x3000004cff5b7230 */ /* 0x000fc40000004100 */
[-C--:B------:R-:W-:Y:S01]  /*2e10*/  FMUL.FTZ R95, R79, R90.reuse ;  /* 0x0000005a4f5f7220 */ /* 0x080fe20000410000 */
[----:B------:R-:W-:Y:S02]  /*2e20*/  HADD2.F32 R77, -RZ, R77.H0_H0 ;  /* 0x2000004dff4d7230 */ /* 0x000fe40000004100 */
[C---:B------:R-:W-:Y:S01]  /*2e30*/  FMUL.FTZ R98, R78.reuse, R90 ;  /* 0x0000005a4e627220 */ /* 0x040fe20000410000 */
[----:B------:R-:W-:Y:S02]  /*2e40*/  HADD2.F32 R90, -RZ, R89.H1_H1 ;  /* 0x30000059ff5a7230 */ /* 0x000fe40000004100 */
[----:B------:R-:W-:Y:S01]  /*2e50*/  FFMA.FTZ R34, R78, R91, -R95 ;  /* 0x0000005b4e227223 */ /* 0x000fe2000001085f */
[-C--:B------:R-:W-:Y:S01]  /*2e60*/  FMUL.FTZ R96, R35, R94.reuse ;  /* 0x0000005e23607220 */ /* 0x080fe20000410000 */
[----:B------:R-:W-:Y:S01]  /*2e70*/  F2FP.F16.E4M3.UNPACK_B R78, R11 ;  /* 0x0000000bff4e723e */ /* 0x000fe200020006ff */
[----:B------:R-:W-:Y:S01]  /*2e80*/  FMUL.FTZ R94, R77, R94 ;  /* 0x0000005e4d5e7220 */ /* 0x000fe20000410000 */
[----:B------:R-:W-:Y:S01]  /*2e90*/  F2FP.F16.E4M3.UNPACK_B R10, R10 ;  /* 0x0000000aff0a723e */ /* 0x000fe200020006ff */
[----:B------:R-:W-:Y:S01]  /*2ea0*/  FFMA.FTZ R11, R79, R91, R98 ;  /* 0x0000005b4f0b7223 */ /* 0x000fe20000010062 */
[-C--:B------:R-:W-:Y:S01]  /*2eb0*/  FFMA.FTZ R96, R77, R90.reuse, -R96 ;  /* 0x0000005a4d607223 */ /* 0x080fe20000010860 */
[----:B------:R-:W-:Y:S01]  /*2ec0*/  FFMA.FTZ R91, R35, R90, R94 ;  /* 0x0000005a235b7223 */ /* 0x000fe2000001005e */
[--C-:B------:R-:W-:Y:S01]  /*2ed0*/  HADD2.F32 R77, -RZ, R78.reuse.H0_H0 ;  /* 0x2000004eff4d7230 */ /* 0x100fe20000004100 */
[----:B------:R-:W-:Y:S01]  /*2ee0*/  F2FP.SATFINITE.E4M3.F32.PACK_AB_MERGE_C R9, R9, R8, R42 ;  /* 0x000000080909723e */ /* 0x000fe2000480702a */
[----:B------:R-:W-:Y:S01]  /*2ef0*/  HADD2.F32 R78, -RZ, R78.H1_H1 ;  /* 0x3000004eff4e7230 */ /* 0x000fe20000004100 */
[----:B------:R-:W-:Y:S01]  /*2f00*/  F2FP.SATFINITE.E4M3.F32.PACK_AB_MERGE_C R11, R11, R34, RZ ;  /* 0x000000220b0b723e */ /* 0x000fe200048070ff */
[----:B------:R-:W-:Y:S01]  /*2f10*/  HADD2.F32 R93, -RZ, R93.H0_H0 ;  /* 0x2000005dff5d7230 */ /* 0x000fe20000004100 */
[----:B------:R-:W-:Y:S01]  /*2f20*/  F2FP.SATFINITE.E4M3.F32.PACK_AB_MERGE_C R91, R91, R96, RZ ;  /* 0x000000605b5b723e */ /* 0x000fe200048070ff */
[--C-:B------:R-:W-:Y:S01]  /*2f30*/  HADD2.F32 R35, -RZ, R10.reuse.H0_H0 ;  /* 0x2000000aff237230 */ /* 0x100fe20000004100 */
[----:B------:R-:W-:Y:S01]  /*2f40*/  F2FP.SATFINITE.E4M3.F32.PACK_AB_MERGE_C R8, R37, R36, R43 ;  /* 0x000000242508723e */ /* 0x000fe2000480702b */
[----:B------:R-:W-:-:S02]  /*2f50*/  HADD2.F32 R10, -RZ, R10.H1_H1 ;  /* 0x3000000aff0a7230 */ /* 0x000fc40000004100 */
[-C--:B------:R-:W-:Y:S01]  /*2f60*/  FMUL.FTZ R94, R78, R93.reuse ;  /* 0x0000005d4e5e7220 */ /* 0x080fe20000410000 */
[----:B------:R-:W-:Y:S02]  /*2f70*/  HADD2.F32 R92, -RZ, R92.H0_H0 ;  /* 0x2000005cff5c7230 */ /* 0x000fe40000004100 */
[----:B------:R-:W-:Y:S01]  /*2f80*/  FMUL.FTZ R93, R77, R93 ;  /* 0x0000005d4d5d7220 */ /* 0x000fe20000410000 */
[----:B------:R-:W-:Y:S02]  /*2f90*/  HADD2.F32 R76, -RZ, R76.H0_H0 ;  /* 0x2000004cff4c7230 */ /* 0x000fe40000004100 */
[----:B------:R-:W-:Y:S02]  /*2fa0*/  HADD2.F32 R89, -RZ, R89.H0_H0 ;  /* 0x20000059ff597230 */ /* 0x000fe40000004100 */
[-C--:B------:R-:W-:Y:S01]  /*2fb0*/  FMUL.FTZ R90, R10, R92.reuse ;  /* 0x0000005c0a5a7220 */ /* 0x080fe20000410000 */
[----:B------:R-:W-:Y:S01]  /*2fc0*/  FMUL.FTZ R79, R35, R92 ;  /* 0x0000005c234f7220 */ /* 0x000fe20000410000 */
[-C--:B------:R-:W-:Y:S01]  /*2fd0*/  FFMA.FTZ R94, R77, R76.reuse, -R94 ;  /* 0x0000004c4d5e7223 */ /* 0x080fe2000001085e */
[----:B------:R-:W-:Y:S01]  /*2fe0*/  FFMA.FTZ R93, R78, R76, R93 ;  /* 0x0000004c4e5d7223 */ /* 0x000fe2000001005d */
[-C--:B------:R-:W-:Y:S01]  /*2ff0*/  FFMA.FTZ R90, R35, R89.reuse, -R90 ;  /* 0x00000059235a7223 */ /* 0x080fe2000001085a */
[----:B------:R-:W-:-:S03]  /*3000*/  FFMA.FTZ R79, R10, R89, R79 ;  /* 0x000000590a4f7223 */ /* 0x000fc6000001004f */
[----:B------:R-:W-:Y:S02]  /*3010*/  F2FP.SATFINITE.E4M3.F32.PACK_AB_MERGE_C R11, R93, R94, R11 ;  /* 0x0000005e5d0b723e */ /* 0x000fe4000480700b */
[----:B------:R-:W-:-:S07]  /*3020*/  F2FP.SATFINITE.E4M3.F32.PACK_AB_MERGE_C R10, R79, R90, R91 ;  /* 0x0000005a4f0a723e */ /* 0x000fce000480705b */
.L_x_1963:
[----:B------:R-:W-:Y:S05]  /*3030*/  BSYNC B2 ;  /* 0x0000000000027941 */ /* 0x000fea0003800000 */
.L_x_1962:
[----:B--2---:R1:W-:Y:S02]  /*3040*/  STG.E.128 desc[UR42][R32.64], R8 ;  /* 0x0000000820007986 */ /* 0x0043e4000c101d2a */
.L_x_1961:
[----:B------:R-:W-:Y:S05]  /*3050*/  BSYNC B1 ;  /* 0x0000000000017941 */ /* 0x000fea0003800000 */
.L_x_1960:
        /* <DEDUP_REMOVED lines=111> */
.L_x_1967:
[----:B------:R-:W-:Y:S05]  /*3750*/  BSYNC B2 ;  /* 0x0000000000027941 */ /* 0x000fea0003800000 */
.L_x_1966:
[----:B------:R2:W-:Y:S02]  /*3760*/  STG.E.128 desc[UR42][R32.64+0x20], R8 ;  /* 0x0000200820007986 */ /* 0x0005e4000c101d2a */
.L_x_1965:
[----:B------:R-:W-:Y:S05]  /*3770*/  BSYNC B1 ;  /* 0x0000000000017941 */ /* 0x000fea0003800000 */
.L_x_1964:
        /* <DEDUP_REMOVED lines=109> */
.L_x_1969:
[----:B------:R-:W-:Y:S05]  /*3e50*/  BSYNC B1 ;  /* 0x0000000000017941 */ /* 0x000fea0003800000 */
.L_x_1968:
[----:B------:R3:W-:Y:S01]  /*3e60*/  STG.E.128 desc[UR42][R32.64+0x40], R8 ;  /* 0x0000400820007986 */ /* 0x0007e2000c101d2a */
[----:B------:R-:W-:Y:S05]  /*3e70*/  BRA `(.L_x_1959) ;  /* 0x0000002000f87947 */ /* 0x000fea0003800000 */
.L_x_1953:
        /* <DEDUP_REMOVED lines=27> */
.L_x_1971:
[----:B------:R-:W-:Y:S05]  /*4030*/  BSYNC B1 ;  /* 0x0000000000017941 */ /* 0x000fea0003800000 */
.L_x_1970:
        /* <DEDUP_REMOVED lines=12> */
.L_x_1972:
[----:B------:R-:W-:Y:S01]  /*4100*/  IMAD R82, R17, 0x8, R16 ;  /* 0x0000000811527824 */ /* 0x000fe200078e0210 */
[----:B------:R-:W-:Y:S01]  /*4110*/  SHF.L.U32 R85, R153, 0x1f, RZ ;  /* 0x0000001f99557819 */ /* 0x000fe200000006ff */
[----:B------:R-:W-:Y:S03]  /*4120*/  BSSY B1, `(.L_x_1973) ;  /* 0x0000003000017945 */ /* 0x000fe60003800000 */
[----:B------:R-:W1:Y:S02]  /*4130*/  SYNCS.PHASECHK.TRANS64.TRYWAIT P5, [R82+URZ+0x19c90], R85 ;  /* 0x019c9055520075a7 */ /* 0x000e6400080a017f */
[----:B-1----:R-:W-:Y:S05]  /*4140*/  @!P5 BRA `(.L_x_1974) ;  /* 0x0000017000ecd947 */ /* 0x002fea0003800000 */
.L_x_2213:
[----:B------:R-:W-:Y:S05]  /*4150*/  BSYNC B1 ;  /* 0x0000000000017941 */ /* 0x000fea0003800000 */
.L_x_1973:
        /* <DEDUP_REMOVED lines=13> */
[----:B------:R-:W2:Y:S04]  /*4230*/  LDL R41, [R1+0x8] ;  /* 0x0000080001297983 */ /* 0x000ea80000100800 */
[----:B------:R-:W3:Y:S04]  /*4240*/  LDL R40, [R1+0x7c] ;  /* 0x00007c0001287983 */ /* 0x000ee80000100800 */
[----:B------:R-:W4:Y:S01]  /*4250*/  LDL R39, [R1+0x14] ;  /* 0x0000140001277983 */ /* 0x000f220000100800 */
[----:B------:R-:W-:Y:S01]  /*4260*/  SEL R36, R60, R95, !P0 ;  /* 0x0000005f3c247207 */ /* 0x000fe20004000000 */
[----:B------:R-:W-:Y:S01]  /*4270*/  BSSY B2, `(.L_x_1977) ;  /* 0x00000e5000027945 */ /* 0x000fe20003800000 */
[----:B------:R-:W-:-:S02]  /*4280*/  ISETP.GE.AND P6, PT, R22, R86, PT ;  /* 0x000000561600720c */ /* 0x000fc40003fc6270 */
[----:B------:R-:W-:Y:S02]  /*4290*/  SHF.R.S32.HI R37, RZ, 0x1f, R36 ;  /* 0x0000001fff257819 */ /* 0x000fe40000011424 */
[----:B------:R-:W-:Y:S02]  /*42a0*/  IADD3 R101, P4, P5, R58, R78, R20 ;  /* 0x0000004e3a657210 */ /* 0x000fe40007d9e014 */
[----:B------:R-:W-:-:S04]  /*42b0*/  LEA.HI R37, R37, R36, RZ, 0x5 ;  /* 0x0000002425257211 */ /* 0x000fc800078f28ff */
[----:B------:R-:W-:-:S04]  /*42c0*/  SHF.R.S32.HI R37, RZ, 0x5, R37 ;  /* 0x00000005ff257819 */ /* 0x000fc80000011425 */
[----:B------:R-:W-:-:S04]  /*42d0*/  LEA.HI.SX32 R37, R72, R37, 0x1c ;  /* 0x0000002548257211 */ /* 0x000fc800078fe2ff */
        /* <DEDUP_REMOVED lines=28> */
[----:B------:R-:W-:Y:S02]  /*44a0*/  F2FP.F16.E4M3.UNPACK_B R102, R34 ;  /* 0x00000022ff66723e */ /* 0x000fe400020006ff */
[----:B------:R-:W-:Y:S01]  /*44b0*/  LOP3.LUT R12, R13, 0xff0000, R12, 0xf8, !PT ;  /* 0x00ff00000d0c7812 */ /* 0x000fe200078ef80c */
[--C-:B------:R-:W-:Y:S01]  /*44c0*/  HADD2.F32 R14, -RZ, R103.reuse.H0_H0 ;  /* 0x20000067ff0e7230 */ /* 0x100fe20000004100 */
[----:B0-----:R-:W-:Y:S01]  /*44d0*/  F2FP.F16.E4M3.UNPACK_B R32, R37 ;  /* 0x00000025ff20723e */ /* 0x001fe200020006ff */
[----:B------:R-:W-:Y:S01]  /*44e0*/  HADD2.F32 R105, -RZ, R102.H0_H0 ;  /* 0x20000066ff697230 */ /* 0x000fe20000004100 */
[----:B------:R-:W-:Y:S01]  /*44f0*/  F2FP.F16.E4M3.UNPACK_B R13, R12 ;  /* 0x0000000cff0d723e */ /* 0x000fe200020006ff */
[----:B------:R-:W-:Y:S01]  /*4500*/  HADD2.F32 R103, -RZ, R103.H1_H1 ;  /* 0x30000067ff677230 */ /* 0x000fe20000004100 */
[----:B------:R-:W-:Y:S01]  /*4510*/  F2FP.F16.E4M3.UNPACK_B R41, R41.H1 ;  /* 0x00000029ff29723e */ /* 0x000fe200030006ff */
[----:B------:R-:W-:-:S02]  /*4520*/  HADD2.F32 R33, -RZ, R32.H0_H0 ;  /* 0x20000020ff217230 */ /* 0x000fc40000004100 */
[CC--:B------:R-:W-:Y:S01]  /*4530*/  FMUL.FTZ R106, R14.reuse, R105.reuse ;  /* 0x000000690e6a7220 */ /* 0x0c0fe20000410000 */
[--C-:B------:R-:W-:Y:S01]  /*4540*/  HADD2.F32 R104, -RZ, R13.reuse.H0_H0 ;  /* 0x2000000dff687230 */ /* 0x100fe20000004100 */
[----:B------:R-:W-:Y:S01]  /*4550*/  F2FP.F16.E4M3.UNPACK_B R34, R34.H1 ;  /* 0x00000022ff22723e */ /* 0x000fe200030006ff */
[----:B------:R-:W-:Y:S02]  /*4560*/  HADD2.F32 R102, -RZ, R102.H1_H1 ;  /* 0x30000066ff667230 */ /* 0x000fe40000004100 */
[C---:B------:R-:W-:Y:S01]  /*4570*/  FMUL.FTZ R105, R33.reuse, R105 ;  /* 0x0000006921697220 */ /* 0x040fe20000410000 */
[----:B------:R-:W-:Y:S02]  /*4580*/  HADD2.F32 R32, -RZ, R32.H1_H1 ;  /* 0x30000020ff207230 */ /* 0x000fe40000004100 */
[-C--:B------:R-:W-:Y:S01]  /*4590*/  FFMA.FTZ R33, R33, R104.reuse, -R106 ;  /* 0x0000006821217223 */ /* 0x080fe2000001086a */
[----:B------:R-:W-:Y:S02]  /*45a0*/  HADD2.F32 R13, -RZ, R13.H1_H1 ;  /* 0x3000000dff0d7230 */ /* 0x000fe40000004100 */
[----:B------:R-:W-:Y:S01]  /*45b0*/  FFMA.FTZ R14, R14, R104, R105 ;  /* 0x000000680e0e7223 */ /* 0x000fe20000010069 */
[-C--:B------:R-:W-:Y:S01]  /*45c0*/  FMUL.FTZ R105, R103, R102.reuse ;  /* 0x0000006667697220 */ /* 0x080fe20000410000 */
[----:B------:R-:W-:-:S03]  /*45d0*/  FMUL.FTZ R102, R32, R102 ;  /* 0x0000006620667220 */ /* 0x000fc60000410000 */
[-C--:B------:R-:W-:Y:S01]  /*45e0*/  FFMA.FTZ R32, R32, R13.reuse, -R105 ;  /* 0x0000000d20207223 */ /* 0x080fe20000010869 */
[----:B------:R-:W-:Y:S01]  /*45f0*/  FFMA.FTZ R13, R103, R13, R102 ;  /* 0x0000000d670d7223 */ /* 0x000fe20000010066 */
[----:B------:R-:W-:Y:S01]  /*4600*/  F2FP.F16.E4M3.UNPACK_B R103, R37.H1 ;  /* 0x00000025ff67723e */ /* 0x000fe200030006ff */
[----:B------:R-:W-:Y:S01]  /*4610*/  HADD2.F32 R105, -RZ, R34.H0_H0 ;  /* 0x20000022ff697230 */ /* 0x000fe20000004100 */
[----:B------:R-:W-:Y:S01]  /*4620*/  F2FP.F16.E4M3.UNPACK_B R102, R12.H1 ;  /* 0x0000000cff66723e */ /* 0x000fe200030006ff */
[----:B------:R-:W-:Y:S02]  /*4630*/  HADD2.F32 R12, -RZ, R41.H0_H0 ;  /* 0x20000029ff0c7230 */ /* 0x000fe40000004100 */
[----:B------:R-:W-:Y:S02]  /*4640*/  HADD2.F32 R37, -RZ, R103.H0_H0 ;  /* 0x20000067ff257230 */ /* 0x000fe40000004100 */
        /* <DEDUP_REMOVED lines=8> */
[----:B------:R-:W-:Y:S02]  /*46d0*/  HADD2.F32 R104, -RZ, R41.H1_H1 ;  /* 0x30000029ff687230 */ /* 0x000fe40000004100 */
[----:B------:R-:W-:-:S03]  /*46e0*/  FMUL.FTZ R105, R103, R34 ;  /* 0x0000002267697220 */ /* 0x000fc60000410000 */
[C---:B------:R-:W-:Y:S01]  /*46f0*/  FMUL.FTZ R106, R104.reuse, R34 ;  /* 0x00000022686a7220 */ /* 0x040fe20000410000 */
[-C--:B------:R-:W-:Y:S01]  /*4700*/  FFMA.FTZ R34, R104, R102.reuse, R105 ;  /* 0x0000006668227223 */ /* 0x080fe20000010069 */
[----:B------:R-:W-:Y:S02]  /*4710*/  SHF.R.U32.HI R105, RZ, 0x8, R15 ;  /* 0x00000008ff697819 */ /* 0x000fe4000001160f */
[----:B------:R-:W-:Y:S01]  /*4720*/  FFMA.FTZ R41, R103, R102, -R106 ;  /* 0x0000006667297223 */ /* 0x000fe2000001086a */
[----:B------:R-:W-:Y:S02]  /*4730*/  SHF.R.U32.HI R103, RZ, 0x8, R35 ;  /* 0x00000008ff677819 */ /* 0x000fe40000011623 */
[----:B------:R-:W-:Y:S02]  /*4740*/  SHF.R.U32.HI R102, RZ, 0x10, R15 ;  /* 0x00000010ff667819 */ /* 0x000fe4000001160f */
[----:B------:R-:W-:Y:S01]  /*4750*/  LOP3.LUT R104, R15, 0xff0000ff, RZ, 0xc0, !PT ;  /* 0xff0000ff0f687812 */ /* 0x000fe200078ec0ff */
[----:B------:R-:W-:Y:S01]  /*4760*/  IMAD.SHL.U32 R103, R103, 0x100, RZ ;  /* 0x0000010067677824 */ /* 0x000fe200078e00ff */
[----:B------:R-:W-:Y:S01]  /*4770*/  SHF.R.U32.HI R15, RZ, 0x10, R35 ;  /* 0x00000010ff0f7819 */ /* 0x000fe20000011623 */
[----:B------:R-:W-:Y:S01]  /*4780*/  IMAD.U32 R102, R102, 0x10000, RZ ;  /* 0x0001000066667824 */ /* 0x000fe200078e00ff */
[----:B------:R-:W-:Y:S01]  /*4790*/  LOP3.LUT R106, R35, 0xff0000ff, RZ, 0xc0, !PT ;  /* 0xff0000ff236a7812 */ /* 0x000fe200078ec0ff */
[----:B------:R-:W-:Y:S01]  /*47a0*/  IMAD.SHL.U32 R35, R105, 0x100, RZ ;  /* 0x0000010069237824 */ /* 0x000fe200078e00ff */
[----:B------:R-:W-:-:S02]  /*47b0*/  F2FP.SATFINITE.E4M3.F32.PACK_AB_MERGE_C R37, R41, R37, RZ ;  /* 0x000000252925723e */ /* 0x000fc400048070ff */
[----:B------:R-:W-:Y:S01]  /*47c0*/  LOP3.LUT R106, R106, 0xff00, R103, 0xf8, !PT ;  /* 0x0000ff006a6a7812 */ /* 0x000fe200078ef867 */
[----:B------:R-:W-:Y:S01]  /*47d0*/  IMAD.U32 R103, R15, 0x10000, RZ ;  /* 0x000100000f677824 */ /* 0x000fe200078e00ff */
[----:B------:R-:W-:Y:S02]  /*47e0*/  LOP3.LUT R35, R104, 0xff00, R35, 0xf8, !PT ;  /* 0x0000ff0068237812 */ /* 0x000fe400078ef823 */
[----:B------:R-:W-:Y:S02]  /*47f0*/  F2FP.F16.E4M3.UNPACK_B R41, R36.H1 ;  /* 0x00000024ff29723e */ /* 0x000fe400030006ff */
[----:B------:R-:W-:Y:S02]  /*4800*/  LOP3.LUT R15, R35, 0xff0000, R102, 0xf8, !PT ;  /* 0x00ff0000230f7812 */ /* 0x000fe400078ef866 */
[----:B------:R-:W-:Y:S01]  /*4810*/  LOP3.LUT R35, R106, 0xff0000, R103, 0xf8, !PT ;  /* 0x00ff00006a237812 */ /* 0x000fe200078ef867 */
[----:B------:R-:W-:Y:S01]  /*4820*/  IMAD.MOV.U32 R103, RZ, RZ, R39 ;  /* 0x000000ffff677224 */ /* 0x000fe200078e0027 */
[----:B------:R-:W-:-:S02]  /*4830*/  F2FP.F16.E4M3.UNPACK_B R39, R43 ;  /* 0x0000002bff27723e */ /* 0x000fc400020006ff */
        /* <DEDUP_REMOVED lines=40> */
[-C--:B------:R-:W-:Y:S01]  /*4ac0*/  FFMA.FTZ R35, R103, R15.reuse, -R104 ;  /* 0x0000000f67237223 */ /* 0x080fe20000010868 */
[----:B------:R-:W-:Y:S01]  /*4ad0*/  F2FP.F16.E4M3.UNPACK_B R104, R96.H1 ;  /* 0x00000060ff68723e */ /* 0x000fe200030006ff */
[----:B------:R-:W-:Y:S01]  /*4ae0*/  FFMA.FTZ R15, R43, R15, R105 ;  /* 0x0000000f2b0f7223 */ /* 0x000fe20000010069 */
[-C--:B------:R-:W-:Y:S01]  /*4af0*/  F2FP.F16.E4M3.UNPACK_B R43, R40.reuse.H1 ;  /* 0x00000028ff2b723e */ /* 0x080fe200030006ff */
        /* <DEDUP_REMOVED lines=54> */
[CC--:B------:R-:W-:Y:S01]  /*4e60*/  FMUL.FTZ R111, R96.reuse, R113.reuse ;  /* 0x00000071606f7220 */ /* 0x0c0fe20000410000 */
[----:B------:R-:W-:Y:S02]  /*4e70*/  HADD2.F32 R43, -RZ, R43.H1_H1 ;  /* 0x3000002bff2b7230 */ /* 0x000fe40000004100 */
[C---:B------:R-:W-:Y:S01]  /*4e80*/  FMUL.FTZ R113, R103.reuse, R113 ;  /* 0x0000007167717220 */ /* 0x040fe20000410000 */
[----:B------:R-:W-:Y:S02]  /*4e90*/  HADD2.F32 R41, -RZ, R41.H1_H1 ;  /* 0x30000029ff297230 */ /* 0x000fe40000004100 */
[----:B------:R-:W-:Y:S01]  /*4ea0*/  FFMA.FTZ R111, R103, R104, -R111 ;  /* 0x00000068676f7223 */ /* 0x000fe2000001086f */
        /* <DEDUP_REMOVED lines=9> */
[----:B------:R-:W-:Y:S02]  /*4f40*/  HADD2.F32 R104, -RZ, R98.H0_H0 ;  /* 0x20000062ff687230 */ /* 0x000fe40000004100 */
[----:B------:R-:W-:Y:S01]  /*4f50*/  HADD2.F32 R43, -RZ, R42.H0_H0 ;  /* 0x2000002aff2b7230 */ /* 0x000fe20000004100 */
[----:B------:R-:W-:Y:S01]  /*4f60*/  F2FP.SATFINITE.E4M3.F32.PACK_AB_MERGE_C R41, R41, R111, RZ ;  /* 0x0000006f2929723e */ /* 0x000fe200048070ff */
[----:B------:R-:W-:Y:S01]  /*4f70*/  HADD2.F32 R96, -RZ, R99.H0_H0 ;  /* 0x20000063ff607230 */ /* 0x000fe20000004100 */
[----:B------:R-:W-:Y:S01]  /*4f80*/  F2FP.SATFINITE.E4M3.F32.PACK_AB_MERGE_C R113, R38, R113, RZ ;  /* 0x000000712671723e */ /* 0x000fe200048070ff */
[----:B------:R-:W-:Y:S02]  /*4f90*/  HADD2.F32 R98, -RZ, R98.H1_H1 ;  /* 0x30000062ff627230 */ /* 0x000fe40000004100 */
[-C--:B------:R-:W-:Y:S01]  /*4fa0*/  FMUL.FTZ R103, R43, R104.reuse ;  /* 0x000000682b677220 */ /* 0x080fe20000410000 */
[----:B------:R-:W-:-:S03]  /*4fb0*/  FMUL.FTZ R104, R97, R104 ;  /* 0x0000006861687220 */ /* 0x000fc60000410000 */
[-C--:B------:R-:W-:Y:S01]  /*4fc0*/  FFMA.FTZ R103, R97, R96.reuse, -R103 ;  /* 0x0000006061677223 */ /* 0x080fe20000010867 */
[----:B------:R-:W-:Y:S01]  /*4fd0*/  FFMA.FTZ R104, R43, R96, R104 ;  /* 0x000000602b687223 */ /* 0x000fe20000010068 */
[----:B------:R-:W-:Y:S02]  /*4fe0*/  HADD2.F32 R43, -RZ, R42.H1_H1 ;  /* 0x3000002aff2b7230 */ /* 0x000fe40000004100 */
[----:B------:R-:W-:Y:S02]  /*4ff0*/  HADD2.F32 R97, -RZ, R40.H1_H1 ;  /* 0x30000028ff617230 */ /* 0x000fe40000004100 */
[----:B------:R-:W-:Y:S02]  /*5000*/  HADD2.F32 R40, -RZ, R99.H1_H1 ;  /* 0x30000063ff287230 */ /* 0x000fe40000004100 */
[-C--:B------:R-:W-:Y:S01]  /*5010*/  FMUL.FTZ R42, R43, R98.reuse ;  /* 0x000000622b2a7220 */ /* 0x080fe20000410000 */
[----:B------:R-:W-:-:S03]  /*5020*/  FMUL.FTZ R98, R97, R98 ;  /* 0x0000006261627220 */ /* 0x000fc60000410000 */
[-C--:B------:R-:W-:Y:S01]  /*5030*/  FFMA.FTZ R42, R97, R40.reuse, -R42 ;  /* 0x00000028612a7223 */ /* 0x080fe2000001082a */
[----:B------:R-:W-:Y:S01]  /*5040*/  FFMA.FTZ R43, R43, R40, R98 ;  /* 0x000000282b2b7223 */ /* 0x000fe20000010062 */
[----:B------:R-:W-:Y:S01]  /*5050*/  F2FP.SATFINITE.E4M3.F32.PACK_AB_MERGE_C R40, R36, R107, R35 ;  /* 0x0000006b2428723e */ /* 0x000fe20004807023 */
[----:B------:R-:W-:Y:S02]  /*5060*/  IMAD.MOV.U32 R36, RZ, RZ, R105 ;  /* 0x000000ffff247224 */ /* 0x000fe400078e0069 */
[----:B------:R-:W-:Y:S02]  /*5070*/  F2FP.SATFINITE.E4M3.F32.PACK_AB_MERGE_C R38, R42, R103, R41 ;  /* 0x000000672a26723e */ /* 0x000fe40004807029 */
[----:B------:R-:W-:Y:S02]  /*5080*/  F2FP.SATFINITE.E4M3.F32.PACK_AB_MERGE_C R42, R43, R104, R113 ;  /* 0x000000682b2a723e */ /* 0x000fe40004807071 */
[----:B------:R-:W-:Y:S01]  /*5090*/  F2FP.SATFINITE.E4M3.F32.PACK_AB_MERGE_C R43, R39, R108, R15 ;  /* 0x0000006c272b723e */ /* 0x000fe2000480700f */
[----:B------:R-:W-:Y:S01]  /*50a0*/  IMAD.MOV.U32 R39, RZ, RZ, R109 ;  /* 0x000000ffff277224 */ /* 0x000fe200078e006d */
[----:B------:R-:W-:-:S07]  /*50b0*/  F2FP.SATFINITE.E4M3.F32.PACK_AB_MERGE_C R41, R13, R14, R12 ;  /* 0x0000000e0d29723e */ /* 0x000fce000480700c */
.L_x_1978:
[----:B------:R-:W-:Y:S05]  /*50c0*/  BSYNC B2 ;  /* 0x0000000000027941 */ /* 0x000fea0003800000 */
.L_x_1977:
[----:B------:R-:W-:Y:S02]  /*50d0*/  IADD3.X R14, R74, R94, R4, P4, P5 ;  /* 0x0000005e4a0e7210 */ /* 0x000fe400027ea404 */
[----:B------:R-:W-:-:S13]  /*50e0*/  ISETP.GE.AND P4, PT, R100, R93, PT ;  /* 0x0000005d6400720c */ /* 0x000fda0003f86270 */
        /* <DEDUP_REMOVED lines=9> */
.L_x_1976:
[----:B------:R-:W-:Y:S05]  /*5180*/  BSYNC B1 ;  /* 0x0000000000017941 */ /* 0x000fea0003800000 */
.L_x_1975:
[----:B------:R-:W-:-:S13]  /*5190*/  ISETP.NE.AND P4, PT, R44, RZ, PT ;  /* 0x000000ff2c00720c */ /* 0x000fda0003f85270 */
[----:B------:R-:W-:Y:S05]  /*51a0*/  @!P4 BRA `(.L_x_1959) ;  /* 0x00000010002cc947 */ /* 0x000fea0003800000 */
[----:B------:R-:W2:Y:S04]  /*51b0*/  LDL R32, [R1+0x8] ;  /* 0x0000080001207983 */ /* 0x000ea80000100800 */
[----:B0-----:R-:W3:Y:S04]  /*51c0*/  LDL R15, [R1+0x7c] ;  /* 0x00007c00010f7983 */ /* 0x001ee80000100800 */
        /* <DEDUP_REMOVED lines=104> */
[--C-:B------:R-:W-:Y:S02]  /*5850*/  HADD2.F32 R40, -RZ, R38.reuse.H0_H0 ;  /* 0x20000026ff287230 */ /* 0x100fe40000004100 */
[-C--:B------:R-:W-:Y:S01]  /*5860*/  FMUL.FTZ R99, R86, R97.reuse ;  /* 0x0000006156637220 */ /* 0x080fe20000410000 */
[----:B------:R-:W-:Y:S01]  /*5870*/  HADD2.F32 R91, -RZ, R95.H0_H0 ;  /* 0x2000005fff5b7230 */ /* 0x000fe20000004100 */
[----:B------:R-:W-:Y:S01]  /*5880*/  F2FP.F16.E4M3.UNPACK_B R14, R14 ;  /* 0x0000000eff0e723e */ /* 0x000fe200020006ff */
[----:B------:R-:W-:Y:S02]  /*5890*/  HADD2.F32 R89, -RZ, R38.H1_H1 ;  /* 0x30000026ff597230 */ /* 0x000fe40000004100 */
[----:B------:R-:W-:Y:S01]  /*58a0*/  FMUL.FTZ R97, R40, R97 ;  /* 0x0000006128617220 */ /* 0x000fe20000410000 */
[----:B------:R-:W-:-:S02]  /*58b0*/  HADD2.F32 R42, -RZ, R42.H1_H1 ;  /* 0x3000002aff2a7230 */ /* 0x000fc40000004100 */
[-C--:B------:R-:W-:Y:S01]  /*58c0*/  FFMA.FTZ R38, R40, R91.reuse, -R99 ;  /* 0x0000005b28267223 */ /* 0x080fe20000010863 */
[----:B------:R-:W-:Y:S02]  /*58d0*/  HADD2.F32 R95, -RZ, R95.H1_H1 ;  /* 0x3000005fff5f7230 */ /* 0x000fe40000004100 */
[CC--:B------:R-:W-:Y:S01]  /*58e0*/  FMUL.FTZ R99, R89.reuse, R96.reuse ;  /* 0x0000006059637220 */ /* 0x0c0fe20000410000 */
[----:B------:R-:W-:Y:S01]  /*58f0*/  FFMA.FTZ R40, R86, R91, R97 ;  /* 0x0000005b56287223 */ /* 0x000fe20000010061 */
[C---:B------:R-:W-:Y:S01]  /*5900*/  FMUL.FTZ R98, R42.reuse, R96 ;  /* 0x000000602a627220 */ /* 0x040fe20000410000 */
[----:B------:R-:W-:Y:S01]  /*5910*/  F2FP.F16.E4M3.UNPACK_B R92, R92 ;  /* 0x0000005cff5c723e */ /* 0x000fe200020006ff */
[-C--:B------:R-:W-:Y:S01]  /*5920*/  FFMA.FTZ R91, R42, R95.reuse, R99 ;  /* 0x0000005f2a5b7223 */ /* 0x080fe20000010063 */
[----:B------:R-:W-:Y:S01]  /*5930*/  F2FP.F16.E4M3.UNPACK_B R42, R34 ;  /* 0x00000022ff2a723e */ /* 0x000fe200020006ff */
[--C-:B------:R-:W-:Y:S02]  /*5940*/  HADD2.F32 R99, -RZ, R90.reuse.H0_H0 ;  /* 0x2000005aff637230 */ /* 0x100fe40000004100 */
[----:B------:R-:W-:Y:S01]  /*5950*/  FFMA.FTZ R89, R89, R95, -R98 ;  /* 0x0000005f59597223 */ /* 0x000fe20000010862 */
[----:B------:R-:W-:Y:S01]  /*5960*/  HADD2.F32 R101, -RZ, R90.H1_H1 ;  /* 0x3000005aff657230 */ /* 0x000fe20000004100 */
[----:B------:R-:W-:Y:S01]  /*5970*/  F2FP.SATFINITE.E4M3.F32.PACK_AB_MERGE_C R12, R29, R12, RZ ;  /* 0x0000000c1d0c723e */ /* 0x000fe200048070ff */
[--C-:B------:R-:W-:Y:S01]  /*5980*/  HADD2.F32 R86, -RZ, R42.reuse.H0_H0 ;  /* 0x2000002aff567230 */ /* 0x100fe20000004100 */
[----:B------:R-:W-:Y:S01]  /*5990*/  F2FP.SATFINITE.E4M3.F32.PACK_AB_MERGE_C R29, R31, R28, RZ ;  /* 0x0000001c1f1d723e */ /* 0x000fe200048070ff */
[----:B------:R-:W-:Y:S01]  /*59a0*/  HADD2.F32 R42, -RZ, R42.H1_H1 ;  /* 0x3000002aff2a7230 */ /* 0x000fe20000004100 */
[----:B------:R-:W-:Y:S01]  /*59b0*/  F2FP.SATFINITE.E4M3.F32.PACK_AB_MERGE_C R12, R41, R30, R12 ;  /* 0x0000001e290c723e */ /* 0x000fe2000480700c */
[----:B------:R-:W-:-:S02]  /*59c0*/  HADD2.F32 R34, -RZ, R14.H0_H0 ;  /* 0x2000000eff227230 */ /* 0x000fc40000004100 */
[----:B------:R-:W-:Y:S01]  /*59d0*/  FMUL.FTZ R103, R86, R99 ;  /* 0x0000006356677220 */ /* 0x000fe20000410000 */
[----:B------:R-:W-:Y:S02]  /*59e0*/  HADD2.F32 R14, -RZ, R14.H1_H1 ;  /* 0x3000000eff0e7230 */ /* 0x000fe40000004100 */
        /* <DEDUP_REMOVED lines=40> */
[-C--:B------:R-:W-:Y:S01]  /*5c70*/  F2FP.F16.E4M3.UNPACK_B R96, R9.reuse.H1 ;  /* 0x00000009ff60723e */ /* 0x080fe200030006ff */
[----:B------:R-:W-:Y:S01]  /*5c80*/  HADD2.F32 R11, -RZ, R31.H0_H0 ;  /* 0x2000001fff0b7230 */ /* 0x000fe20000004100 */
[----:B------:R-:W-:Y:S01]  /*5c90*/  F2FP.F16.E4M3.UNPACK_B R95, R9 ;  /* 0x00000009ff5f723e */ /* 0x000fe200020006ff */
[----:B------:R-:W-:-:S02]  /*5ca0*/  HADD2.F32 R40, -RZ, R33.H1_H1 ;  /* 0x30000021ff287230 */ /* 0x000fc40000004100 */
[-C--:B------:R-:W-:Y:S01]  /*5cb0*/  FMUL.FTZ R86, R38, R41.reuse ;  /* 0x0000002926567220 */ /* 0x080fe20000410000 */
[----:B------:R-:W-:Y:S02]  /*5cc0*/  HADD2.F32 R33, -RZ, R10.H0_H0 ;  /* 0x2000000aff217230 */ /* 0x000fe40000004100 */
[C---:B------:R-:W-:Y:S01]  /*5cd0*/  FMUL.FTZ R41, R11.reuse, R41 ;  /* 0x000000290b297220 */ /* 0x040fe20000410000 */
[----:B------:R-:W-:Y:S01]  /*5ce0*/  HADD2.F32 R43, -RZ, R42.H1_H1 ;  /* 0x3000002aff2b7230 */ /* 0x000fe20000004100 */
[----:B------:R-:W-:Y:S01]  /*5cf0*/  F2FP.F16.E4M3.UNPACK_B R89, R8 ;  /* 0x00000008ff59723e */ /* 0x000fe200020006ff */
[----:B------:R-:W-:Y:S02]  /*5d00*/  HADD2.F32 R31, -RZ, R31.H1_H1 ;  /* 0x3000001fff1f7230 */ /* 0x000fe40000004100 */
[----:B------:R-:W-:Y:S02]  /*5d10*/  HADD2.F32 R42, -RZ, R10.H1_H1 ;  /* 0x3000000aff2a7230 */ /* 0x000fe40000004100 */
[----:B------:R-:W-:Y:S01]  /*5d20*/  FFMA.FTZ R10, R11, R33, -R86 ;  /* 0x000000210b0a7223 */ /* 0x000fe20000010856 */
[----:B------:R-:W-:Y:S01]  /*5d30*/  FMUL.FTZ R90, R40, R43 ;  /* 0x0000002b285a7220 */ /* 0x000fe20000410000 */
[----:B------:R-:W-:Y:S01]  /*5d40*/  FFMA.FTZ R11, R38, R33, R41 ;  /* 0x00000021260b7223 */ /* 0x000fe20000010029 */
[C---:B------:R-:W-:Y:S01]  /*5d50*/  FMUL.FTZ R43, R31.reuse, R43 ;  /* 0x0000002b1f2b7220 */ /* 0x040fe20000410000 */
[-C--:B------:R-:W-:Y:S01]  /*5d60*/  F2FP.F16.E4M3.UNPACK_B R33, R15.reuse ;  /* 0x0000000fff21723e */ /* 0x080fe200020006ff */
[-C--:B------:R-:W-:Y:S01]  /*5d70*/  FFMA.FTZ R31, R31, R42.reuse, -R90 ;  /* 0x0000002a1f1f7223 */ /* 0x080fe2000001085a */
[----:B------:R-:W-:Y:S01]  /*5d80*/  F2FP.F16.E4M3.UNPACK_B R15, R15.H1 ;  /* 0x0000000fff0f723e */ /* 0x000fe200030006ff */
[----:B------:R-:W-:Y:S01]  /*5d90*/  FFMA.FTZ R38, R40, R42, R43 ;  /* 0x0000002a28267223 */ /* 0x000fe2000001002b */
[-C--:B------:R-:W-:Y:S01]  /*5da0*/  F2FP.F16.E4M3.UNPACK_B R41, R35.reuse ;  /* 0x00000023ff29723e */ /* 0x080fe200020006ff */
[----:B------:R-:W-:Y:S01]  /*5db0*/  HADD2.F32 R9, -RZ, R96.H0_H0 ;  /* 0x20000060ff097230 */ /* 0x000fe20000004100 */
[----:B------:R-:W-:Y:S01]  /*5dc0*/  F2FP.F16.E4M3.UNPACK_B R42, R35.H1 ;  /* 0x00000023ff2a723e */ /* 0x000fe200030006ff */
[----:B------:R-:W-:Y:S01]  /*5dd0*/  HADD2.F32 R40, -RZ, R15.H0_H0 ;  /* 0x2000000fff287230 */ /* 0x000fe20000004100 */
[----:B------:R-:W-:Y:S01]  /*5de0*/  F2FP.F16.E4M3.UNPACK_B R90, R8.H1 ;  /* 0x00000008ff5a723e */ /* 0x000fe200030006ff */
[----:B------:R-:W-:Y:S01]  /*5df0*/  HADD2.F32 R43, -RZ, R41.H0_H0 ;  /* 0x20000029ff2b7230 */ /* 0x000fe20000004100 */
[----:B------:R-:W-:Y:S01]  /*5e00*/  F2FP.SATFINITE.E4M3.F32.PACK_AB_MERGE_C R10, R31, R10, RZ ;  /* 0x0000000a1f0a723e */ /* 0x000fe200048070ff */
[----:B------:R-:W-:-:S02]  /*5e10*/  HADD2.F32 R8, -RZ, R95.H0_H0 ;  /* 0x2000005fff087230 */ /* 0x000fc40000004100 */
[----:B------:R-:W-:Y:S01]  /*5e20*/  FMUL.FTZ R99, R40, R9 ;  /* 0x0000000928637220 */ /* 0x000fe20000410000 */
[----:B------:R-:W-:Y:S01]  /*5e30*/  HADD2.F32 R35, -RZ, R33.H0_H0 ;  /* 0x20000021ff237230 */ /* 0x000fe20000004100 */
[----:B------:R-:W-:Y:S01]  /*5e40*/  F2FP.SATFINITE.E4M3.F32.PACK_AB_MERGE_C R11, R38, R11, RZ ;  /* 0x0000000b260b723e */ /* 0x000fe200048070ff */
[----:B------:R-:W-:Y:S02]  /*5e50*/  HADD2.F32 R86, -RZ, R42.H0_H0 ;  /* 0x2000002aff567230 */ /* 0x000fe40000004100 */
[-C--:B------:R-:W-:Y:S01]  /*5e60*/  FMUL.FTZ R98, R43, R8.reuse ;  /* 0x000000082b627220 */ /* 0x080fe20000410000 */
[----:B------:R-:W-:Y:S02]  /*5e70*/  HADD2.F32 R91, -RZ, R90.H0_H0 ;  /* 0x2000005aff5b7230 */ /* 0x000fe40000004100 */
[----:B------:R-:W-:Y:S01]  /*5e80*/  FMUL.FTZ R100, R35, R8 ;  /* 0x0000000823647220 */ /* 0x000fe20000410000 */
[----:B------:R-:W-:Y:S02]  /*5e90*/  HADD2.F32 R92, -RZ, R89.H0_H0 ;  /* 0x20000059ff5c7230 */ /* 0x000fe40000004100 */
[----:B------:R-:W-:Y:S01]  /*5ea0*/  FMUL.FTZ R97, R86, R9 ;  /* 0x0000000956617220 */ /* 0x000fe20000410000 */
[----:B------:R-:W-:-:S02]  /*5eb0*/  HADD2.F32 R42, -RZ, R42.H1_H1 ;  /* 0x3000002aff2a7230 */ /* 0x000fc40000004100 */
[-C--:B------:R-:W-:Y:S01]  /*5ec0*/  FFMA.FTZ R99, R86, R91.reuse, R99 ;  /* 0x0000005b56637223 */ /* 0x080fe20000010063 */
[----:B------:R-:W-:Y:S02]  /*5ed0*/  HADD2.F32 R96, -RZ, R96.H1_H1 ;  /* 0x30000060ff607230 */ /* 0x000fe40000004100 */
[----:B------:R-:W-:Y:S01]  /*5ee0*/  FFMA.FTZ R8, R35, R92, -R98 ;  /* 0x0000005c23087223 */ /* 0x000fe20000010862 */
[----:B------:R-:W-:Y:S02]  /*5ef0*/  HADD2.F32 R15, -RZ, R15.H1_H1 ;  /* 0x3000000fff0f7230 */ /* 0x000fe40000004100 */
[----:B------:R-:W-:Y:S01]  /*5f00*/  FFMA.FTZ R97, R40, R91, -R97 ;  /* 0x0000005b28617223 */ /* 0x000fe20000010861 */
[----:B------:R-:W-:Y:S02]  /*5f10*/  HADD2.F32 R41, -RZ, R41.H1_H1 ;  /* 0x30000029ff297230 */ /* 0x000fe40000004100 */
[----:B------:R-:W-:Y:S01]  /*5f20*/  FMUL.FTZ R98, R42, R96 ;  /* 0x000000602a627220 */ /* 0x000fe20000410000 */
[----:B------:R-:W-:-:S02]  /*5f30*/  HADD2.F32 R86, -RZ, R95.H1_H1 ;  /* 0x3000005fff567230 */ /* 0x000fc40000004100 */
[----:B------:R-:W-:Y:S01]  /*5f40*/  FMUL.FTZ R35, R15, R96 ;  /* 0x000000600f237220 */ /* 0x000fe20000410000 */
[----:B------:R-:W-:Y:S02]  /*5f50*/  HADD2.F32 R90, -RZ, R90.H1_H1 ;  /* 0x3000005aff5a7230 */ /* 0x000fe40000004100 */
[----:B------:R-:W-:Y:S01]  /*5f60*/  FFMA.FTZ R9, R43, R92, R100 ;  /* 0x0000005c2b097223 */ /* 0x000fe20000010064 */
[----:B------:R-:W-:Y:S02]  /*5f70*/  HADD2.F32 R33, -RZ, R33.H1_H1 ;  /* 0x30000021ff217230 */ /* 0x000fe40000004100 */
[----:B------:R-:W-:Y:S01]  /*5f80*/  FMUL.FTZ R92, R41, R86 ;  /* 0x00000056295c7220 */ /* 0x000fe20000410000 */
[----:B------:R-:W-:Y:S02]  /*5f90*/  HADD2.F32 R40, -RZ, R89.H1_H1 ;  /* 0x30000059ff287230 */ /* 0x000fe40000004100 */
[-C--:B------:R-:W-:Y:S01]  /*5fa0*/  FFMA.FTZ R98, R15, R90.reuse, -R98 ;  /* 0x0000005a0f627223 */ /* 0x080fe20000010862 */
[----:B------:R-:W-:Y:S01]  /*5fb0*/  FFMA.FTZ R42, R42, R90, R35 ;  /* 0x0000005a2a2a7223 */ /* 0x000fe20000010023 */
[----:B------:R-:W-:Y:S01]  /*5fc0*/  FMUL.FTZ R86, R33, R86 ;  /* 0x0000005621567220 */ /* 0x000fe20000410000 */
[----:B------:R-:W-:Y:S01]  /*5fd0*/  F2FP.SATFINITE.E4M3.F32.PACK_AB_MERGE_C R13, R13, R28, R10 ;  /* 0x0000001c0d0d723e */ /* 0x000fe2000480700a */
[-C--:B------:R-:W-:Y:S01]  /*5fe0*/  FFMA.FTZ R33, R33, R40.reuse, -R92 ;  /* 0x0000002821217223 */ /* 0x080fe2000001085c */
[----:B------:R-:W-:Y:S01]  /*5ff0*/  F2FP.SATFINITE.E4M3.F32.PACK_AB_MERGE_C R97, R98, R97, RZ ;  /* 0x000000616261723e */ /* 0x000fe200048070ff */
[----:B------:R-:W-:Y:S01]  /*6000*/  FFMA.FTZ R86, R41, R40, R86 ;  /* 0x0000002829567223 */ /* 0x000fe20000010056 */
[----:B------:R-:W-:-:S02]  /*6010*/  F2FP.SATFINITE.E4M3.F32.PACK_AB_MERGE_C R42, R42, R99, RZ ;  /* 0x000000632a2a723e */ /* 0x000fc400048070ff */
[----:B------:R-:W-:Y:S02]  /*6020*/  F2FP.SATFINITE.E4M3.F32.PACK_AB_MERGE_C R15, R33, R8, R97 ;  /* 0x00000008210f723e */ /* 0x000fe40004807061 */
[----:B------:R-:W-:Y:S02]  /*6030*/  F2FP.SATFINITE.E4M3.F32.PACK_AB_MERGE_C R33, R30, R29, R11 ;  /* 0x0000001d1e21723e */ /* 0x000fe4000480700b */
[----:B------:R-:W-:-:S07]  /*6040*/  F2FP.SATFINITE.E4M3.F32.PACK_AB_MERGE_C R35, R86, R9, R42 ;  /* 0x000000095623723e */ /* 0x000fce000480702a */
.L_x_1980:
[----:B------:R-:W-:Y:S05]  /*6050*/  BSYNC B1 ;  /* 0x0000000000017941 */ /* 0x000fea0003800000 */
.L_x_1979:
        /* <DEDUP_REMOVED lines=10> */
.L_x_1952:
[----:B------:R-:W-:-:S06]  /*6100*/  UISETP.NE.AND UP0, UPT, UR36, 0x3, UPT ;  /* 0x000000032400788c */ /* 0x000fcc000bf05270 */
[----:B------:R-:W-:-:S13]  /*6110*/  PLOP3.LUT P3, PT, PT, PT, UP0, 0x80, 0x0 ;  /* 0x000000000000781c */ /* 0x000fda0003f6f008 */
[----:B------:R-:W-:Y:S05]  /*6120*/  @!P3 BRA `(.L_x_1981) ;  /* 0x000000000004b947 */ /* 0x000fea0003800000 */
[----:B------:R-:W-:Y:S01]  /*6130*/  BPT.TRAP 0x1 ;  /* 0x000000040000795c */ /* 0x000fe20000300000 */
.L_x_1981:
        /* <DEDUP_REMOVED lines=8> */
.L_x_2214:
[----:B------:R-:W-:Y:S05]  /*61c0*/  BSYNC B1 ;  /* 0x0000000000017941 */ /* 0x000fea0003800000 */
.L_x_1982:
        /* <DEDUP_REMOVED lines=9> */
.L_x_1959:
[----:B------:R-:W-:Y:S05]  /*6260*/  BSYNC B0 ;  /* 0x0000000000007941 */ /* 0x000fea0003800000 */
.L_x_1951:
        /* <DEDUP_REMOVED lines=17> */
.L_x_1985:
[----:B------:R-:W-:Y:S05]  /*6380*/  BSYNC B0 ;  /* 0x0000000000007941 */ /* 0x000fea0003800000 */
.L_x_1984:
[----:B------:R-:W2:Y:S01]  /*6390*/  SYNCS.PHASECHK.TRANS64.TRYWAIT P5, [R82+URZ+0x19cb0], R85 ;  /* 0x019cb055520075a7 */ /* 0x000ea200080a017f */
[----:B------:R-:W-:Y:S01]  /*63a0*/  BSSY B0, `(.L_x_1986) ;  /* 0x0000003000007945 */ /* 0x000fe20003800000 */
[----:B------:R-:W-:-:S03]  /*63b0*/  ISETP.GE.AND P3, PT, R19, R84, PT ;  /* 0x000000541300720c */ /* 0x000fc60003f66270 */
[----:B--2---:R-:W-:Y:S10]  /*63c0*/  @!P5 BRA `(.L_x_1987) ;  /* 0x000001500074d947 */ /* 0x004ff40003800000 */
.L_x_2215:
[----:B------:R-:W-:Y:S05]  /*63d0*/  BSYNC B0 ;  /* 0x0000000000007941 */ /* 0x000fea0003800000 */
.L_x_1986:
        /* <DEDUP_REMOVED lines=22> */
.L_x_1989:
[----:B------:R-:W-:Y:S05]  /*6540*/  BSYNC B0 ;  /* 0x0000000000007941 */ /* 0x000fea0003800000 */
.L_x_1988:
        /* <DEDUP_REMOVED lines=17> */
.L_x_1946:
[----:B------:R-:W-:Y:S04]  /*6660*/  BSSY B0, `(.L_x_1991) ;  /* 0x0000004000007945 */ /* 0x000fe80003800000 */
[----:B------:R-:W-:Y:S05]  /*6670*/  @P3 BRA `(.L_x_1992) ;  /* 0x0000000000083947 */ /* 0x000fea0003800000 */
[----:B------:R-:W0:Y:S02]  /*6680*/  FENCE.VIEW.ASYNC.G ;  /* 0x00000000000073c6 */ /* 0x000e240000000100 */
[----:B0-----:R-:W-:Y:S06]  /*6690*/  BAR.ARV 0xc, 0x200 ;  /* 0x0308000000007b1d */ /* 0x001fec0000002000 */
.L_x_1992:
[----:B------:R-:W-:Y:S05]  /*66a0*/  BSYNC B0 ;  /* 0x0000000000007941 */ /* 0x000fea0003800000 */
.L_x_1991:
[----:B------:R-:W2:Y:S01]  /*66b0*/  LDL R2, [R1+0x60] ;  /* 0x0000600001027983 */ /* 0x000ea20000100800 */
[----:B------:R-:W-:Y:S01]  /*66c0*/  ULDC.64 UR4, c[0x0][0x990] ;  /* 0x0002640000047ab9 */ /* 0x000fe20000000a00 */
[----:B------:R-:W-:Y:S02]  /*66d0*/  ULDC.64 UR6, c[0x0][0x998] ;  /* 0x0002660000067ab9 */ /* 0x000fe40000000a00 */
[----:B------:R-:W3:Y:S04]  /*66e0*/  LDL R5, [R1+0x48] ;  /* 0x0000480001057983 */ /* 0x000ee80000100800 */
[----:B------:R-:W3:Y:S01]  /*66f0*/  LDL R20, [R1+0x38] ;  /* 0x0000380001147983 */ /* 0x000ee20000100800 */
[----:B------:R-:W-:Y:S02]  /*6700*/  ISETP.NE.U32.AND P0, PT, RZ, UR4, PT ;  /* 0x00000004ff007c0c */ /* 0x000fe4000bf05070 */
[----:B------:R-:W-:Y:S01]  /*6710*/  ISETP.NE.U32.AND P1, PT, RZ, UR6, PT ;  /* 0x00000006ff007c0c */ /* 0x000fe2000bf25070 */
[----:B----4-:R-:W4:Y:S01]  /*6720*/  LDL R14, [R1+0x20] ;  /* 0x00002000010e7983 */ /* 0x010f220000100800 */
[----:B------:R-:W-:-:S02]  /*6730*/  ISETP.NE.AND.EX P0, PT, RZ, UR5, PT, P0 ;  /* 0x00000005ff007c0c */ /* 0x000fc4000bf05300 */
        /* <DEDUP_REMOVED lines=9> */
[----:B------:R-:W-:-:S03]  /*67d0*/  @P0 SHF.R.S32.HI R15, RZ, 0x1f, R20 ;  /* 0x0000001fff0f0819 */ /* 0x000fc60000011414 */
        /* <DEDUP_REMOVED lines=10> */
[----:B------:R-:W-:-:S04]  /*6880*/  @P1 IMAD.WIDE.U32 R6, R20, R12, R4 ;  /* 0x0000000c14061225 */ /* 0x000fc800078e0004 */
[----:B------:R-:W-:Y:S01]  /*6890*/  @P0 IMAD.IADD R5, R3, 0x1, R9 ;  /* 0x0000000103050824 */ /* 0x000fe200078e0209 */
[----:B------:R-:W-:Y:S01]  /*68a0*/  @P1 LEA R8, P3, R6, UR6, 0x2 ;  /* 0x0000000606081c11 */ /* 0x000fe2000f8610ff */
[----:B------:R-:W-:Y:S01]  /*68b0*/  @P1 IMAD.IADD R3, R7, 0x1, R11 ;  /* 0x0000000107031824 */ /* 0x000fe200078e020b */
[----:B------:R-:W-:Y:S01]  /*68c0*/  @P0 LEA R4, P2, R2, UR4, 0x2 ;  /* 0x0000000402040c11 */ /* 0x000fe2000f8410ff */
[----:B------:R-:W-:Y:S01]  /*68d0*/  IMAD.MOV.U32 R0, RZ, RZ, 0x3f800000 ;  /* 0x3f800000ff007424 */ /* 0x000fe200078e00ff */
[----:B------:R-:W-:Y:S02]  /*68e0*/  ULDC UR4, c[0x0][0x988] ;  /* 0x0002620000047ab9 */ /* 0x000fe40000000800 */
[----:B------:R-:W-:Y:S01]  /*68f0*/  @P1 LEA.HI.X R9, R6, UR7, R3, 0x2, P3 ;  /* 0x0000000706091c11 */ /* 0x000fe200098f1403 */
[----:B------:R-:W-:Y:S01]  /*6900*/  IMAD.MOV.U32 R3, RZ, RZ, 0x3f800000 ;  /* 0x3f800000ff037424 */ /* 0x000fe200078e00ff */
[----:B------:R-:W-:Y:S02]  /*6910*/  @P0 LEA.HI.X R5, R2, UR5, R5, 0x2, P2 ;  /* 0x0000000502050c11 */ /* 0x000fe400090f1405 */
[----:B------:R-:W0:Y:S01]  /*6920*/  LDC R2, c[0x0][0x448] ;  /* 0x00011200ff027b82 */ /* 0x000e220000000800 */
[----:B------:R-:W2:Y:S04]  /*6930*/  @P1 LDG.E R0, desc[UR42][R8.64] ;  /* 0x0000002a08001981 */ /* 0x000ea8000c1e1900 */
[----:B------:R1:W2:Y:S01]  /*6940*/  @P0 LDG.E R3, desc[UR42][R4.64] ;  /* 0x0000002a04030981 */ /* 0x0002a2000c1e1900 */
[----:B0-----:R-:W-:-:S13]  /*6950*/  ISETP.NE.AND P0, PT, R2, 0x1, PT ;  /* 0x000000010200780c */ /* 0x001fda0003f05270 */
[----:B------:R-:W0:Y:S08]  /*6960*/  @P0 LDC R7, c[0x0][0x44c] ;  /* 0x00011300ff070b82 */ /* 0x000e300000000800 */
[----:B------:R-:W3:Y:S01]  /*6970*/  @P0 LDC R6, c[0x0][0x450] ;  /* 0x00011400ff060b82 */ /* 0x000ee20000000800 */
[----:B----4-:R-:W-:-:S04]  /*6980*/  VIADD R2, R14, 0xbf ;  /* 0x000000bf0e027836 */ /* 0x010fc80000000000 */
[----:B0-----:R-:W-:-:S05]  /*6990*/  @P0 IMAD.HI.U32 R7, R2, R7, RZ ;  /* 0x0000000702070227 */ /* 0x001fca00078e00ff */
[----:B---3--:R-:W-:-:S05]  /*69a0*/  @P0 SHF.R.U32.HI R2, RZ, R6, R7 ;  /* 0x00000006ff020219 */ /* 0x008fca0000011607 */
[----:B------:R-:W-:-:S05]  /*69b0*/  IMAD.IADD R2, R87, 0x1, R2 ;  /* 0x0000000157027824 */ /* 0x000fca00078e0202 */
[----:B-1----:R-:W-:-:S04]  /*69c0*/  SHF.R.S32.HI R5, RZ, 0x1f, R2 ;  /* 0x0000001fff057819 */ /* 0x002fc80000011402 */
[----:B------:R-:W-:-:S04]  /*69d0*/  LEA.HI R5, R5, R2, RZ, 0x7 ;  /* 0x0000000205057211 */ /* 0x000fc800078f38ff */
[----:B------:R-:W-:-:S04]  /*69e0*/  SHF.R.S32.HI R5, RZ, 0x7, R5 ;  /* 0x00000007ff057819 */ /* 0x000fc80000011405 */
[----:B------:R-:W-:-:S04]  /*69f0*/  VIMNMX R88, R88, R5, PT ;  /* 0x0000000558587248 */ /* 0x000fc80003fe0100 */
[----:B------:R-:W-:Y:S02]  /*6a00*/  ISETP.GE.AND P1, PT, R88, 0x1, PT ;  /* 0x000000015800780c */ /* 0x000fe40003f26270 */
[----:B------:R-:W-:Y:S02]  /*6a10*/  CS2R R20, SRZ ;  /* 0x0000000000147805 */ /* 0x000fe4000001ff00 */
[----:B------:R-:W-:Y:S02]  /*6a20*/  PLOP3.LUT P0, PT, PT, PT, PT, 0x80, 0x0 ;  /* 0x000000000000781c */ /* 0x000fe40003f0f070 */
[----:B------:R-:W-:Y:S02]  /*6a30*/  CS2R R134, SRZ ;  /* 0x0000000000867805 */ /* 0x000fe4000001ff00 */
[----:B------:R-:W-:Y:S02]  /*6a40*/  CS2R R28, SRZ ;  /* 0x00000000001c7805 */ /* 0x000fe4000001ff00 */
[----:B------:R-:W-:-:S02]  /*6a50*/  CS2R R14, SRZ ;  /* 0x00000000000e7805 */ /* 0x000fc4000001ff00 */
[----:B------:R-:W-:Y:S01]  /*6a60*/  CS2R R128, SRZ ;  /* 0x0000000000807805 */ /* 0x000fe2000001ff00 */
[----:B------:R-:W-:Y:S01]  /*6a70*/  IMAD.MOV.U32 R25, RZ, RZ, RZ ;  /* 0x000000ffff197224 */ /* 0x000fe200078e00ff */
[----:B------:R-:W-:Y:S02]  /*6a80*/  CS2R R126, SRZ ;  /* 0x00000000007e7805 */ /* 0x000fe4000001ff00 */
[----:B------:R-:W-:Y:S02]  /*6a90*/  CS2R R30, SRZ ;  /* 0x00000000001e7805 */ /* 0x000fe4000001ff00 */
[----:B------:R-:W-:Y:S02]  /*6aa0*/  CS2R R12, SRZ ;  /* 0x00000000000c7805 */ /* 0x000fe4000001ff00 */
[----:B------:R-:W-:Y:S01]  /*6ab0*/  CS2R R120, SRZ ;  /* 0x0000000000787805 */ /* 0x000fe2000001ff00 */
        /* <DEDUP_REMOVED lines=11> */
[----:B------:R-:W-:Y:S02]  /*6b70*/  CS2R R6, SRZ ;  /* 0x0000000000067805 */ /* 0x000fe4000001ff00 */
[----:B------:R-:W-:Y:S02]  /*6b80*/  CS2R R96, SRZ ;  /* 0x0000000000607805 */ /* 0x000fe4000001ff00 */
[----:B------:R-:W-:Y:S01]  /*6b90*/  CS2R R94, SRZ ;  /* 0x00000000005e7805 */ /* 0x000fe2000001ff00 */
[----:B------:R-:W-:Y:S01]  /*6ba0*/  IMAD.MOV.U32 R38, RZ, RZ, RZ ;  /* 0x000000ffff267224 */ /* 0x000fe200078e00ff */
[----:B------:R-:W-:Y:S01]  /*6bb0*/  CS2R R4, SRZ ;  /* 0x0000000000047805 */ /* 0x000fe2000001ff00 */
[----:B------:R-:W-:-:S02]  /*6bc0*/  IMAD.MOV.U32 R89, RZ, RZ, RZ ;  /* 0x000000ffff597224 */ /* 0x000fc400078e00ff */
[----:B--2---:R-:W-:Y:S01]  /*6bd0*/  FMUL.FTZ R2, R3, R0 ;  /* 0x0000000003027220 */ /* 0x004fe20000410000 */
[----:B------:R-:W-:-:S03]  /*6be0*/  IMAD.MOV.U32 R0, RZ, RZ, RZ ;  /* 0x000000ffff007224 */ /* 0x000fc600078e00ff */
[----:B------:R-:W-:Y:S01]  /*6bf0*/  FMUL.FTZ R2, R2, UR4 ;  /* 0x0000000402027c20 */ /* 0x000fe20008410000 */
[----:B------:R-:W-:Y:S06]  /*6c00*/  @!P1 BRA `(.L_x_1993) ;  /* 0x000000b8006c9947 */ /* 0x000fec0003800000 */
[----:B------:R-:W0:Y:S01]  /*6c10*/  S2R R26, SR_TID.X ;  /* 0x00000000001a7919 */ /* 0x000e220000002100 */
[----:B------:R-:W-:Y:S01]  /*6c20*/  BSSY B6, `(.L_x_1994) ;  /* 0x000001f000067945 */ /* 0x000fe20003800000 */
[----:B0-----:R-:W-:-:S05]  /*6c30*/  VIADD R37, R26, 0xffffff80 ;  /* 0xffffff801a257836 */ /* 0x001fca0000000000 */
[----:B------:R-:W-:-:S04]  /*6c40*/  SHF.R.S32.HI R26, RZ, 0x1f, R37 ;  /* 0x0000001fff1a7819 */ /* 0x000fc80000011425 */
[----:B------:R-:W-:-:S04]  /*6c50*/  LEA.HI R26, R26, R37, RZ, 0x7 ;  /* 0x000000251a1a7211 */ /* 0x000fc800078f38ff */
[----:B------:R-:W-:-:S05]  /*6c60*/  SHF.R.S32.HI R26, RZ, 0x7, R26 ;  /* 0x00000007ff1a7819 */ /* 0x000fca000001141a */
[----:B------:R0:W1:Y:S02]  /*6c70*/  SHFL.IDX PT, R0, R26, RZ, 0x1f ;  /* 0x00001fff1a007589 */ /* 0x00006400000e0000 */
[----:B0-----:R-:W-:-:S05]  /*6c80*/  VIADD R26, R16, 0xf000 ;  /* 0x0000f000101a7836 */ /* 0x001fca0000000000 */
[----:B------:R-:W-:Y:S01]  /*6c90*/  LOP3.LUT P0, RZ, R26, 0x3ff, RZ, 0xc0, !PT ;  /* 0x000003ff1aff7812 */ /* 0x000fe2000780c0ff */
[----:B-1----:R-:W-:-:S05]  /*6ca0*/  IMAD.HI R3, R0, 0x55555556, RZ ;  /* 0x5555555600037827 */ /* 0x002fca00078e02ff */
        /* <DEDUP_REMOVED lines=22> */
.L_x_1995:
[----:B------:R-:W-:Y:S05]  /*6e10*/  BSYNC B6 ;  /* 0x0000000000067941 */ /* 0x000fea0003800000 */
.L_x_1994:
        /* <DEDUP_REMOVED lines=13> */
.L_x_1999:
[----:B-1----:R1:W2:Y:S02]  /*6ef0*/  SYNCS.PHASECHK.TRANS64.TRYWAIT P0, [R16+URZ+0x19c00], R3 ;  /* 0x019c0003100075a7 */ /* 0x0022a4000800017f */
[----:B--2---:R-:W-:Y:S05]  /*6f00*/  @!P0 NANOSLEEP.SYNCS 0x989680 ;  /* 0x009896800000895d */ /* 0x004fea0003900000 */
[----:B------:R-:W2:Y:S02]  /*6f10*/  @!P0 SYNCS.PHASECHK.TRANS64 P0, [R16+URZ+0x19c00], R3 ;  /* 0x019c0003100085a7 */ /* 0x000ea4000800007f */
[----:B--2---:R-:W-:Y:S05]  /*6f20*/  @!P0 BRA `(.L_x_1999) ;  /* 0xfffffffc00f08947 */ /* 0x004fea000383ffff */
.L_x_1998:
[----:B------:R-:W-:Y:S05]  /*6f30*/  BSYNC B0 ;  /* 0x0000000000007941 */ /* 0x000fea0003800000 */
.L_x_1997:
[----:B------:R-:W-:Y:S05]  /*6f40*/  BRA `(.L_x_2000) ;  /* 0x0000004400647947 */ /* 0x000fea0003800000 */
.L_x_1996:
        /* <DEDUP_REMOVED lines=30> */
.L_x_2002:
[----:B------:R-:W-:Y:S05]  /*7130*/  BSYNC B6 ;  /* 0x0000000000067941 */ /* 0x000fea0003800000 */
.L_x_2001:
        /* <DEDUP_REMOVED lines=24> */
[----:B------:R-:W-:Y:S01]  /*72c0*/  IMAD R4, R0, UR4, RZ ;  /* 0x0000000400047c24 */ /* 0x000fe2000f8e02ff */
[----:B------:R-:W-:Y:S01]  /*72d0*/  IADD3 R5, P1, R8, UR8, RZ ;  /* 0x0000000808057c10 */ /* 0x000fe2000ff3e0ff */
[----:B------:R-:W-:-:S04]  /*72e0*/  IMAD.WIDE.U32 R6, R11, UR4, R6 ;  /* 0x000000040b067c25 */ /* 0x000fc8000f8e0006 */
[----:B------:R-:W-:Y:S02]  /*72f0*/  IMAD R0, R0, UR6, RZ ;  /* 0x0000000600007c24 */ /* 0x000fe4000f8e02ff */
        /* <DEDUP_REMOVED lines=11> */
[----:B------:R0:W4:Y:S02]  /*73b0*/  SHFL.IDX PT, R14, R5, RZ, 0x1e1f ;  /* 0x001e1fff050e7589 */ /* 0x00012400000e0000 */
.L_x_2221:
[----:B0-----:R-:W5:Y:S04]  /*73c0*/  LDL R5, [R1+0x24] ;  /* 0x0000240001057983 */ /* 0x001f680000100800 */
[----:B------:R-:W2:Y:S01]  /*73d0*/  LDL R6, [R1+0x5c] ;  /* 0x00005c0001067983 */ /* 0x000ea20000100800 */
[----:B------:R-:W-:Y:S01]  /*73e0*/  BSSY B1, `(.L_x_2006) ;  /* 0x000002f000017945 */ /* 0x000fe20003800000 */
[----:B------:R-:W-:Y:S02]  /*73f0*/  CS2R R26, SRZ ;  /* 0x00000000001a7805 */ /* 0x000fe4000001ff00 */
[----:B------:R-:W-:Y:S02]  /*7400*/  CS2R R20, SRZ ;  /* 0x0000000000147805 */ /* 0x000fe4000001ff00 */
[----:B------:R-:W-:-:S02]  /*7410*/  CS2R R8, SRZ ;  /* 0x0000000000087805 */ /* 0x000fc4000001ff00 */
[----:B------:R-:W-:Y:S02]  /*7420*/  CS2R R24, SRZ ;  /* 0x0000000000187805 */ /* 0x000fe4000001ff00 */
[----:B------:R-:W-:Y:S01]  /*7430*/  CS2R R12, SRZ ;  /* 0x00000000000c7805 */ /* 0x000fe2000001ff00 */
[----:B-----5:R-:W-:Y:S01]  /*7440*/  IMAD R39, R5, R39, RZ ;  /* 0x0000002705277224 */ /* 0x020fe200078e02ff */
[----:B--2---:R-:W-:-:S04]  /*7450*/  LEA.HI R5, R6, R6, RZ, 0x1 ;  /* 0x0000000606057211 */ /* 0x004fc800078f08ff */
[----:B------:R-:W-:Y:S02]  /*7460*/  ISETP.GE.AND P0, PT, R10, R39, PT ;  /* 0x000000270a00720c */ /* 0x000fe40003f06270 */
[----:B------:R-:W-:Y:S02]  /*7470*/  CS2R R10, SRZ ;  /* 0x00000000000a7805 */ /* 0x000fe4000001ff00 */
[----:B------:R-:W-:-:S05]  /*7480*/  LOP3.LUT R5, R5, 0xfffffffe, RZ, 0xc0, !PT ;  /* 0xfffffffe05057812 */ /* 0x000fca00078ec0ff */
[----:B------:R-:W-:-:S05]  /*7490*/  IMAD.IADD R5, R6, 0x1, -R5 ;  /* 0x0000000106057824 */ /* 0x000fca00078e0a05 */
[----:B------:R-:W-:Y:S01]  /*74a0*/  SHF.L.U32 R5, R5, 0x1f, RZ ;  /* 0x0000001f05057819 */ /* 0x000fe200000006ff */
[----:B------:R-:W-:Y:S06]  /*74b0*/  @P0 BRA `(.L_x_2007) ;  /* 0x0000000000840947 */ /* 0x000fec0003800000 */
[----:B------:R-:W2:Y:S01]  /*74c0*/  LDL R32, [R1+0xc] ;  /* 0x00000c0001207983 */ /* 0x000ea20000100800 */
[----:B------:R-:W-:-:S03]  /*74d0*/  ULDC UR4, c[0x0][0x3f4] ;  /* 0x0000fd0000047ab9 */ /* 0x000fc60000000800 */
[----:B------:R-:W2:Y:S04]  /*74e0*/  LDL R15, [R1+0x10] ;  /* 0x00001000010f7983 */ /* 0x000ea80000100800 */
[----:B------:R-:W2:Y:S04]  /*74f0*/  LDL R40, [R1+0x74] ;  /* 0x0000740001287983 */ /* 0x000ea80000100800 */
[----:B------:R-:W2:Y:S01]  /*7500*/  LDL R38, [R1+0x70] ;  /* 0x0000700001267983 */ /* 0x000ea20000100800 */
[----:B------:R-:W-:Y:S02]  /*7510*/  ISETP.GE.AND P5, PT, R154, UR4, PT ;  /* 0x000000049a007c0c */ /* 0x000fe4000bfa6270 */
[----:B------:R-:W-:-:S02]  /*7520*/  CS2R R24, SRZ ;  /* 0x0000000000187805 */ /* 0x000fc4000001ff00 */
[----:B------:R-:W-:Y:S02]  /*7530*/  CS2R R26, SRZ ;  /* 0x00000000001a7805 */ /* 0x000fe4000001ff00 */
[----:B------:R-:W-:-:S07]  /*7540*/  CS2R R12, SRZ ;  /* 0x00000000000c7805 */ /* 0x000fce000001ff00 */
[----:B------:R-:W-:Y:S02]  /*7550*/  @!P5 SHF.R.S32.HI R9, RZ, 0x1f, R154 ;  /* 0x0000001fff09d819 */ /* 0x000fe4000001149a */
[C---:B------:R-:W-:Y:S02]  /*7560*/  @!P5 IADD3 R6, P2, R154.reuse, R3, RZ ;  /* 0x000000039a06d210 */ /* 0x040fe40007f5e0ff */
[----:B----4-:R-:W-:-:S03]  /*7570*/  @!P5 IADD3 R28, P3, R154, R14, RZ ;  /* 0x0000000e9a1cd210 */ /* 0x010fc60007f7e0ff */
[--C-:B-1----:R-:W-:Y:S02]  /*7580*/  @!P5 IMAD.X R7, R0, 0x1, R9.reuse, P2 ;  /* 0x000000010007d824 */ /* 0x102fe400010e0609 */
[----:B---3--:R-:W-:Y:S01]  /*7590*/  @!P5 IMAD.X R29, R4, 0x1, R9, P3 ;  /* 0x00000001041dd824 */ /* 0x008fe200018e0609 */
[----:B------:R-:W-:Y:S02]  /*75a0*/  CS2R R20, SRZ ;  /* 0x0000000000147805 */ /* 0x000fe4000001ff00 */
[----:B------:R-:W-:Y:S02]  /*75b0*/  CS2R R10, SRZ ;  /* 0x00000000000a7805 */ /* 0x000fe4000001ff00 */
[----:B------:R-:W-:Y:S01]  /*75c0*/  CS2R R8, SRZ ;  /* 0x0000000000087805 */ /* 0x000fe2000001ff00 */
[----:B------:R0:W5:Y:S04]  /*75d0*/  @!P5 LD.E.64 R24, desc[UR42][R6.64] ;  /* 0x0000002a0618d980 */ /* 0x000168000c101b00 */
[----:B------:R0:W5:Y:S01]  /*75e0*/  @!P5 LD.E.64 R26, desc[UR42][R28.64] ;  /* 0x0000002a1c1ad980 */ /* 0x000162000c101b00 */
[----:B--2---:R-:W-:-:S02]  /*75f0*/  ISETP.GE.AND P1, PT, R32, UR4, PT ;  /* 0x0000000420007c0c */ /* 0x004fc4000bf26270 */
[----:B------:R-:W-:-:S11]  /*7600*/  ISETP.GE.AND P0, PT, R15, UR4, PT ;  /* 0x000000040f007c0c */ /* 0x000fd6000bf06270 */
[CC--:B------:R-:W-:Y:S02]  /*7610*/  @!P1 IADD3 R30, P4, R32.reuse, R3.reuse, RZ ;  /* 0x00000003201e9210 */ /* 0x0c0fe40007f9e0ff */
[-C--:B------:R-:W-:Y:S02]  /*7620*/  @!P1 IADD3 R32, P2, R32, R14.reuse, RZ ;  /* 0x0000000e20209210 */ /* 0x080fe40007f5e0ff */
[C---:B------:R-:W-:Y:S01]  /*7630*/  @!P0 IADD3 R34, P3, R15.reuse, R3, RZ ;  /* 0x000000030f228210 */ /* 0x040fe20007f7e0ff */
[--C-:B------:R-:W-:Y:S01]  /*7640*/  @!P1 IMAD.X R31, R0, 0x1, R40.reuse, P4 ;  /* 0x00000001001f9824 */ /* 0x100fe200020e0628 */
[----:B------:R-:W-:Y:S01]  /*7650*/  @!P0 IADD3 R14, P4, R15, R14, RZ ;  /* 0x0000000e0f0e8210 */ /* 0x000fe20007f9e0ff */
[----:B------:R-:W-:Y:S02]  /*7660*/  @!P1 IMAD.X R33, R4, 0x1, R40, P2 ;  /* 0x0000000104219824 */ /* 0x000fe400010e0628 */
[--C-:B------:R-:W-:Y:S01]  /*7670*/  @!P0 IMAD.X R35, R0, 0x1, R38.reuse, P3 ;  /* 0x0000000100238824 */ /* 0x100fe200018e0626 */
[----:B------:R0:W5:Y:S01]  /*7680*/  @!P1 LD.E.64 R12, desc[UR42][R30.64] ;  /* 0x0000002a1e0c9980 */ /* 0x000162000c101b00 */
[----:B------:R-:W-:-:S03]  /*7690*/  @!P0 IMAD.X R15, R4, 0x1, R38, P4 ;  /* 0x00000001040f8824 */ /* 0x000fc600020e0626 */
[----:B------:R0:W5:Y:S04]  /*76a0*/  @!P1 LD.E.64 R20, desc[UR42][R32.64] ;  /* 0x0000002a20149980 */ /* 0x000168000c101b00 */
[----:B------:R0:W5:Y:S04]  /*76b0*/  @!P0 LD.E.64 R10, desc[UR42][R34.64] ;  /* 0x0000002a220a8980 */ /* 0x000168000c101b00 */
[----:B------:R0:W5:Y:S02]  /*76c0*/  @!P0 LD.E.64 R8, desc[UR42][R14.64] ;  /* 0x0000002a0e088980 */ /* 0x000164000c101b00 */
.L_x_2007:
[----:B------:R-:W-:Y:S05]  /*76d0*/  BSYNC B1 ;  /* 0x0000000000017941 */ /* 0x000fea0003800000 */
.L_x_2006:
[----:B-1----:R-:W2:Y:S01]  /*76e0*/  LDL.LU R0, [R1+0x34] ;  /* 0x0000340001007983 */ /* 0x002ea20000300800 */
[----:B------:R-:W1:Y:S01]  /*76f0*/  SYNCS.PHASECHK.TRANS64.TRYWAIT P0, [R16+URZ+0x19c00], R5 ;  /* 0x019c0005100075a7 */ /* 0x000e62000800017f */
[----:B------:R-:W-:Y:S01]  /*7700*/  BSSY B1, `(.L_x_2008) ;  /* 0x0000005000017945 */ /* 0x000fe20003800000 */
[----:B--2---:R-:W-:-:S05]  /*7710*/  IMAD R0, R0, -0xc0, R39 ;  /* 0xffffff4000007824 */ /* 0x004fca00078e0227 */
[----:B------:R-:W-:-:S04]  /*7720*/  VIMNMX R0, R0, 0xc0, PT ;  /* 0x000000c000007848 */ /* 0x000fc80003fe0100 */
[----:B------:R-:W-:Y:S01]  /*7730*/  ISETP.GE.AND P1, PT, R19, R0, PT ;  /* 0x000000001300720c */ /* 0x000fe20003f26270 */
[----:B-1----:R-:W-:-:S12]  /*7740*/  @!P0 BRA `(.L_x_2009) ;  /* 0x0000014000148947 */ /* 0x002fd80003800000 */
.L_x_2222:
[----:B------:R-:W-:Y:S05]  /*7750*/  BSYNC B1 ;  /* 0x0000000000017941 */ /* 0x000fea0003800000 */
.L_x_2008:
[----:B------:R-:W-:Y:S05]  /*7760*/  @P1 BRA `(.L_x_2010) ;  /* 0x0000003c00381947 */ /* 0x000fea0003800000 */
[----:B---3--:R-:W2:Y:S01]  /*7770*/  LDL R4, [R1+0xc] ;  /* 0x00000c0001047983 */ /* 0x008ea20000100800 */
[----:B------:R-:W3:Y:S03]  /*7780*/  LDC R3, c[0x0][0x3f4] ;  /* 0x0000fd00ff037b82 */ /* 0x000ee60000000800 */
[----:B------:R-:W4:Y:S01]  /*7790*/  LDL R0, [R1+0x10] ;  /* 0x0000100001007983 */ /* 0x000f220000100800 */
[----:B------:R-:W-:Y:S01]  /*77a0*/  BSSY B1, `(.L_x_2011) ;  /* 0x000007b000017945 */ /* 0x000fe20003800000 */
[-C--:B---3--:R-:W-:Y:S02]  /*77b0*/  ISETP.GE.AND P0, PT, R154, R3.reuse, PT ;  /* 0x000000039a00720c */ /* 0x088fe40003f06270 */
[-C--:B--2---:R-:W-:Y:S02]  /*77c0*/  ISETP.GE.AND P1, PT, R4, R3.reuse, PT ;  /* 0x000000030400720c */ /* 0x084fe40003f26270 */
[----:B----4-:R-:W-:-:S09]  /*77d0*/  ISETP.GE.AND P2, PT, R0, R3, PT ;  /* 0x000000030000720c */ /* 0x010fd20003f46270 */
[----:B------:R-:W-:Y:S05]  /*77e0*/  @P0 BRA `(.L_x_2012) ;  /* 0x0000000400d80947 */ /* 0x000fea0003800000 */
[----:B01----:R-:W0:Y:S01]  /*77f0*/  LDS.128 R4, [R37+0xf000] ;  /* 0x00f0000025047984 */ /* 0x003e220000000c00 */
        /* <DEDUP_REMOVED lines=117> */
.L_x_2012:
[----:B------:R-:W-:Y:S05]  /*7f50*/  BSYNC B1 ;  /* 0x0000000000017941 */ /* 0x000fea0003800000 */
.L_x_2011:
[----:B------:R-:W-:Y:S04]  /*7f60*/  BSSY B1, `(.L_x_2013) ;  /* 0x000007c000017945 */ /* 0x000fe80003800000 */
[----:B------:R-:W-:Y:S05]  /*7f70*/  @P1 BRA `(.L_x_2014) ;  /* 0x0000000400e81947 */ /* 0x000fea0003800000 */
[----:B012---:R-:W0:Y:S01]  /*7f80*/  LDS.128 R4, [R37+0x10800] ;  /* 0x0108000025047984 */ /* 0x007e220000000c00 */
        /* <DEDUP_REMOVED lines=121> */
.L_x_2014:
[----:B------:R-:W-:Y:S05]  /*8720*/  BSYNC B1 ;  /* 0x0000000000017941 */ /* 0x000fea0003800000 */
.L_x_2013:
[----:B------:R-:W-:Y:S05]  /*8730*/  @P2 BRA `(.L_x_2010) ;  /* 0x0000002c00442947 */ /* 0x000fea0003800000 */
[----:B0123--:R-:W0:Y:S01]  /*8740*/  LDS.128 R4, [R37+0x12000] ;  /* 0x0120000025047984 */ /* 0x00fe220000000c00 */
        /* <DEDUP_REMOVED lines=118> */
.L_x_2004:
        /* <DEDUP_REMOVED lines=32> */
.L_x_2228:
[----:B------:R-:W5:Y:S04]  /*90b0*/  LDL R4, [R1+0x24] ;  /* 0x0000240001047983 */ /* 0x000f680000100800 */
[----:B------:R-:W2:Y:S01]  /*90c0*/  LDL R13, [R1+0x5c] ;  /* 0x00005c00010d7983 */ /* 0x000ea20000100800 */
[----:B------:R-:W-:Y:S01]  /*90d0*/  BSSY B1, `(.L_x_2016) ;  /* 0x000002c000017945 */ /* 0x000fe20003800000 */
[----:B------:R-:W-:Y:S02]  /*90e0*/  CS2R R8, SRZ ;  /* 0x0000000000087805 */ /* 0x000fe4000001ff00 */
[----:B------:R-:W-:Y:S02]  /*90f0*/  CS2R R14, SRZ ;  /* 0x00000000000e7805 */ /* 0x000fe4000001ff00 */
[----:B------:R-:W-:Y:S01]  /*9100*/  CS2R R26, SRZ ;  /* 0x00000000001a7805 */ /* 0x000fe2000001ff00 */
[----:B-----5:R-:W-:Y:S01]  /*9110*/  IMAD R41, R4, R25, RZ ;  /* 0x0000001904297224 */ /* 0x020fe200078e02ff */
[----:B------:R-:W-:-:S02]  /*9120*/  CS2R R4, SRZ ;  /* 0x0000000000047805 */ /* 0x000fc4000001ff00 */
[----:B------:R-:W-:Y:S02]  /*9130*/  CS2R R24, SRZ ;  /* 0x0000000000187805 */ /* 0x000fe4000001ff00 */
[----:B--2---:R-:W-:Y:S02]  /*9140*/  LEA.HI R6, R13, R13, RZ, 0x1 ;  /* 0x0000000d0d067211 */ /* 0x004fe400078f08ff */
[----:B------:R-:W-:Y:S02]  /*9150*/  ISETP.GE.AND P0, PT, R10, R41, PT ;  /* 0x000000290a00720c */ /* 0x000fe40003f06270 */
[----:B------:R-:W-:Y:S02]  /*9160*/  CS2R R10, SRZ ;  /* 0x00000000000a7805 */ /* 0x000fe4000001ff00 */
[----:B------:R-:W-:Y:S02]  /*9170*/  LOP3.LUT R12, R6, 0xfffffffe, RZ, 0xc0, !PT ;  /* 0xfffffffe060c7812 */ /* 0x000fe400078ec0ff */
[----:B------:R-:W-:-:S03]  /*9180*/  CS2R R6, SRZ ;  /* 0x0000000000067805 */ /* 0x000fc6000001ff00 */
[----:B------:R-:W-:Y:S01]  /*9190*/  IMAD.IADD R39, R13, 0x1, -R12 ;  /* 0x000000010d277824 */ /* 0x000fe200078e0a0c */
[----:B------:R-:W-:-:S04]  /*91a0*/  CS2R R12, SRZ ;  /* 0x00000000000c7805 */ /* 0x000fc8000001ff00 */
[----:B------:R-:W-:Y:S01]  /*91b0*/  SHF.L.U32 R39, R39, 0x1f, RZ ;  /* 0x0000001f27277819 */ /* 0x000fe200000006ff */
[----:B------:R-:W-:Y:S06]  /*91c0*/  @P0 BRA `(.L_x_2017) ;  /* 0x0000000000700947 */ /* 0x000fec0003800000 */
[----:B------:R-:W2:Y:S01]  /*91d0*/  LDL R28, [R1+0x6c] ;  /* 0x00006c00011c7983 */ /* 0x000ea20000100800 */
        /* <DEDUP_REMOVED lines=12> */
[----:B----4-:R-:W-:-:S05]  /*92a0*/  @!P4 IADD3 R30, P1, R22, R21, RZ ;  /* 0x00000015161ec210 */ /* 0x010fca0007f3e0ff */
[----:B---3--:R-:W-:Y:S02]  /*92b0*/  @!P4 IMAD.X R31, R20, 0x1, R5, P1 ;  /* 0x00000001141fc824 */ /* 0x008fe400008e0605 */
[----:B--2---:R-:W-:Y:S01]  /*92c0*/  @!P5 IMAD.SHL.U32 R4, R28, 0x10, RZ ;  /* 0x000000101c04d824 */ /* 0x004fe200078e00ff */
[----:B------:R-:W-:-:S04]  /*92d0*/  @!P4 IADD3 R28, P0, R22, R3, RZ ;  /* 0x00000003161cc210 */ /* 0x000fc80007f1e0ff */
[-C--:B------:R-:W-:Y:S01]  /*92e0*/  @!P5 IADD3 R32, P2, R3, R4.reuse, RZ ;  /* 0x000000040320d210 */ /* 0x080fe20007f5e0ff */
[C---:B-1----:R-:W-:Y:S01]  /*92f0*/  @!P4 IMAD.X R29, R0.reuse, 0x1, R5, P0 ;  /* 0x00000001001dc824 */ /* 0x042fe200000e0605 */
[----:B------:R-:W-:Y:S02]  /*9300*/  @!P5 IADD3 R34, P3, R21, R4, RZ ;  /* 0x000000041522d210 */ /* 0x000fe40007f7e0ff */
[----:B------:R-:W-:Y:S02]  /*9310*/  @!P5 SHF.R.S32.HI R3, RZ, 0x1f, R4 ;  /* 0x0000001fff03d819 */ /* 0x000fe40000011404 */
[----:B------:R-:W-:Y:S01]  /*9320*/  CS2R R4, SRZ ;  /* 0x0000000000047805 */ /* 0x000fe2000001ff00 */
[----:B------:R0:W5:Y:S02]  /*9330*/  @!P4 LD.E.128 R12, desc[UR42][R28.64] ;  /* 0x0000002a1c0cc980 */ /* 0x000164000c101d00 */
[--C-:B------:R-:W-:Y:S02]  /*9340*/  @!P5 IMAD.X R33, R0, 0x1, R3.reuse, P2 ;  /* 0x000000010021d824 */ /* 0x100fe400010e0603 */
[----:B------:R-:W-:Y:S01]  /*9350*/  @!P5 IMAD.X R35, R20, 0x1, R3, P3 ;  /* 0x000000011423d824 */ /* 0x000fe200018e0603 */
[----:B------:R0:W5:Y:S04]  /*9360*/  @!P4 LD.E.128 R4, desc[UR42][R30.64] ;  /* 0x0000002a1e04c980 */ /* 0x000168000c101d00 */
[----:B------:R0:W5:Y:S04]  /*9370*/  @!P5 LD.E.128 R24, desc[UR42][R32.64] ;  /* 0x0000002a2018d980 */ /* 0x000168000c101d00 */
[----:B------:R0:W5:Y:S02]  /*9380*/  @!P5 LD.E.128 R8, desc[UR42][R34.64] ;  /* 0x0000002a2208d980 */ /* 0x000164000c101d00 */
.L_x_2017:
[----:B------:R-:W-:Y:S05]  /*9390*/  BSYNC B1 ;  /* 0x0000000000017941 */ /* 0x000fea0003800000 */
.L_x_2016:
[----:B-1----:R-:W2:Y:S01]  /*93a0*/  LDL.LU R0, [R1+0x34] ;  /* 0x0000340001007983 */ /* 0x002ea20000300800 */
[----:B------:R-:W1:Y:S01]  /*93b0*/  SYNCS.PHASECHK.TRANS64.TRYWAIT P0, [R16+URZ+0x19c00], R39 ;  /* 0x019c0027100075a7 */ /* 0x000e62000800017f */
[----:B------:R-:W-:Y:S01]  /*93c0*/  BSSY B1, `(.L_x_2018) ;  /* 0x0000005000017945 */ /* 0x000fe20003800000 */
[----:B--2---:R-:W-:-:S05]  /*93d0*/  IMAD R0, R0, -0xc0, R41 ;  /* 0xffffff4000007824 */ /* 0x004fca00078e0229 */
[----:B------:R-:W-:-:S04]  /*93e0*/  VIMNMX R0, R0, 0xc0, PT ;  /* 0x000000c000007848 */ /* 0x000fc80003fe0100 */
[----:B------:R-:W-:Y:S01]  /*93f0*/  ISETP.GE.AND P1, PT, R19, R0, PT ;  /* 0x000000001300720c */ /* 0x000fe20003f26270 */
[----:B-1----:R-:W-:-:S12]  /*9400*/  @!P0 BRA `(.L_x_2019) ;  /* 0x0000012400688947 */ /* 0x002fd80003800000 */
.L_x_2229:
[----:B------:R-:W-:Y:S05]  /*9410*/  BSYNC B1 ;  /* 0x0000000000017941 */ /* 0x000fea0003800000 */
.L_x_2018:
        /* <DEDUP_REMOVED lines=23> */
[----:B------:R-:W-:Y:S02]  /*9590*/  SHF.R.U32.HI R43, RZ, 0x8, R6 ;  /* 0x00000008ff2b7819 */ /* 0x000fe40000011606 */
[----:B------:R-:W-:Y:S02]  /*95a0*/  LOP3.LUT R40, R40, 0xff, RZ, 0xc0, !PT ;  /* 0x000000ff28287812 */ /* 0x000fe400078ec0ff */
[----:B------:R-:W-:Y:S02]  /*95b0*/  LOP3.LUT R44, R7, 0xff, RZ, 0xc0, !PT ;  /* 0x000000ff072c7812 */ /* 0x000fe400078ec0ff */
        /* <DEDUP_REMOVED lines=8> */
[----:B------:R-:W-:Y:S01]  /*9640*/  LOP3.LUT R42, R6, 0xff, RZ, 0xc0, !PT ;  /* 0x000000ff062a7812 */ /* 0x000fe200078ec0ff */
        /* <DEDUP_REMOVED lines=19> */
[----:B------:R-:W-:Y:S02]  /*9780*/  PRMT R40, R40, 0x7604, R21 ;  /* 0x0000760428287816 */ /* 0x000fe40000000015 */
[----:B------:R-:W-:Y:S02]  /*9790*/  SHF.R.U32.HI R21, RZ, 0x10, R13 ;  /* 0x00000010ff157819 */ /* 0x000fe4000001160d */
[----:B------:R-:W-:Y:S02]  /*97a0*/  PRMT R44, R47, 0x7604, R44 ;  /* 0x000076042f2c7816 */ /* 0x000fe4000000002c */
[----:B------:R-:W-:Y:S01]  /*97b0*/  PRMT R49, R43, 0x7604, R42 ;  /* 0x000076042b317816 */ /* 0x000fe2000000002a */
[----:B------:R-:W-:Y:S01]  /*97c0*/  IMAD.U32 R21, R21, 0x10000, RZ ;  /* 0x0001000015157824 */ /* 0x000fe200078e00ff */
[----:B------:R-:W-:-:S02]  /*97d0*/  SHF.R.U32.HI R47, RZ, 0x10, R5 ;  /* 0x00000010ff2f7819 */ /* 0x000fc40000011605 */
[----:B------:R-:W-:Y:S02]  /*97e0*/  SHF.R.U32.HI R43, RZ, 0x10, R15 ;  /* 0x00000010ff2b7819 */ /* 0x000fe4000001160f */
[----:B------:R-:W-:Y:S01]  /*97f0*/  LOP3.LUT R21, R38, 0xff0000, R21, 0xf8, !PT ;  /* 0x00ff000026157812 */ /* 0x000fe200078ef815 */
[----:B------:R-:W-:Y:S01]  /*9800*/  IMAD.U32 R47, R47, 0x10000, RZ ;  /* 0x000100002f2f7824 */ /* 0x000fe200078e00ff */
[----:B------:R-:W-:Y:S01]  /*9810*/  LOP3.LUT R39, R39, 0xff0000, R12, 0xf8, !PT ;  /* 0x00ff000027277812 */ /* 0x000fe200078ef80c */
[----:B------:R-:W-:Y:S01]  /*9820*/  IMAD.U32 R43, R43, 0x10000, RZ ;  /* 0x000100002b2b7824 */ /* 0x000fe200078e00ff */
[----:B------:R-:W-:Y:S02]  /*9830*/  LOP3.LUT R41, R41, 0xff0000, R14, 0xf8, !PT ;  /* 0x00ff000029297812 */ /* 0x000fe400078ef80e */
[----:B------:R-:W-:Y:S02]  /*9840*/  LOP3.LUT R47, R40, 0xff0000, R47, 0xf8, !PT ;  /* 0x00ff0000282f7812 */ /* 0x000fe400078ef82f */
[----:B------:R-:W-:-:S02]  /*9850*/  LOP3.LUT R43, R20, 0xff0000, R43, 0xf8, !PT ;  /* 0x00ff0000142b7812 */ /* 0x000fc400078ef82b */
[----:B------:R-:W-:Y:S02]  /*9860*/  LOP3.LUT R40, R21, 0xff000000, R13, 0xf8, !PT ;  /* 0xff00000015287812 */ /* 0x000fe400078ef80d */
[----:B------:R-:W-:Y:S02]  /*9870*/  LOP3.LUT R13, R45, 0xff0000, R4, 0xf8, !PT ;  /* 0x00ff00002d0d7812 */ /* 0x000fe400078ef804 */
[----:B------:R-:W-:Y:S02]  /*9880*/  SHF.R.U32.HI R51, RZ, 0x10, R7 ;  /* 0x00000010ff337819 */ /* 0x000fe40000011607 */
[----:B------:R-:W-:Y:S02]  /*9890*/  LOP3.LUT R49, R49, 0xff0000, R6, 0xf8, !PT ;  /* 0x00ff000031317812 */ /* 0x000fe400078ef806 */
[----:B------:R-:W-:Y:S01]  /*98a0*/  LOP3.LUT R48, R47, 0xff000000, R5, 0xf8, !PT ;  /* 0xff0000002f307812 */ /* 0x000fe200078ef805 */
[----:B------:R-:W-:Y:S01]  /*98b0*/  IMAD.U32 R51, R51, 0x10000, RZ ;  /* 0x0001000033337824 */ /* 0x000fe200078e00ff */
[----:B------:R-:W-:-:S02]  /*98c0*/  LOP3.LUT R20, R39, 0xff000000, R12, 0xf8, !PT ;  /* 0xff00000027147812 */ /* 0x000fc400078ef80c */
[----:B------:R-:W-:Y:S02]  /*98d0*/  LOP3.LUT R45, R43, 0xff000000, R15, 0xf8, !PT ;  /* 0xff0000002b2d7812 */ /* 0x000fe400078ef80f */
[----:B------:R-:W-:Y:S02]  /*98e0*/  LOP3.LUT R12, R41, 0xff000000, R14, 0xf8, !PT ;  /* 0xff000000290c7812 */ /* 0x000fe400078ef80e */
[----:B------:R-:W-:Y:S02]  /*98f0*/  LOP3.LUT R15, R13, 0xff000000, R4, 0xf8, !PT ;  /* 0xff0000000d0f7812 */ /* 0x000fe400078ef804 */
[----:B------:R-:W-:Y:S02]  /*9900*/  LOP3.LUT R4, R49, 0xff000000, R6, 0xf8, !PT ;  /* 0xff00000031047812 */ /* 0x000fe400078ef806 */
[-C--:B0-----:R-:W-:Y:S02]  /*9910*/  F2FP.F16.E4M3.UNPACK_B R41, R31.reuse ;  /* 0x0000001fff29723e */ /* 0x081fe400020006ff */
[----:B------:R-:W-:-:S02]  /*9920*/  F2FP.F16.E4M3.UNPACK_B R46, R31.H1 ;  /* 0x0000001fff2e723e */ /* 0x000fc400030006ff */
[-C--:B------:R-:W-:Y:S02]  /*9930*/  F2FP.F16.E4M3.UNPACK_B R14, R28.reuse ;  /* 0x0000001cff0e723e */ /* 0x080fe400020006ff */
[----:B------:R-:W-:Y:S02]  /*9940*/  F2FP.F16.E4M3.UNPACK_B R38, R28.H1 ;  /* 0x0000001cff26723e */ /* 0x000fe400030006ff */
[----:B------:R-:W-:Y:S02]  /*9950*/  F2FP.F16.E4M3.UNPACK_B R49, R48 ;  /* 0x00000030ff31723e */ /* 0x000fe400020006ff */
[----:B-1----:R-:W-:Y:S02]  /*9960*/  F2FP.F16.E4M3.UNPACK_B R31, R33 ;  /* 0x00000021ff1f723e */ /* 0x002fe400020006ff */
[----:B------:R-:W-:Y:S01]  /*9970*/  F2FP.F16.E4M3.UNPACK_B R28, R40 ;  /* 0x00000028ff1c723e */ /* 0x000fe200020006ff */
[----:B------:R-:W-:Y:S01]  /*9980*/  HADD2.F32 R50, -RZ, R49.H0_H0 ;  /* 0x20000031ff327230 */ /* 0x000fe20000004100 */
[-C--:B------:R-:W-:Y:S01]  /*9990*/  F2FP.F16.E4M3.UNPACK_B R21, R29.reuse ;  /* 0x0000001dff15723e */ /* 0x080fe200020006ff */
[----:B------:R-:W-:Y:S01]  /*99a0*/  HADD2.F32 R6, -RZ, R31.H0_H0 ;  /* 0x2000001fff067230 */ /* 0x000fe20000004100 */
[----:B------:R-:W-:Y:S01]  /*99b0*/  LOP3.LUT R51, R44, 0xff0000, R51, 0xf8, !PT ;  /* 0x00ff00002c337812 */ /* 0x000fe200078ef833 */
[--C-:B------:R-:W-:Y:S01]  /*99c0*/  HADD2.F32 R44, -RZ, R28.reuse.H0_H0 ;  /* 0x2000001cff2c7230 */ /* 0x100fe20000004100 */
[----:B------:R-:W-:Y:S01]  /*99d0*/  F2FP.F16.E4M3.UNPACK_B R39, R29.H1 ;  /* 0x0000001dff27723e */ /* 0x000fe200030006ff */
[----:B------:R-:W-:Y:S01]  /*99e0*/  HADD2.F32 R13, -RZ, R21.H0_H0 ;  /* 0x20000015ff0d7230 */ /* 0x000fe20000004100 */
[-C--:B------:R-:W-:Y:S01]  /*99f0*/  F2FP.F16.E4M3.UNPACK_B R29, R32.reuse ;  /* 0x00000020ff1d723e */ /* 0x080fe200020006ff */
[----:B------:R-:W-:Y:S01]  /*9a00*/  HADD2.F32 R49, -RZ, R49.H1_H1 ;  /* 0x30000031ff317230 */ /* 0x000fe20000004100 */
[----:B------:R-:W-:Y:S01]  /*9a10*/  F2FP.F16.E4M3.UNPACK_B R43, R32.H1 ;  /* 0x00000020ff2b723e */ /* 0x000fe200030006ff */
[C---:B------:R-:W-:Y:S01]  /*9a20*/  FMUL.FTZ R32, R6.reuse, R50 ;  /* 0x0000003206207220 */ /* 0x040fe20000410000 */
[-C--:B------:R-:W-:Y:S01]  /*9a30*/  F2FP.F16.E4M3.UNPACK_B R42, R35.reuse ;  /* 0x00000023ff2a723e */ /* 0x080fe200020006ff */
[----:B------:R-:W-:Y:S01]  /*9a40*/  HADD2.F32 R31, -RZ, R31.H1_H1 ;  /* 0x3000001fff1f7230 */ /* 0x000fe20000004100 */
[----:B------:R-:W-:Y:S01]  /*9a50*/  F2FP.F16.E4M3.UNPACK_B R47, R35.H1 ;  /* 0x00000023ff2f723e */ /* 0x000fe200030006ff */
[-C--:B------:R-:W-:Y:S01]  /*9a60*/  FMUL.FTZ R35, R6, R44.reuse ;  /* 0x0000002c06237220 */ /* 0x080fe20000410000 */
[----:B------:R-:W-:Y:S01]  /*9a70*/  F2FP.F16.E4M3.UNPACK_B R33, R33.H1 ;  /* 0x00000021ff21723e */ /* 0x000fe200030006ff */
[C---:B------:R-:W-:Y:S01]  /*9a80*/  FFMA.FTZ R6, R13.reuse, R44, -R32 ;  /* 0x0000002c0d067223 */ /* 0x040fe20000010820 */
[----:B------:R-:W-:Y:S01]  /*9a90*/  F2FP.F16.E4M3.UNPACK_B R48, R48.H1 ;  /* 0x00000030ff30723e */ /* 0x000fe200030006ff */
[----:B------:R-:W-:Y:S01]  /*9aa0*/  FFMA.FTZ R13, R13, R50, R35 ;  /* 0x000000320d0d7223 */ /* 0x000fe20000010023 */
[----:B------:R-:W-:Y:S01]  /*9ab0*/  F2FP.F16.E4M3.UNPACK_B R40, R40.H1 ;  /* 0x00000028ff28723e */ /* 0x000fe200030006ff */
[----:B------:R-:W-:-:S02]  /*9ac0*/  HADD2.F32 R35, -RZ, R28.H1_H1 ;  /* 0x3000001cff237230 */ /* 0x000fc40000004100 */
[----:B------:R-:W-:Y:S01]  /*9ad0*/  FMUL.FTZ R53, R31, R49 ;  /* 0x000000311f357220 */ /* 0x000fe20000410000 */
[----:B------:R-:W-:Y:S01]  /*9ae0*/  HADD2.F32 R28, -RZ, R21.H1_H1 ;  /* 0x30000015ff1c7230 */ /* 0x000fe20000004100 */
[----:B------:R-:W-:Y:S01]  /*9af0*/  LOP3.LUT R51, R51, 0xff000000, R7, 0xf8, !PT ;  /* 0xff00000033337812 */ /* 0x000fe200078ef807 */
[----:B------:R-:W-:Y:S02]  /*9b00*/  HADD2.F32 R50, -RZ, R48.H0_H0 ;  /* 0x20000030ff327230 */ /* 0x000fe40000004100 */
[----:B------:R-:W-:Y:S01]  /*9b10*/  FMUL.FTZ R52, R31, R35 ;  /* 0x000000231f347220 */ /* 0x000fe20000410000 */
[----:B------:R-:W-:Y:S01]  /*9b20*/  HADD2.F32 R21, -RZ, R33.H0_H0 ;  /* 0x20000021ff157230 */ /* 0x000fe20000004100 */
[-C--:B------:R-:W-:Y:S01]  /*9b30*/  F2FP.F16.E4M3.UNPACK_B R7, R34.reuse ;  /* 0x00000022ff07723e */ /* 0x080fe200020006ff */
[----:B------:R-:W-:Y:S01]  /*9b40*/  HADD2.F32 R44, -RZ, R40.H0_H0 ;  /* 0x20000028ff2c7230 */ /* 0x000fe20000004100 */
[----:B------:R-:W-:Y:S01]  /*9b50*/  F2FP.F16.E4M3.UNPACK_B R34, R34.H1 ;  /* 0x00000022ff22723e */ /* 0x000fe200030006ff */
[----:B------:R-:W-:-:S02]  /*9b60*/  HADD2.F32 R32, -RZ, R39.H0_H0 ;  /* 0x20000027ff207230 */ /* 0x000fc40000004100 */
[C---:B------:R-:W-:Y:S01]  /*9b70*/  FMUL.FTZ R31, R21.reuse, R50 ;  /* 0x00000032151f7220 */ /* 0x040fe20000410000 */
[----:B------:R-:W-:Y:S02]  /*9b80*/  HADD2.F32 R39, -RZ, R39.H1_H1 ;  /* 0x30000027ff277230 */ /* 0x000fe40000004100 */
[-C--:B------:R-:W-:Y:S01]  /*9b90*/  FMUL.FTZ R55, R21, R44.reuse ;  /* 0x0000002c15377220 */ /* 0x080fe20000410000 */
[----:B------:R-:W-:Y:S01]  /*9ba0*/  FFMA.FTZ R21, R28, R35, -R53 ;  /* 0x000000231c157223 */ /* 0x000fe20000010835 */
[----:B------:R-:W-:Y:S01]  /*9bb0*/  FFMA.FTZ R31, R32, R44, -R31 ;  /* 0x0000002c201f7223 */ /* 0x000fe2000001081f */
[----:B------:R-:W-:Y:S01]  /*9bc0*/  FFMA.FTZ R28, R28, R49, R52 ;  /* 0x000000311c1c7223 */ /* 0x000fe20000010034 */
[----:B------:R-:W-:Y:S01]  /*9bd0*/  FFMA.FTZ R32, R32, R50, R55 ;  /* 0x0000003220207223 */ /* 0x000fe20000010037 */
[----:B------:R-:W-:Y:S01]  /*9be0*/  F2FP.F16.E4M3.UNPACK_B R52, R51 ;  /* 0x00000033ff34723e */ /* 0x000fe200020006ff */
[----:B------:R-:W-:Y:S01]  /*9bf0*/  HADD2.F32 R50, -RZ, R48.H1_H1 ;  /* 0x30000030ff327230 */ /* 0x000fe20000004100 */
[----:B------:R-:W-:Y:S01]  /*9c00*/  F2FP.F16.E4M3.UNPACK_B R48, R45 ;  /* 0x0000002dff30723e */ /* 0x000fe200020006ff */
[----:B------:R-:W-:Y:S01]  /*9c10*/  HADD2.F32 R35, -RZ, R33.H1_H1 ;  /* 0x30000021ff237230 */ /* 0x000fe20000004100 */
[----:B------:R-:W-:Y:S01]  /*9c20*/  F2FP.F16.E4M3.UNPACK_B R51, R51.H1 ;  /* 0x00000033ff33723e */ /* 0x000fe200030006ff */
[----:B------:R-:W-:Y:S01]  /*9c30*/  HADD2.F32 R44, -RZ, R40.H1_H1 ;  /* 0x30000028ff2c7230 */ /* 0x000fe20000004100 */
[----:B------:R-:W-:Y:S01]  /*9c40*/  F2FP.F16.E4M3.UNPACK_B R5, R30 ;  /* 0x0000001eff05723e */ /* 0x000fe200020006ff */
[----:B------:R-:W-:-:S02]  /*9c50*/  HADD2.F32 R53, -RZ, R52.H0_H0 ;  /* 0x20000034ff357230 */ /* 0x000fc40000004100 */
[C---:B------:R-:W-:Y:S01]  /*9c60*/  FMUL.FTZ R54, R35.reuse, R50 ;  /* 0x0000003223367220 */ /* 0x040fe20000410000 */
[----:B------:R-:W-:Y:S02]  /*9c70*/  HADD2.F32 R40, -RZ, R42.H0_H0 ;  /* 0x2000002aff287230 */ /* 0x000fe40000004100 */
[----:B------:R-:W-:Y:S01]  /*9c80*/  FMUL.FTZ R35, R35, R44 ;  /* 0x0000002c23237220 */ /* 0x000fe20000410000 */
[----:B------:R-:W-:Y:S01]  /*9c90*/  HADD2.F32 R49, -RZ, R48.H0_H0 ;  /* 0x20000030ff317230 */ /* 0x000fe20000004100 */
[----:B------:R-:W-:Y:S01]  /*9ca0*/  F2FP.F16.E4M3.UNPACK_B R30, R30.H1 ;  /* 0x0000001eff1e723e */ /* 0x000fe200030006ff */
[----:B------:R-:W-:Y:S02]  /*9cb0*/  HADD2.F32 R33, -RZ, R41.H0_H0 ;  /* 0x20000029ff217230 */ /* 0x000fe40000004100 */
[C---:B------:R-:W-:Y:S01]  /*9cc0*/  FMUL.FTZ R56, R40.reuse, R53 ;  /* 0x0000003528387220 */ /* 0x040fe20000410000 */
[----:B------:R-:W-:Y:S02]  /*9cd0*/  HADD2.F32 R52, -RZ, R52.H1_H1 ;  /* 0x30000034ff347230 */ /* 0x000fe40000004100 */
[-C--:B------:R-:W-:Y:S01]  /*9ce0*/  FMUL.FTZ R58, R40, R49.reuse ;  /* 0x00000031283a7220 */ /* 0x080fe20000410000 */
[C---:B------:R-:W-:Y:S01]  /*9cf0*/  FFMA.FTZ R40, R39.reuse, R44, -R54 ;  /* 0x0000002c27287223 */ /* 0x040fe20000010836 */
[----:B------:R-:W-:Y:S01]  /*9d00*/  FFMA.FTZ R39, R39, R50, R35 ;  /* 0x0000003227277223 */ /* 0x000fe20000010023 */
[C---:B------:R-:W-:Y:S01]  /*9d10*/  FFMA.FTZ R35, R33.reuse, R49, -R56 ;  /* 0x0000003121237223 */ /* 0x040fe20000010838 */
[----:B------:R-:W-:Y:S01]  /*9d20*/  HADD2.F32 R49, -RZ, R48.H1_H1 ;  /* 0x30000030ff317230 */ /* 0x000fe20000004100 */
[----:B------:R-:W-:Y:S01]  /*9d30*/  F2FP.F16.E4M3.UNPACK_B R48, R45.H1 ;  /* 0x0000002dff30723e */ /* 0x000fe200030006ff */
[----:B------:R-:W-:Y:S01]  /*9d40*/  FFMA.FTZ R33, R33, R53, R58 ;  /* 0x0000003521217223 */ /* 0x000fe2000001003a */
[----:B------:R-:W-:Y:S01]  /*9d50*/  HADD2.F32 R42, -RZ, R42.H1_H1 ;  /* 0x3000002aff2a7230 */ /* 0x000fe20000004100 */
[----:B------:R-:W-:Y:S01]  /*9d60*/  F2FP.SATFINITE.E4M3.F32.PACK_AB_MERGE_C R32, R39, R32, RZ ;  /* 0x000000202720723e */ /* 0x000fe200048070ff */
[----:B------:R-:W-:-:S02]  /*9d70*/  HADD2.F32 R53, -RZ, R51.H0_H0 ;  /* 0x20000033ff357230 */ /* 0x000fc40000004100 */
[----:B------:R-:W-:Y:S02]  /*9d80*/  HADD2.F32 R44, -RZ, R47.H0_H0 ;  /* 0x2000002fff2c7230 */ /* 0x000fe40000004100 */
        /* <DEDUP_REMOVED lines=16> */
[----:B------:R-:W-:Y:S01]  /*9e90*/  F2FP.SATFINITE.E4M3.F32.PACK_AB_MERGE_C R13, R28, R13, R32 ;  /* 0x0000000d1c0d723e */ /* 0x000fe20004807020 */
[----:B------:R-:W-:Y:S02]  /*9ea0*/  HADD2.F32 R54, -RZ, R53.H0_H0 ;  /* 0x20000035ff367230 */ /* 0x000fe40000004100 */
[----:B------:R-:W-:Y:S01]  /*9eb0*/  FMUL.FTZ R58, R47, R52 ;  /* 0x000000342f3a7220 */ /* 0x000fe20000410000 */
[----:B------:R-:W-:-:S02]  /*9ec0*/  HADD2.F32 R46, -RZ, R43.H0_H0 ;  /* 0x2000002bff2e7230 */ /* 0x000fc40000004100 */
[----:B------:R-:W-:Y:S02]  /*9ed0*/  HADD2.F32 R55, -RZ, R51.H1_H1 ;  /* 0x30000033ff377230 */ /* 0x000fe40000004100 */
[----:B------:R-:W-:Y:S02]  /*9ee0*/  HADD2.F32 R51, -RZ, R50.H0_H0 ;  /* 0x20000032ff337230 */ /* 0x000fe40000004100 */
[C---:B------:R-:W-:Y:S01]  /*9ef0*/  FMUL.FTZ R56, R46.reuse, R54 ;  /* 0x000000362e387220 */ /* 0x040fe20000410000 */
[----:B------:R-:W-:Y:S02]  /*9f00*/  HADD2.F32 R49, -RZ, R38.H0_H0 ;  /* 0x20000026ff317230 */ /* 0x000fe40000004100 */
[----:B------:R-:W-:Y:S01]  /*9f10*/  FMUL.FTZ R59, R47, R55 ;  /* 0x000000372f3b7220 */ /* 0x000fe20000410000 */
[----:B------:R-:W-:Y:S02]  /*9f20*/  HADD2.F32 R53, -RZ, R53.H1_H1 ;  /* 0x30000035ff357230 */ /* 0x000fe40000004100 */
[----:B------:R-:W-:Y:S01]  /*9f30*/  FMUL.FTZ R57, R46, R51 ;  /* 0x000000332e397220 */ /* 0x000fe20000410000 */
[----:B------:R-:W-:-:S02]  /*9f40*/  HADD2.F32 R43, -RZ, R43.H1_H1 ;  /* 0x3000002bff2b7230 */ /* 0x000fc40000004100 */
[C---:B------:R-:W-:Y:S01]  /*9f50*/  FFMA.FTZ R47, R49.reuse, R51, -R56 ;  /* 0x00000033312f7223 */ /* 0x040fe20000010838 */
[----:B------:R-:W-:Y:S02]  /*9f60*/  HADD2.F32 R51, -RZ, R50.H1_H1 ;  /* 0x30000032ff337230 */ /* 0x000fe40000004100 */
[C---:B------:R-:W-:Y:S01]  /*9f70*/  FFMA.FTZ R46, R48.reuse, R52, -R59 ;  /* 0x00000034302e7223 */ /* 0x040fe2000001083b */
[----:B------:R-:W-:Y:S01]  /*9f80*/  F2FP.F16.E4M3.UNPACK_B R52, R15 ;  /* 0x0000000fff34723e */ /* 0x000fe200020006ff */
[----:B------:R-:W-:Y:S01]  /*9f90*/  FFMA.FTZ R49, R49, R54, R57 ;  /* 0x0000003631317223 */ /* 0x000fe20000010039 */
[----:B------:R-:W-:Y:S01]  /*9fa0*/  HADD2.F32 R38, -RZ, R38.H1_H1 ;  /* 0x30000026ff267230 */ /* 0x000fe20000004100 */
[----:B------:R-:W-:Y:S01]  /*9fb0*/  F2FP.F16.E4M3.UNPACK_B R50, R20 ;  /* 0x00000014ff32723e */ /* 0x000fe200020006ff */
[C---:B------:R-:W-:Y:S01]  /*9fc0*/  FMUL.FTZ R15, R43.reuse, R53 ;  /* 0x000000352b0f7220 */ /* 0x040fe20000410000 */
[----:B------:R-:W-:Y:S01]  /*9fd0*/  FMUL.FTZ R54, R43, R51 ;  /* 0x000000332b367220 */ /* 0x000fe20000410000 */
[----:B------:R-:W-:Y:S01]  /*9fe0*/  FFMA.FTZ R48, R48, R55, R58 ;  /* 0x0000003730307223 */ /* 0x000fe2000001003a */
[----:B------:R-:W-:-:S02]  /*9ff0*/  HADD2.F32 R43, -RZ, R52.H0_H0 ;  /* 0x20000034ff2b7230 */ /* 0x000fc40000004100 */
[C---:B------:R-:W-:Y:S01]  /*a000*/  FFMA.FTZ R56, R38.reuse, R51, -R15 ;  /* 0x0000003326387223 */ /* 0x040fe2000001080f */
[--C-:B------:R-:W-:Y:S02]  /*a010*/  HADD2.F32 R20, -RZ, R29.reuse.H0_H0 ;  /* 0x2000001dff147230 */ /* 0x100fe40000004100 */
[----:B------:R-:W-:Y:S01]  /*a020*/  FFMA.FTZ R58, R38, R53, R54 ;  /* 0x00000035263a7223 */ /* 0x000fe20000010036 */
[----:B------:R-:W-:Y:S02]  /*a030*/  HADD2.F32 R38, -RZ, R50.H0_H0 ;  /* 0x20000032ff267230 */ /* 0x000fe40000004100 */
[----:B------:R-:W-:Y:S02]  /*a040*/  HADD2.F32 R15, -RZ, R14.H0_H0 ;  /* 0x2000000eff0f7230 */ /* 0x000fe40000004100 */
[C---:B------:R-:W-:Y:S01]  /*a050*/  FMUL.FTZ R54, R20.reuse, R43 ;  /* 0x0000002b14367220 */ /* 0x040fe20000410000 */
[----:B------:R-:W-:Y:S02]  /*a060*/  HADD2.F32 R52, -RZ, R52.H1_H1 ;  /* 0x30000034ff347230 */ /* 0x000fe40000004100 */
[----:B------:R-:W-:Y:S01]  /*a070*/  FMUL.FTZ R20, R20, R38 ;  /* 0x0000002614147220 */ /* 0x000fe20000410000 */
[----:B------:R-:W-:-:S02]  /*a080*/  HADD2.F32 R29, -RZ, R29.H1_H1 ;  /* 0x3000001dff1d7230 */ /* 0x000fc40000004100 */
[----:B------:R-:W-:Y:S01]  /*a090*/  FFMA.FTZ R54, R15, R38, -R54 ;  /* 0x000000260f367223 */ /* 0x000fe20000010836 */
[----:B------:R-:W-:Y:S01]  /*a0a0*/  HADD2.F32 R50, -RZ, R50.H1_H1 ;  /* 0x30000032ff327230 */ /* 0x000fe20000004100 */
[----:B------:R-:W-:Y:S01]  /*a0b0*/  F2FP.F16.E4M3.UNPACK_B R38, R4.H1 ;  /* 0x00000004ff26723e */ /* 0x000fe200030006ff */
[----:B------:R-:W-:Y:S02]  /*a0c0*/  HADD2.F32 R14, -RZ, R14.H1_H1 ;  /* 0x3000000eff0e7230 */ /* 0x000fe40000004100 */
[----:B------:R-:W-:Y:S01]  /*a0d0*/  FMUL.FTZ R51, R29, R52 ;  /* 0x000000341d337220 */ /* 0x000fe20000410000 */
[----:B------:R-:W-:Y:S01]  /*a0e0*/  FFMA.FTZ R53, R15, R43, R20 ;  /* 0x0000002b0f357223 */ /* 0x000fe20000010014 */
[----:B------:R-:W-:Y:S01]  /*a0f0*/  F2FP.F16.E4M3.UNPACK_B R20, R12.H1 ;  /* 0x0000000cff14723e */ /* 0x000fe200030006ff */
[-C--:B------:R-:W-:Y:S01]  /*a100*/  FMUL.FTZ R29, R29, R50.reuse ;  /* 0x000000321d1d7220 */ /* 0x080fe20000410000 */
[----:B------:R-:W-:Y:S01]  /*a110*/  FFMA.FTZ R55, R14, R50, -R51 ;  /* 0x000000320e377223 */ /* 0x000fe20000010833 */
[----:B------:R-:W-:Y:S01]  /*a120*/  HADD2.F32 R50, -RZ, R38.H0_H0 ;  /* 0x20000026ff327230 */ /* 0x000fe20000004100 */
[----:B------:R-:W-:Y:S01]  /*a130*/  F2FP.F16.E4M3.UNPACK_B R12, R12 ;  /* 0x0000000cff0c723e */ /* 0x000fe200020006ff */
[----:B------:R-:W-:-:S02]  /*a140*/  HADD2.F32 R15, -RZ, R34.H0_H0 ;  /* 0x20000022ff0f7230 */ /* 0x000fc40000004100 */
[----:B------:R-:W-:Y:S01]  /*a150*/  FFMA.FTZ R52, R14, R52, R29 ;  /* 0x000000340e347223 */ /* 0x000fe2000001001d */
[--C-:B------:R-:W-:Y:S01]  /*a160*/  HADD2.F32 R29, -RZ, R20.reuse.H0_H0 ;  /* 0x20000014ff1d7230 */ /* 0x100fe20000004100 */
[----:B------:R-:W-:Y:S01]  /*a170*/  F2FP.F16.E4M3.UNPACK_B R4, R4 ;  /* 0x00000004ff04723e */ /* 0x000fe200020006ff */
[----:B------:R-:W-:Y:S02]  /*a180*/  HADD2.F32 R43, -RZ, R20.H1_H1 ;  /* 0x30000014ff2b7230 */ /* 0x000fe40000004100 */
[C---:B------:R-:W-:Y:S01]  /*a190*/  FMUL.FTZ R57, R15.reuse, R50 ;  /* 0x000000320f397220 */ /* 0x040fe20000410000 */
[----:B------:R-:W-:Y:S02]  /*a1a0*/  HADD2.F32 R14, -RZ, R30.H0_H0 ;  /* 0x2000001eff0e7230 */ /* 0x000fe40000004100 */
[----:B------:R-:W-:Y:S01]  /*a1b0*/  FMUL.FTZ R15, R15, R29 ;  /* 0x0000001d0f0f7220 */ /* 0x000fe20000410000 */
[----:B------:R-:W-:Y:S02]  /*a1c0*/  HADD2.F32 R34, -RZ, R34.H1_H1 ;  /* 0x30000022ff227230 */ /* 0x000fe40000004100 */
[----:B------:R-:W-:-:S02]  /*a1d0*/  HADD2.F32 R51, -RZ, R38.H1_H1 ;  /* 0x30000026ff337230 */ /* 0x000fc40000004100 */
[----:B------:R-:W-:Y:S01]  /*a1e0*/  FFMA.FTZ R57, R14, R29, -R57 ;  /* 0x0000001d0e397223 */ /* 0x000fe20000010839 */
[----:B------:R-:W-:Y:S02]  /*a1f0*/  HADD2.F32 R30, -RZ, R30.H1_H1 ;  /* 0x3000001eff1e7230 */ /* 0x000fe40000004100 */
[----:B------:R-:W-:Y:S01]  /*a200*/  FMUL.FTZ R20, R34, R43 ;  /* 0x0000002b22147220 */ /* 0x000fe20000410000 */
[----:B------:R-:W-:Y:S01]  /*a210*/  FFMA.FTZ R50, R14, R50, R15 ;  /* 0x000000320e327223 */ /* 0x000fe2000001000f */
[-C--:B------:R-:W-:Y:S01]  /*a220*/  FMUL.FTZ R29, R34, R51.reuse ;  /* 0x00000033221d7220 */ /* 0x080fe20000410000 */
[--C-:B------:R-:W-:Y:S02]  /*a230*/  HADD2.F32 R15, -RZ, R12.reuse.H0_H0 ;  /* 0x2000000cff0f7230 */ /* 0x100fe40000004100 */
[C---:B------:R-:W-:Y:S01]  /*a240*/  FFMA.FTZ R51, R30.reuse, R51, R20 ;  /* 0x000000331e337223 */ /* 0x040fe20000010014 */
[----:B------:R-:W-:Y:S02]  /*a250*/  HADD2.F32 R14, -RZ, R12.H1_H1 ;  /* 0x3000000cff0e7230 */ /* 0x000fe40000004100 */
[----:B------:R-:W-:Y:S01]  /*a260*/  FFMA.FTZ R34, R30, R43, -R29 ;  /* 0x0000002b1e227223 */ /* 0x000fe2000001081d */
[----:B------:R-:W-:-:S02]  /*a270*/  HADD2.F32 R12, -RZ, R7.H0_H0 ;  /* 0x20000007ff0c7230 */ /* 0x000fc40000004100 */
[--C-:B------:R-:W-:Y:S01]  /*a280*/  HADD2.F32 R20, -RZ, R4.reuse.H1_H1 ;  /* 0x30000004ff147230 */ /* 0x100fe20000004100 */
[----:B------:R-:W-:Y:S01]  /*a290*/  F2FP.SATFINITE.E4M3.F32.PACK_AB_MERGE_C R50, R51, R50, RZ ;  /* 0x000000323332723e */ /* 0x000fe200048070ff */
[----:B------:R-:W-:Y:S01]  /*a2a0*/  HADD2.F32 R7, -RZ, R7.H1_H1 ;  /* 0x30000007ff077230 */ /* 0x000fe20000004100 */
[----:B------:R-:W-:Y:S01]  /*a2b0*/  F2FP.SATFINITE.E4M3.F32.PACK_AB_MERGE_C R34, R34, R57, RZ ;  /* 0x000000392222723e */ /* 0x000fe200048070ff */
[----:B------:R-:W-:Y:S02]  /*a2c0*/  HADD2.F32 R29, -RZ, R4.H0_H0 ;  /* 0x20000004ff1d7230 */ /* 0x000fe40000004100 */
[--C-:B------:R-:W-:Y:S02]  /*a2d0*/  HADD2.F32 R4, -RZ, R5.reuse.H0_H0 ;  /* 0x20000005ff047230 */ /* 0x100fe40000004100 */
[C---:B------:R-:W-:Y:S01]  /*a2e0*/  FMUL.FTZ R30, R7.reuse, R20 ;  /* 0x00000014071e7220 */ /* 0x040fe20000410000 */
[----:B------:R-:W-:Y:S02]  /*a2f0*/  HADD2.F32 R5, -RZ, R5.H1_H1 ;  /* 0x30000005ff057230 */ /* 0x000fe40000004100 */
[C---:B------:R-:W-:Y:S01]  /*a300*/  FMUL.FTZ R43, R12.reuse, R29 ;  /* 0x0000001d0c2b7220 */ /* 0x040fe20000410000 */
[-C--:B------:R-:W-:Y:S01]  /*a310*/  FMUL.FTZ R7, R7, R14.reuse ;  /* 0x0000000e07077220 */ /* 0x080fe20000410000 */
[----:B------:R-:W-:Y:S01]  /*a320*/  FMUL.FTZ R12, R12, R15 ;  /* 0x0000000f0c0c7220 */ /* 0x000fe20000410000 */
[----:B------:R-:W-:-:S02]  /*a330*/  FFMA.FTZ R30, R5, R14, -R30 ;  /* 0x0000000e051e7223 */ /* 0x000fc4000001081e */
[----:B------:R-:W-:Y:S01]  /*a340*/  FFMA.FTZ R14, R5, R20, R7 ;  /* 0x00000014050e7223 */ /* 0x000fe20000010007 */
[C---:B------:R-:W-:Y:S01]  /*a350*/  FFMA.FTZ R43, R4.reuse, R15, -R43 ;  /* 0x0000000f042b7223 */ /* 0x040fe2000001082b */
[----:B------:R-:W-:Y:S01]  /*a360*/  FFMA.FTZ R29, R4, R29, R12 ;  /* 0x0000001d041d7223 */ /* 0x000fe2000001000c */
[----:B------:R-:W-:Y:S02]  /*a370*/  F2FP.SATFINITE.E4M3.F32.PACK_AB_MERGE_C R5, R40, R31, RZ ;  /* 0x0000001f2805723e */ /* 0x000fe400048070ff */
[----:B------:R-:W-:Y:S02]  /*a380*/  F2FP.SATFINITE.E4M3.F32.PACK_AB_MERGE_C R7, R46, R41, RZ ;  /* 0x000000292e07723e */ /* 0x000fe400048070ff */
[----:B------:R-:W-:Y:S02]  /*a390*/  F2FP.SATFINITE.E4M3.F32.PACK_AB_MERGE_C R4, R56, R47, RZ ;  /* 0x0000002f3804723e */ /* 0x000fe400048070ff */
[----:B------:R-:W-:Y:S02]  /*a3a0*/  F2FP.SATFINITE.E4M3.F32.PACK_AB_MERGE_C R15, R48, R45, RZ ;  /* 0x0000002d300f723e */ /* 0x000fe400048070ff */
[----:B------:R-:W-:-:S02]  /*a3b0*/  F2FP.SATFINITE.E4M3.F32.PACK_AB_MERGE_C R12, R58, R49, RZ ;  /* 0x000000313a0c723e */ /* 0x000fc400048070ff */
[----:B------:R-:W-:Y:S02]  /*a3c0*/  F2FP.SATFINITE.E4M3.F32.PACK_AB_MERGE_C R5, R21, R6, R5 ;  /* 0x000000061505723e */ /* 0x000fe40004807005 */
[----:B------:R-:W-:Y:S02]  /*a3d0*/  F2FP.SATFINITE.E4M3.F32.PACK_AB_MERGE_C R7, R44, R35, R7 ;  /* 0x000000232c07723e */ /* 0x000fe40004807007 */
[----:B------:R-:W-:Y:S02]  /*a3e0*/  F2FP.SATFINITE.E4M3.F32.PACK_AB_MERGE_C R4, R55, R54, R4 ;  /* 0x000000363704723e */ /* 0x000fe40004807004 */
[----:B------:R-:W-:Y:S02]  /*a3f0*/  F2FP.SATFINITE.E4M3.F32.PACK_AB_MERGE_C R6, R30, R43, R34 ;  /* 0x0000002b1e06723e */ /* 0x000fe40004807022 */
[----:B------:R-:W-:Y:S02]  /*a400*/  F2FP.SATFINITE.E4M3.F32.PACK_AB_MERGE_C R15, R42, R33, R15 ;  /* 0x000000212a0f723e */ /* 0x000fe4000480700f */
[----:B------:R-:W-:Y:S01]  /*a410*/  F2FP.SATFINITE.E4M3.F32.PACK_AB_MERGE_C R12, R52, R53, R12 ;  /* 0x00000035340c723e */ /* 0x000fe2000480700c */
[----:B------:R0:W-:Y:S01]  /*a420*/  STS.128 [R37+0xf000], R4 ;  /* 0x00f0000425007388 */ /* 0x0001e20000000c00 */
[----:B------:R-:W-:-:S05]  /*a430*/  F2FP.SATFINITE.E4M3.F32.PACK_AB_MERGE_C R14, R14, R29, R50 ;  /* 0x0000001d0e0e723e */ /* 0x000fca0004807032 */
[----:B------:R0:W-:Y:S02]  /*a440*/  STS.128 [R0+0xf000], R12 ;  /* 0x00f0000c00007388 */ /* 0x0001e40000000c00 */
.L_x_2021:
[----:B------:R-:W-:Y:S05]  /*a450*/  BSYNC B1 ;  /* 0x0000000000017941 */ /* 0x000fea0003800000 */
.L_x_2020:
        /* <DEDUP_REMOVED lines=68> */
[----:B-1----:R-:W-:-:S02]  /*a8a0*/  PRMT R39, R30, 0x7054, R37 ;  /* 0x000070541e277816 */ /* 0x002fc40000000025 */
        /* <DEDUP_REMOVED lines=186> */
.L_x_2010:
[----:B------:R-:W-:Y:S05]  /*b450*/  BSYNC B0 ;  /* 0x0000000000007941 */ /* 0x000fea0003800000 */
.L_x_2003:
        /* <DEDUP_REMOVED lines=8> */
.L_x_2000:
[----:B0-2---:R-:W-:-:S05]  /*b4e0*/  IMAD.U32 R0, RZ, RZ, UR36 ;  /* 0x00000024ff007e24 */ /* 0x005fca000f8e00ff */
[----:B------:R-:W-:-:S13]  /*b4f0*/  ISETP.NE.AND P1, PT, R0, 0x3, PT ;  /* 0x000000030000780c */ /* 0x000fda0003f25270 */
[----:B------:R-:W-:Y:S05]  /*b500*/  @!P1 BRA `(.L_x_2022) ;  /* 0x0000000000049947 */ /* 0x000fea0003800000 */
[----:B------:R-:W-:Y:S01]  /*b510*/  BPT.TRAP 0x1 ;  /* 0x000000040000795c */ /* 0x000fe20000300000 */
.L_x_2022:
[----:B-----5:R-:W-:Y:S01]  /*b520*/  IMAD R10, R18, 0x8, R16 ;  /* 0x00000008120a7824 */ /* 0x020fe200078e0210 */
[----:B-1----:R-:W-:-:S04]  /*b530*/  SHF.L.U32 R3, R152, 0x1f, RZ ;  /* 0x0000001f98037819 */ /* 0x002fc800000006ff */
[----:B------:R0:W1:Y:S01]  /*b540*/  SYNCS.PHASECHK.TRANS64.TRYWAIT P0, [R10+URZ+0x19c30], R3 ;  /* 0x019c30030a0075a7 */ /* 0x000062000800017f */
[----:B------:R-:W-:Y:S05]  /*b550*/  @!P1 BRA `(.L_x_2023) ;  /* 0x0000000000049947 */ /* 0x000fea0003800000 */
[----:B------:R-:W-:Y:S01]  /*b560*/  BPT.TRAP 0x1 ;  /* 0x000000040000795c */ /* 0x000fe20000300000 */
.L_x_2023:
[----:B------:R-:W2:Y:S02]  /*b570*/  S2R R0, SR_TID.X ;  /* 0x0000000000007919 */ /* 0x000ea40000002100 */
[----:B--2---:R-:W-:-:S04]  /*b580*/  LOP3.LUT R0, R0, 0x7f, RZ, 0xc0, !PT ;  /* 0x0000007f00007812 */ /* 0x004fc800078ec0ff */
[----:B------:R-:W-:Y:S01]  /*b590*/  ISETP.NE.AND P2, PT, R0, RZ, PT ;  /* 0x000000ff0000720c */ /* 0x000fe20003f45270 */
[----:B-1----:R-:W-:-:S12]  /*b5a0*/  @P0 BRA `(.L_x_2024) ;  /* 0x0000000000080947 */ /* 0x002fd80003800000 */
[----:B------:R-:W1:Y:S02]  /*b5b0*/  SYNCS.PHASECHK.TRANS64.TRYWAIT P0, [R10+URZ+0x19c30], R3 ;  /* 0x019c30030a0075a7 */ /* 0x000e64000800017f */
[----:B-1----:R-:W-:Y:S05]  /*b5c0*/  @!P0 BRA `(.L_x_2025) ;  /* 0x00000104000c8947 */ /* 0x002fea0003800000 */
.L_x_2024:
[----:B------:R-:W-:Y:S05]  /*b5d0*/  WARPSYNC.ALL ;  /* 0x0000000000007948 */ /* 0x000fea0003800000 */
[----:B------:R-:W-:Y:S01]  /*b5e0*/  VIADD R0, R16, 0x13800 ;  /* 0x0001380010007836 */ /* 0x000fe20000000000 */
[----:B------:R-:W2:Y:S04]  /*b5f0*/  LDL R12, [R1+0x44] ;  /* 0x00004400010c7983 */ /* 0x000ea80000100800 */
[----:B------:R-:W-:Y:S01]  /*b600*/  SHF.R.U32.HI R0, RZ, 0x4, R0 ;  /* 0x00000004ff007819 */ /* 0x000fe20000011600 */
[----:B------:R-:W2:Y:S03]  /*b610*/  LDL R94, [R1+0x20] ;  /* 0x00002000015e7983 */ /* 0x000ea60000100800 */
[----:B------:R-:W-:Y:S01]  /*b620*/  LOP3.LUT R0, R0, 0x3fff, RZ, 0xc0, !PT ;  /* 0x00003fff00007812 */ /* 0x000fe200078ec0ff */
[----:B------:R-:W5:Y:S03]  /*b630*/  LDL R11, [R1+0x40] ;  /* 0x00004000010b7983 */ /* 0x000f660000100800 */
[----:B----4-:R-:W-:Y:S01]  /*b640*/  LOP3.LUT R21, R0, 0x10000, RZ, 0xfc, !PT ;  /* 0x0001000000157812 */ /* 0x010fe200078efcff */
[----:B---3--:R-:W-:Y:S01]  /*b650*/  IMAD.MOV.U32 R7, RZ, RZ, -0x3ffffff0 ;  /* 0xc0000010ff077424 */ /* 0x008fe200078e00ff */
[----:B------:R-:W-:Y:S01]  /*b660*/  LOP3.LUT R6, R36, 0x10000, RZ, 0xfc, !PT ;  /* 0x0001000024067812 */ /* 0x000fe200078efcff */
[----:B------:R-:W-:Y:S01]  /*b670*/  IMAD.MOV.U32 R5, RZ, RZ, -0x3ffffff0 ;  /* 0xc0000010ff057424 */ /* 0x000fe200078e00ff */
[----:B------:R-:W3:Y:S01]  /*b680*/  LDL R90, [R1+0x28] ;  /* 0x00002800015a7983 */ /* 0x000ee20000100800 */
[----:B------:R-:W-:Y:S01]  /*b690*/  IMAD R4, R18, 0x300, R21 ;  /* 0x0000030012047824 */ /* 0x000fe200078e0215 */
[----:B------:R-:W-:-:S02]  /*b6a0*/  R2UR UR4, R6 ;  /* 0x00000000060472ca */ /* 0x000fc400000e0000 */
[----:B------:R-:W4:Y:S01]  /*b6b0*/  LDL R92, [R1+0x24] ;  /* 0x00002400015c7983 */ /* 0x000f220000100800 */
[----:B------:R-:W-:Y:S01]  /*b6c0*/  R2UR UR5, R7 ;  /* 0x00000000070572ca */ /* 0x000fe200000e0000 */
[----:B------:R-:W-:Y:S01]  /*b6d0*/  IMAD.MOV.U32 R15, RZ, RZ, -0x3ffffff0 ;  /* 0xc0000010ff0f7424 */ /* 0x000fe200078e00ff */
[----:B------:R-:W-:Y:S01]  /*b6e0*/  R2UR UR6, R4 ;  /* 0x00000000040672ca */ /* 0x000fe200000e0000 */
[----:B------:R-:W-:Y:S01]  /*b6f0*/  IMAD.MOV.U32 R9, RZ, RZ, -0x3ffffff0 ;  /* 0xc0000010ff097424 */ /* 0x000fe200078e00ff */
[----:B------:R-:W-:Y:S01]  /*b700*/  R2UR UR7, R5 ;  /* 0x00000000050772ca */ /* 0x000fe200000e0000 */
[----:B------:R-:W-:Y:S01]  /*b710*/  WARPGROUP.ARRIVE ;  /* 0x00000000000079c5 */ /* 0x000fe20000000000 */
[----:B------:R-:W-:Y:S01]  /*b720*/  IMAD.MOV.U32 R157, RZ, RZ, -0x3ffffff0 ;  /* 0xc0000010ff9d7424 */ /* 0x000fe200078e00ff */
[----:B------:R-:W0:Y:S10]  /*b730*/  LDC R0, c[0x0][0x448] ;  /* 0x00011200ff007b82 */ /* 0x000e340000000800 */
        /* <DEDUP_REMOVED lines=23> */
[----:B--2---:R-:W-:-:S04]  /*b8b0*/  IMAD.IADD R8, R12, 0x1, R94 ;  /* 0x000000010c087824 */ /* 0x004fc800078e025e */
[----:B0-----:R-:W-:-:S05]  /*b8c0*/  @P0 IMAD.HI.U32 R0, R8, R3, RZ ;  /* 0x0000000308000227 */ /* 0x001fca00078e00ff */
[----:B-1----:R-:W-:Y:S01]  /*b8d0*/  @P0 SHF.R.U32.HI R8, RZ, R5, R0 ;  /* 0x00000005ff080219 */ /* 0x002fe20000011600 */
[----:B------:R-:W-:-:S04]  /*b8e0*/  IMAD.MOV.U32 R3, RZ, RZ, -0x80 ;  /* 0xffffff80ff037424 */ /* 0x000fc800078e00ff */
[----:B------:R-:W0:Y:S01]  /*b8f0*/  SHFL.IDX PT, R5, R8, 0x1, 0x1c1f ;  /* 0x003c1f0008057f89 */ /* 0x000e2200000e0000 */
[----:B------:R-:W-:-:S04]  /*b900*/  IMAD R0, R88, R3, 0x80 ;  /* 0x0000008058007424 */ /* 0x000fc800078e0203 */
[----:B------:R-:W-:Y:S02]  /*b910*/  VIADD R3, R0, 0x1 ;  /* 0x0000000100037836 */ /* 0x000fe40000000000 */
[----:B---3--:R-:W-:Y:S02]  /*b920*/  IMAD.IADD R4, R90, 0x1, R0 ;  /* 0x000000015a047824 */ /* 0x008fe400078e0200 */
[C---:B-----5:R-:W-:Y:S02]  /*b930*/  IMAD R3, R11.reuse, -0x2, R3 ;  /* 0xfffffffe0b037824 */ /* 0x060fe400078e0203 */
[----:B------:R-:W-:-:S03]  /*b940*/  IMAD R4, R11, -0x2, R4 ;  /* 0xfffffffe0b047824 */ /* 0x000fc600078e0204 */
[----:B----4-:R-:W-:-:S04]  /*b950*/  IADD3 R3, -R92, R3, R90 ;  /* 0x000000035c037210 */ /* 0x010fc80007ffe15a */
[----:B0-----:R-:W-:-:S04]  /*b960*/  VIADDMNMX R0, R5, R3, R4, PT ;  /* 0x0000000305007246 */ /* 0x001fc80003800104 */
[C---:B------:R-:W-:Y:S02]  /*b970*/  ISETP.GT.AND P3, PT, R0.reuse, RZ, PT ;  /* 0x000000ff0000720c */ /* 0x040fe40003f64270 */
[C---:B------:R-:W-:Y:S02]  /*b980*/  ISETP.GT.AND P4, PT, R0.reuse, 0x1, PT ;  /* 0x000000010000780c */ /* 0x040fe40003f84270 */
[----:B------:R-:W-:Y:S01]  /*b990*/  ISETP.GT.AND P5, PT, R0, 0x8, PT ;  /* 0x000000080000780c */ /* 0x000fe20003fa4270 */
[----:B------:R0:W-:Y:S01]  /*b9a0*/  STL.64 [R1], R14 ;  /* 0x0000000e01007387 */ /* 0x0001e20000100a00 */
[----:B------:R-:W-:Y:S02]  /*b9b0*/  WARPGROUP.DEPBAR.LE gsb0, 0x0 ;  /* 0x00008000000079c5 */ /* 0x000fe40000010000 */
[----:B------:R-:W-:Y:S02]  /*b9c0*/  FSEL R5, R26, -INF , P3 ;  /* 0xff8000001a057808 */ /* 0x000fe40001800000 */
[----:B------:R-:W-:-:S02]  /*b9d0*/  FSEL R27, R27, -INF , P4 ;  /* 0xff8000001b1b7808 */ /* 0x000fc40002000000 */
        /* <DEDUP_REMOVED lines=19> */
[----:B0-----:R-:W-:Y:S02]  /*bb10*/  FSEL R15, R42, -INF , P4 ;  /* 0xff8000002a0f7808 */ /* 0x001fe40002000000 */
        /* <DEDUP_REMOVED lines=67> */
[----:B------:R-:W-:Y:S02]  /*bf50*/  FSEL R87, R87, -INF , P3 ;  /* 0xff80000057577808 */ /* 0x000fe40001800000 */
[----:B------:R-:W-:-:S04]  /*bf60*/  FMNMX.FTZ R12, R109, R12, !PT ;  /* 0x0000000c6d0c7209 */ /* 0x000fc80007810000 */
[----:B------:R-:W-:-:S05]  /*bf70*/  FMNMX.FTZ R12, R87, R12, !PT ;  /* 0x0000000c570c7209 */ /* 0x000fca0007810000 */
[----:B------:R-:W0:Y:S04]  /*bf80*/  SHFL.BFLY PT, R111, R12, 0x2, 0x1f ;  /* 0x0c401f000c6f7f89 */ /* 0x000e2800000e0000 */
[----:B------:R-:W1:Y:S01]  /*bf90*/  SHFL.IDX PT, R8, R8, RZ, 0x1c1f ;  /* 0x001c1fff08087589 */ /* 0x000e6200000e0000 */
[----:B0-----:R-:W-:-:S05]  /*bfa0*/  FMNMX.FTZ R14, R12, R111, !PT ;  /* 0x0000006f0c0e7209 */ /* 0x001fca0007810000 */
[----:B------:R-:W0:Y:S01]  /*bfb0*/  SHFL.BFLY PT, R111, R14, 0x1, 0x1f ;  /* 0x0c201f000e6f7f89 */ /* 0x000e2200000e0000 */
[----:B-1----:R-:W-:-:S04]  /*bfc0*/  VIADDMNMX R3, R8, R3, R4, PT ;  /* 0x0000000308037246 */ /* 0x002fc80003800104 */
[C---:B------:R-:W-:Y:S02]  /*bfd0*/  ISETP.GT.AND P4, PT, R3.reuse, 0x1, PT ;  /* 0x000000010300780c */ /* 0x040fe40003f84270 */
[----:B------:R-:W-:Y:S02]  /*bfe0*/  ISETP.GT.AND P5, PT, R3, 0x8, PT ;  /* 0x000000080300780c */ /* 0x000fe40003fa4270 */
[----:B0-----:R-:W-:-:S04]  /*bff0*/  FMNMX.FTZ R0, R14, R111, !PT ;  /* 0x0000006f0e007209 */ /* 0x001fc80007810000 */
[----:B------:R-:W-:Y:S01]  /*c000*/  FSETP.NEU.FTZ.AND P3, PT, R0, -INF , PT ;  /* 0xff8000000000780b */ /* 0x000fe20003f7d000 */
[----:B------:R-:W-:-:S05]  /*c010*/  FFMA.FTZ R111, R2, R0, -8 ;  /* 0xc1000000026f7423 */ /* 0x000fca0000010000 */
[----:B------:R-:W-:Y:S02]  /*c020*/  FSEL R111, R111, RZ, P3 ;  /* 0x000000ff6f6f7208 */ /* 0x000fe40001800000 */
[----:B------:R-:W-:Y:S02]  /*c030*/  ISETP.GT.AND P3, PT, R3, RZ, PT ;  /* 0x000000ff0300720c */ /* 0x000fe40003f64270 */
[----:B------:R-:W-:Y:S01]  /*c040*/  FSEL R25, R25, -INF , P4 ;  /* 0xff80000019197808 */ /* 0x000fe20002000000 */
[----:B------:R-:W-:-:S01]  /*c050*/  FFMA.FTZ R8, R2, R9, -R111 ;  /* 0x0000000902087223 */ /* 0x000fc2000001086f */
[----:B------:R-:W-:Y:S01]  /*c060*/  FSEL R9, R24, -INF , P3 ;  /* 0xff80000018097808 */ /* 0x000fe20001800000 */
[----:B------:R-:W-:-:S01]  /*c070*/  FFMA.FTZ R20, R2, R27, -R111 ;  /* 0x0000001b02147223 */ /* 0x000fc2000001086f */
[----:B------:R-:W-:Y:S02]  /*c080*/  ISETP.GT.AND P3, PT, R3, 0x9, PT ;  /* 0x000000090300780c */ /* 0x000fe40003f64270 */
[----:B------:R-:W-:-:S02]  /*c090*/  FSEL R27, R28, -INF , P5 ;  /* 0xff8000001c1b7808 */ /* 0x000fc40002800000 */
[----:B------:R-:W-:Y:S02]  /*c0a0*/  FMNMX.FTZ R12, R9, R25, !PT ;  /* 0x00000019090c7209 */ /* 0x000fe40007810000 */
[----:B------:R-:W-:Y:S02]  /*c0b0*/  ISETP.GT.AND P4, PT, R3, 0x10, PT ;  /* 0x000000100300780c */ /* 0x000fe40003f84270 */
[----:B------:R-:W-:Y:S02]  /*c0c0*/  FSEL R29, R29, -INF , P3 ;  /* 0xff8000001d1d7808 */ /* 0x000fe40001800000 */
[----:B------:R-:W-:Y:S02]  /*c0d0*/  FMNMX.FTZ R12, R27, R12, !PT ;  /* 0x0000000c1b0c7209 */ /* 0x000fe40007810000 */
        /* <DEDUP_REMOVED lines=11> */
[----:B------:R-:W-:Y:S01]  /*c190*/  FMNMX.FTZ R14, R115, R14, !PT ;  /* 0x0000000e730e7209 */ /* 0x000fe20007810000 */
[----:B------:R0:W-:Y:S01]  /*c1a0*/  MUFU.EX2 R4, R20 ;  /* 0x0000001400047308 */ /* 0x0001e20000000800 */
[----:B------:R-:W-:Y:S02]  /*c1b0*/  ISETP.GT.AND P3, PT, R3, 0x21, PT ;  /* 0x000000210300780c */ /* 0x000fe40003f64270 */
[----:B------:R-:W-:Y:S01]  /*c1c0*/  FMNMX.FTZ R14, R37, R14, !PT ;  /* 0x0000000e250e7209 */ /* 0x000fe20007810000 */
[----:B0-----:R-:W-:-:S01]  /*c1d0*/  FFMA.FTZ R20, R2, R35, -R111 ;  /* 0x0000002302147223 */ /* 0x001fc2000001086f */
[----:B------:R-:W-:-:S02]  /*c1e0*/  FSEL R35, R40, -INF , P4 ;  /* 0xff80000028237808 */ /* 0x000fc40002000000 */
[----:B------:R-:W-:Y:S02]  /*c1f0*/  ISETP.GT.AND P4, PT, R3, 0x28, PT ;  /* 0x000000280300780c */ /* 0x000fe40003f84270 */
[----:B------:R-:W-:Y:S02]  /*c200*/  FSEL R41, R41, -INF , P3 ;  /* 0xff80000029297808 */ /* 0x000fe40001800000 */
[----:B------:R-:W-:Y:S01]  /*c210*/  FMNMX.FTZ R14, R35, R14, !PT ;  /* 0x0000000e230e7209 */ /* 0x000fe20007810000 */
[----:B------:R0:W-:Y:S01]  /*c220*/  MUFU.EX2 R12, R20 ;  /* 0x00000014000c7308 */ /* 0x0001e20000000800 */
[C---:B------:R-:W-:Y:S02]  /*c230*/  ISETP.GT.AND P3, PT, R3.reuse, 0x29, PT ;  /* 0x000000290300780c */ /* 0x040fe40003f64270 */
[----:B------:R-:W-:Y:S02]  /*c240*/  FSEL R117, R44, -INF , P4 ;  /* 0xff8000002c757808 */ /* 0x000fe40002000000 */
[----:B------:R-:W-:-:S02]  /*c250*/  ISETP.GT.AND P4, PT, R3, 0x30, PT ;  /* 0x000000300300780c */ /* 0x000fc40003f84270 */
[----:B0-----:R-:W-:Y:S02]  /*c260*/  FMNMX.FTZ R20, R41, R14, !PT ;  /* 0x0000000e29147209 */ /* 0x001fe40007810000 */
[----:B------:R-:W-:Y:S02]  /*c270*/  FSEL R45, R45, -INF , P3 ;  /* 0xff8000002d2d7808 */ /* 0x000fe40001800000 */
[----:B------:R-:W-:Y:S01]  /*c280*/  FMNMX.FTZ R20, R117, R20, !PT ;  /* 0x0000001475147209 */ /* 0x000fe20007810000 */
[----:B------:R-:W-:-:S01]  /*c290*/  FFMA.FTZ R24, R2, R39, -R111 ;  /* 0x0000002702187223 */ /* 0x000fc2000001086f */
[----:B------:R-:W-:Y:S02]  /*c2a0*/  ISETP.GT.AND P3, PT, R3, 0x31, PT ;  /* 0x000000310300780c */ /* 0x000fe40003f64270 */
[----:B------:R-:W-:Y:S02]  /*c2b0*/  FSEL R39, R48, -INF , P4 ;  /* 0xff80000030277808 */ /* 0x000fe40002000000 */
[----:B------:R-:W-:-:S02]  /*c2c0*/  FMNMX.FTZ R20, R45, R20, !PT ;  /* 0x000000142d147209 */ /* 0x000fc40007810000 */
        /* <DEDUP_REMOVED lines=17> */
[----:B------:R-:W-:Y:S01]  /*c3e0*/  FFMA.FTZ R30, R2, R89, -R111 ;  /* 0x00000059021e7223 */ /* 0x000fe2000001086f */
        /* <DEDUP_REMOVED lines=46> */
[----:B------:R-:W-:Y:S02]  /*c6d0*/  FSEL R127, R85, -INF , P3 ;  /* 0xff800000557f7808 */ /* 0x000fe40001800000 */
[----:B------:R-:W-:-:S04]  /*c6e0*/  FMNMX.FTZ R32, R95, R32, !PT ;  /* 0x000000205f207209 */ /* 0x000fc80007810000 */
[----:B------:R-:W-:-:S05]  /*c6f0*/  FMNMX.FTZ R3, R127, R32, !PT ;  /* 0x000000207f037209 */ /* 0x000fca0007810000 */
[----:B------:R-:W0:Y:S02]  /*c700*/  SHFL.BFLY PT, R36, R3, 0x2, 0x1f ;  /* 0x0c401f0003247f89 */ /* 0x000e2400000e0000 */
[----:B0-----:R-:W-:-:S05]  /*c710*/  FMNMX.FTZ R44, R3, R36, !PT ;  /* 0x00000024032c7209 */ /* 0x001fca0007810000 */
[----:B------:R-:W0:Y:S01]  /*c720*/  SHFL.BFLY PT, R3, R44, 0x1, 0x1f ;  /* 0x0c201f002c037f89 */ /* 0x000e2200000e0000 */
[----:B------:R-:W-:-:S01]  /*c730*/  FFMA.FTZ R5, R2, R5, -R111 ;  /* 0x0000000502057223 */ /* 0x000fc2000001086f */
[C-C-:B------:R-:W-:Y:S01]  /*c740*/  FFMA.FTZ R31, R2.reuse, R31, -R111.reuse ;  /* 0x0000001f021f7223 */ /* 0x140fe2000001086f */
[----:B------:R-:W-:-:S04]  /*c750*/  FFMA.FTZ R40, R2, R97, -R111 ;  /* 0x0000006102287223 */ /* 0x000fc8000001086f */
[----:B------:R-:W1:Y:S01]  /*c760*/  MUFU.EX2 R5, R5 ;  /* 0x0000000500057308 */ /* 0x000e620000000800 */
[----:B0-----:R-:W-:-:S04]  /*c770*/  FMNMX.FTZ R3, R44, R3, !PT ;  /* 0x000000032c037209 */ /* 0x001fc80007810000 */
[----:B------:R-:W-:Y:S01]  /*c780*/  FSETP.NEU.FTZ.AND P3, PT, R3, -INF , PT ;  /* 0xff8000000300780b */ /* 0x000fe20003f7d000 */
[----:B------:R-:W-:-:S05]  /*c790*/  FFMA.FTZ R54, R2, R3, -8 ;  /* 0xc100000002367423 */ /* 0x000fca0000010003 */
[----:B------:R-:W-:-:S05]  /*c7a0*/  FSEL R54, R54, RZ, P3 ;  /* 0x000000ff36367208 */ /* 0x000fca0001800000 */
[C-C-:B------:R-:W-:Y:S01]  /*c7b0*/  FFMA.FTZ R9, R2.reuse, R9, -R54.reuse ;  /* 0x0000000902097223 */ /* 0x140fe20000010836 */
[----:B------:R-:W-:-:S01]  /*c7c0*/  FFMA.FTZ R46, R2, R25, -R54 ;  /* 0x00000019022e7223 */ /* 0x000fc20000010836 */
[C---:B------:R-:W-:Y:S01]  /*c7d0*/  FFMA.FTZ R52, R2.reuse, R27, -R54 ;  /* 0x0000001b02347223 */ /* 0x040fe20000010836 */
[----:B------:R-:W0:Y:S01]  /*c7e0*/  MUFU.EX2 R8, R8 ;  /* 0x0000000800087308 */ /* 0x000e220000000800 */
[----:B------:R-:W-:-:S01]  /*c7f0*/  FFMA.FTZ R97, R2, R67, -R111 ;  /* 0x0000004302617223 */ /* 0x000fc2000001086f */
[C-C-:B------:R-:W-:Y:S01]  /*c800*/  FFMA.FTZ R67, R2.reuse, R75, -R111.reuse ;  /* 0x0000004b02437223 */ /* 0x140fe2000001086f */
[----:B------:R-:W-:-:S01]  /*c810*/  FFMA.FTZ R11, R2, R11, -R111 ;  /* 0x0000000b020b7223 */ /* 0x000fc2000001086f */
[C---:B------:R-:W-:Y:S01]  /*c820*/  FFMA.FTZ R75, R2.reuse, R83, -R111 ;  /* 0x00000053024b7223 */ /* 0x040fe2000001086f */
[----:B------:R-:W-:-:S03]  /*c830*/  FFMA.FTZ R83, R2, R29, -R54 ;  /* 0x0000001d02537223 */ /* 0x000fc60000010836 */
[----:B------:R-:W-:Y:S01]  /*c840*/  MUFU.EX2 R9, R9 ;  /* 0x0000000900097308 */ /* 0x000fe20000000800 */
[----:B------:R-:W-:-:S07]  /*c850*/  FFMA.FTZ R25, R2, R113, -R54 ;  /* 0x0000007102197223 */ /* 0x000fce0000010836 */
[----:B------:R-:W2:Y:S01]  /*c860*/  MUFU.EX2 R46, R46 ;  /* 0x0000002e002e7308 */ /* 0x000ea20000000800 */
[----:B------:R-:W-:-:S07]  /*c870*/  FFMA.FTZ R13, R2, R13, -R111 ;  /* 0x0000000d020d7223 */ /* 0x000fce000001086f */
[----:B------:R-:W3:Y:S01]  /*c880*/  MUFU.EX2 R31, R31 ;  /* 0x0000001f001f7308 */ /* 0x000ee20000000800 */
[----:B------:R-:W-:-:S07]  /*c890*/  FFMA.FTZ R48, R2, R33, -R54 ;  /* 0x0000002102307223 */ /* 0x000fce0000010836 */
[----:B------:R-:W4:Y:S01]  /*c8a0*/  MUFU.EX2 R52, R52 ;  /* 0x0000003400347308 */ /* 0x000f220000000800 */
[----:B------:R-:W-:-:S01]  /*c8b0*/  FFMA.FTZ R60, R2, R45, -R54 ;  /* 0x0000002d023c7223 */ /* 0x000fc20000010836 */
[----:B-1----:R-:W-:-:S06]  /*c8c0*/  FADD.FTZ R45, R5, R4 ;  /* 0x00000004052d7221 */ /* 0x002fcc0000010000 */
[----:B------:R-:W1:Y:S01]  /*c8d0*/  MUFU.EX2 R11, R11 ;  /* 0x0000000b000b7308 */ /* 0x000e620000000800 */
[----:B------:R-:W-:-:S07]  /*c8e0*/  FFMA.FTZ R56, R2, R115, -R54 ;  /* 0x0000007302387223 */ /* 0x000fce0000010836 */
[----:B------:R-:W5:Y:S01]  /*c8f0*/  MUFU.EX2 R83, R83 ;  /* 0x0000005300537308 */ /* 0x000f620000000800 */
[----:B------:R-:W-:-:S01]  /*c900*/  FFMA.FTZ R50, R2, R49, -R54 ;  /* 0x0000003102327223 */ /* 0x000fc20000010836 */
[----:B0-----:R-:W-:Y:S01]  /*c910*/  FADD.FTZ R66, R8, R45 ;  /* 0x0000002d08427221 */ /* 0x001fe20000010000 */
[----:B------:R-:W-:-:S05]  /*c920*/  FFMA.FTZ R15, R2, R15, -R111 ;  /* 0x0000000f020f7223 */ /* 0x000fca000001086f */
[----:B------:R-:W0:Y:S01]  /*c930*/  MUFU.EX2 R25, R25 ;  /* 0x0000001900197308 */ /* 0x000e220000000800 */
[----:B--2---:R-:W-:-:S01]  /*c940*/  FADD.FTZ R49, R9, R46 ;  /* 0x0000002e09317221 */ /* 0x004fc20000010000 */
[----:B------:R-:W-:Y:S01]  /*c950*/  FFMA.FTZ R37, R2, R37, -R54 ;  /* 0x0000002502257223 */ /* 0x000fe20000010836 */
[----:B---3--:R-:W-:-:S05]  /*c960*/  FADD.FTZ R66, R31, R66 ;  /* 0x000000421f427221 */ /* 0x008fca0000010000 */
[----:B------:R-:W2:Y:S01]  /*c970*/  MUFU.EX2 R13, R13 ;  /* 0x0000000d000d7308 */ /* 0x000ea20000000800 */
[----:B----4-:R-:W-:-:S01]  /*c980*/  FADD.FTZ R68, R52, R49 ;  /* 0x0000003134447221 */ /* 0x010fc20000010000 */
[----:B------:R-:W-:-:S06]  /*c990*/  FFMA.FTZ R27, R2, R35, -R54 ;  /* 0x00000023021b7223 */ /* 0x000fcc0000010836 */
[----:B------:R-:W3:Y:S01]  /*c9a0*/  MUFU.EX2 R48, R48 ;  /* 0x0000003000307308 */ /* 0x000ee20000000800 */
[----:B-1----:R-:W-:-:S01]  /*c9b0*/  FADD.FTZ R49, R11, R66 ;  /* 0x000000420b317221 */ /* 0x002fc20000010000 */
[----:B-----5:R-:W-:-:S06]  /*c9c0*/  FADD.FTZ R68, R83, R68 ;  /* 0x0000004453447221 */ /* 0x020fcc0000010000 */
[----:B------:R-:W1:Y:S01]  /*c9d0*/  MUFU.EX2 R56, R56 ;  /* 0x0000003800387308 */ /* 0x000e620000000800 */
[----:B------:R-:W-:-:S01]  /*c9e0*/  FFMA.FTZ R144, R2, R41, -R54 ;  /* 0x0000002902907223 */ /* 0x000fc20000010836 */
[----:B------:R-:W-:-:S06]  /*c9f0*/  FADD.FTZ R70, R12, R49 ;  /* 0x000000310c467221 */ /* 0x000fcc0000010000 */
[----:B------:R-:W4:Y:S01]  /*ca00*/  MUFU.EX2 R15, R15 ;  /* 0x0000000f000f7308 */ /* 0x000f220000000800 */
[----:B------:R-:W-:-:S01]  /*ca10*/  FFMA.FTZ R47, R2, R47, -R111 ;  /* 0x0000002f022f7223 */ /* 0x000fc2000001086f */
[----:B0-----:R-:W-:-:S06]  /*ca20*/  FADD.FTZ R49, R25, R68 ;  /* 0x0000004419317221 */ /* 0x001fcc0000010000 */
[----:B------:R-:W0:Y:S01]  /*ca30*/  MUFU.EX2 R37, R37 ;  /* 0x0000002500257308 */ /* 0x000e220000000800 */
[----:B------:R-:W-:-:S01]  /*ca40*/  FFMA.FTZ R35, R2, R117, -R54 ;  /* 0x0000007502237223 */ /* 0x000fc20000010836 */
[----:B------:R-:W-:Y:S01]  /*ca50*/  FFMA.FTZ R62, R2, R53, -R54 ;  /* 0x00000035023e7223 */ /* 0x000fe20000010836 */
[----:B--2---:R-:W-:-:S05]  /*ca60*/  FADD.FTZ R53, R13, R70 ;  /* 0x000000460d357221 */ /* 0x004fca0000010000 */
[----:B------:R-:W2:Y:S01]  /*ca70*/  MUFU.EX2 R27, R27 ;  /* 0x0000001b001b7308 */ /* 0x000ea20000000800 */
[----:B---3--:R-:W-:-:S01]  /*ca80*/  FADD.FTZ R49, R48, R49 ;  /* 0x0000003130317221 */ /* 0x008fc20000010000 */
[----:B------:R-:W-:Y:S01]  /*ca90*/  FADD.FTZ R70, R14, R53 ;  /* 0x000000350e467221 */ /* 0x000fe20000010000 */
[----:B------:R-:W-:-:S05]  /*caa0*/  FFMA.FTZ R51, R2, R51, -R111 ;  /* 0x0000003302337223 */ /* 0x000fca000001086f */
[----:B------:R-:W3:Y:S01]  /*cab0*/  MUFU.EX2 R144, R144 ;  /* 0x0000009000907308 */ /* 0x000ee20000000800 */
[----:B-1----:R-:W-:-:S01]  /*cac0*/  FADD.FTZ R68, R56, R49 ;  /* 0x0000003138447221 */ /* 0x002fc20000010000 */
[----:B------:R-:W-:Y:S01]  /*cad0*/  FFMA.FTZ R29, R2, R39, -R54 ;  /* 0x00000027021d7223 */ /* 0x000fe20000010836 */
[----:B----4-:R-:W-:-:S05]  /*cae0*/  FADD.FTZ R49, R15, R70 ;  /* 0x000000460f317221 */ /* 0x010fca0000010000 */
[----:B------:R-:W1:Y:S01]  /*caf0*/  MUFU.EX2 R47, R47 ;  /* 0x0000002f002f7308 */ /* 0x000e620000000800 */
[----:B0-----:R-:W-:-:S07]  /*cb00*/  FADD.FTZ R68, R37, R68 ;  /* 0x0000004425447221 */ /* 0x001fce0000010000 */
[----:B------:R-:W0:Y:S01]  /*cb10*/  MUFU.EX2 R35, R35 ;  /* 0x0000002300237308 */ /* 0x000e220000000800 */
[----:B------:R-:W-:-:S01]  /*cb20*/  FFMA.FTZ R55, R2, R55, -R111 ;  /* 0x0000003702377223 */ /* 0x000fc2000001086f */
[----:B------:R-:W-:Y:S01]  /*cb30*/  FADD.FTZ R53, R20, R49 ;  /* 0x0000003114357221 */ /* 0x000fe20000010000 */
[----:B--2---:R-:W-:-:S05]  /*cb40*/  FADD.FTZ R49, R27, R68 ;  /* 0x000000441b317221 */ /* 0x004fca0000010000 */
[----:B------:R-:W2:Y:S01]  /*cb50*/  MUFU.EX2 R60, R60 ;  /* 0x0000003c003c7308 */ /* 0x000ea20000000800 */
[----:B------:R-:W-:-:S01]  /*cb60*/  FFMA.FTZ R39, R2, R119, -R54 ;  /* 0x0000007702277223 */ /* 0x000fc20000010836 */
[----:B------:R-:W-:Y:S01]  /*cb70*/  FADD.FTZ R68, R24, R53 ;  /* 0x0000003518447221 */ /* 0x000fe20000010000 */
[----:B------:R-:W-:-:S05]  /*cb80*/  F2FP.SATFINITE.E4M3.F32.PACK_AB_MERGE_C R149, R31, R8, RZ ;  /* 0x000000081f95723e */ /* 0x000fca00048070ff */
[----:B------:R-:W4:Y:S01]  /*cb90*/  MUFU.EX2 R51, R51 ;  /* 0x0000003300337308 */ /* 0x000f220000000800 */
[----:B---3--:R-:W-:-:S07]  /*cba0*/  FADD.FTZ R8, R144, R49 ;  /* 0x0000003190087221 */ /* 0x008fce0000010000 */
[----:B------:R-:W3:Y:S01]  /*cbb0*/  MUFU.EX2 R29, R29 ;  /* 0x0000001d001d7308 */ /* 0x000ee20000000800 */
[----:B------:R-:W-:Y:S01]  /*cbc0*/  F2FP.SATFINITE.E4M3.F32.PACK_AB_MERGE_C R151, R14, R13, RZ ;  /* 0x0000000d0e97723e */ /* 0x000fe200048070ff */
[----:B-1----:R-:W-:Y:S01]  /*cbd0*/  FADD.FTZ R31, R47, R68 ;  /* 0x000000442f1f7221 */ /* 0x002fe20000010000 */
[----:B------:R-:W-:-:S05]  /*cbe0*/  FFMA.FTZ R59, R2, R59, -R111 ;  /* 0x0000003b023b7223 */ /* 0x000fca000001086f */
[----:B------:R-:W1:Y:S01]  /*cbf0*/  MUFU.EX2 R50, R50 ;  /* 0x0000003200327308 */ /* 0x000e620000000800 */
[----:B0-----:R-:W-:-:S01]  /*cc00*/  FADD.FTZ R13, R35, R8 ;  /* 0x00000008230d7221 */ /* 0x001fc20000010000 */
[----:B------:R-:W-:Y:S01]  /*cc10*/  FFMA.FTZ R33, R2, R43, -R54 ;  /* 0x0000002b02217223 */ /* 0x000fe20000010836 */
[----:B------:R-:W-:-:S05]  /*cc20*/  F2FP.SATFINITE.E4M3.F32.PACK_AB_MERGE_C R145, R47, R24, RZ ;  /* 0x000000182f91723e */ /* 0x000fca00048070ff */
[----:B------:R-:W0:Y:S01]  /*cc30*/  MUFU.EX2 R55, R55 ;  /* 0x0000003700377308 */ /* 0x000e220000000800 */
[----:B------:R-:W-:-:S01]  /*cc40*/  FADD.FTZ R24, R26, R31 ;  /* 0x0000001f1a187221 */ /* 0x000fc20000010000 */
[----:B--2---:R-:W-:-:S06]  /*cc50*/  FADD.FTZ R14, R60, R13 ;  /* 0x0000000d3c0e7221 */ /* 0x004fcc0000010000 */
[----:B------:R-:W2:Y:S01]  /*cc60*/  MUFU.EX2 R39, R39 ;  /* 0x0000002700277308 */ /* 0x000ea20000000800 */
[----:B------:R-:W-:-:S01]  /*cc70*/  FFMA.FTZ R58, R2, R57, -R54 ;  /* 0x00000039023a7223 */ /* 0x000fc20000010836 */
[----:B------:R-:W-:Y:S01]  /*cc80*/  F2FP.SATFINITE.E4M3.F32.PACK_AB_MERGE_C R150, R37, R56, RZ ;  /* 0x000000382596723e */ /* 0x000fe200048070ff */
[----:B------:R-:W-:-:S05]  /*cc90*/  FFMA.FTZ R85, R2, R63, -R111 ;  /* 0x0000003f02557223 */ /* 0x000fca000001086f */
[----:B------:R-:W5:Y:S01]  /*cca0*/  MUFU.EX2 R30, R34 ;  /* 0x00000022001e7308 */ /* 0x000f620000000800 */
[----:B------:R-:W-:Y:S02]  /*ccb0*/  @!P2 VIADD R41, R10, 0x19c40 ;  /* 0x00019c400a29a836 */ /* 0x000fe40000000000 */
[----:B----4-:R-:W-:-:S05]  /*ccc0*/  FADD.FTZ R37, R51, R24 ;  /* 0x0000001833257221 */ /* 0x010fca0000010000 */
[----:B------:R-:W4:Y:S01]  /*ccd0*/  MUFU.EX2 R62, R62 ;  /* 0x0000003e003e7308 */ /* 0x000f220000000800 */
[----:B---3--:R-:W-:-:S01]  /*cce0*/  FADD.FTZ R31, R29, R14 ;  /* 0x0000000e1d1f7221 */ /* 0x008fc20000010000 */
[----:B------:R-:W-:Y:S01]  /*ccf0*/  FFMA.FTZ R89, R2, R89, -R54 ;  /* 0x0000005902597223 */ /* 0x000fe20000010836 */
[----:B------:R-:W-:-:S05]  /*cd00*/  FADD.FTZ R14, R28, R37 ;  /* 0x000000251c0e7221 */ /* 0x000fca0000010000 */
[----:B------:R-:W3:Y:S01]  /*cd10*/  MUFU.EX2 R59, R59 ;  /* 0x0000003b003b7308 */ /* 0x000ee20000000800 */
[----:B------:R-:W-:Y:S01]  /*cd20*/  F2FP.SATFINITE.E4M3.F32.PACK_AB_MERGE_C R149, R4, R5, R149 ;  /* 0x000000050495723e */ /* 0x000fe20004807095 */
[----:B-1----:R-:W-:Y:S01]  /*cd30*/  FADD.FTZ R4, R50, R31 ;  /* 0x0000001f32047221 */ /* 0x002fe20000010000 */
[----:B------:R-:W-:-:S05]  /*cd40*/  @!P2 PRMT R41, RZ, 0x654, R41 ;  /* 0x00000654ff29a816 */ /* 0x000fca0000000029 */
[----:B------:R-:W1:Y:S01]  /*cd50*/  MUFU.EX2 R33, R33 ;  /* 0x0000002100217308 */ /* 0x000e620000000800 */
[----:B------:R-:W-:-:S01]  /*cd60*/  FFMA.FTZ R43, R2, R61, -R54 ;  /* 0x0000003d022b7223 */ /* 0x000fc20000010836 */
[C---:B0-----:R-:W-:Y:S01]  /*cd70*/  F2FP.SATFINITE.E4M3.F32.PACK_AB_MERGE_C R147, R55.reuse, R28, RZ ;  /* 0x0000001c3793723e */ /* 0x041fe200048070ff */
[----:B------:R-:W-:-:S01]  /*cd80*/  FADD.FTZ R55, R55, R14 ;  /* 0x0000000e37377221 */ /* 0x000fc20000010000 */
[----:B------:R0:W-:Y:S04]  /*cd90*/  @!P2 SYNCS.ARRIVE.TRANS64.RED.A1T0 RZ, [R41+URZ], RZ ;  /* 0x000000ff29ffa9a7 */ /* 0x0001e8000810043f */
[----:B------:R-:W1:Y:S01]  /*cda0*/  MUFU.EX2 R34, R40 ;  /* 0x0000002800227308 */ /* 0x000e620000000800 */
[----:B--2---:R-:W-:-:S07]  /*cdb0*/  FADD.FTZ R5, R39, R4 ;  /* 0x0000000427057221 */ /* 0x004fce0000010000 */
[----:B------:R-:W2:Y:S01]  /*cdc0*/  MUFU.EX2 R58, R58 ;  /* 0x0000003a003a7308 */ /* 0x000ea20000000800 */
[----:B0-----:R-:W-:-:S01]  /*cdd0*/  FFMA.FTZ R41, R2, R121, -R54 ;  /* 0x0000007902297223 */ /* 0x001fc20000010836 */
[----:B-----5:R-:W-:-:S06]  /*cde0*/  FADD.FTZ R4, R30, R55 ;  /* 0x000000371e047221 */ /* 0x020fcc0000010000 */
[----:B------:R-:W0:Y:S01]  /*cdf0*/  MUFU.EX2 R85, R85 ;  /* 0x0000005500557308 */ /* 0x000e220000000800 */
[C---:B----4-:R-:W-:Y:S01]  /*ce00*/  F2FP.SATFINITE.E4M3.F32.PACK_AB_MERGE_C R146, R62.reuse, R39, RZ ;  /* 0x000000273e92723e */ /* 0x050fe200048070ff */
[----:B------:R-:W-:-:S06]  /*ce10*/  FADD.FTZ R62, R62, R5 ;  /* 0x000000053e3e7221 */ /* 0x000fcc0000010000 */
[----:B------:R-:W4:Y:S01]  /*ce20*/  MUFU.EX2 R10, R89 ;  /* 0x00000059000a7308 */ /* 0x000f220000000800 */
[----:B------:R-:W-:-:S01]  /*ce30*/  FFMA.FTZ R64, R2, R65, -R54 ;  /* 0x0000004102407223 */ /* 0x000fc20000010836 */
[----:B------:R-:W-:Y:S01]  /*ce40*/  F2FP.SATFINITE.E4M3.F32.PACK_AB_MERGE_C R151, R12, R11, R151 ;  /* 0x0000000b0c97723e */ /* 0x000fe20004807097 */
[----:B---3--:R-:W-:-:S05]  /*ce50*/  FADD.FTZ R11, R59, R4 ;  /* 0x000000043b0b7221 */ /* 0x008fca0000010000 */
[----:B------:R-:W3:Y:S01]  /*ce60*/  MUFU.EX2 R43, R43 ;  /* 0x0000002b002b7308 */ /* 0x000ee20000000800 */
[----:B-1----:R-:W-:-:S01]  /*ce70*/  FADD.FTZ R5, R33, R62 ;  /* 0x0000003e21057221 */ /* 0x002fc20000010000 */
[----:B------:R-:W-:Y:S01]  /*ce80*/  FFMA.FTZ R45, R2, R91, -R54 ;  /* 0x0000005b022d7223 */ /* 0x000fe20000010836 */
[----:B------:R-:W-:-:S05]  /*ce90*/  FADD.FTZ R12, R34, R11 ;  /* 0x0000000b220c7221 */ /* 0x000fca0000010000 */
[----:B------:R-:W1:Y:S01]  /*cea0*/  MUFU.EX2 R41, R41 ;  /* 0x0000002900297308 */ /* 0x000e620000000800 */
[----:B--2---:R-:W-:-:S01]  /*ceb0*/  FADD.FTZ R5, R58, R5 ;  /* 0x000000053a057221 */ /* 0x004fc20000010000 */
[----:B------:R-:W-:Y:S01]  /*cec0*/  FFMA.FTZ R66, R2, R69, -R54 ;  /* 0x0000004502427223 */ /* 0x000fe20000010836 */
[C---:B0-----:R-:W-:Y:S01]  /*ced0*/  F2FP.SATFINITE.E4M3.F32.PACK_AB_MERGE_C R141, R85.reuse, R34, RZ ;  /* 0x00000022558d723e */ /* 0x041fe200048070ff */
[----:B------:R-:W-:-:S04]  /*cee0*/  FADD.FTZ R85, R85, R12 ;  /* 0x0000000c55557221 */ /* 0x000fc80000010000 */
[----:B------:R-:W0:Y:S01]  /*cef0*/  MUFU.EX2 R64, R64 ;  /* 0x0000004000407308 */ /* 0x000e220000000800 */
[----:B----4-:R-:W-:-:S01]  /*cf00*/  FADD.FTZ R12, R10, R5 ;  /* 0x000000050a0c7221 */ /* 0x010fc20000010000 */
[----:B------:R-:W-:Y:S01]  /*cf10*/  FFMA.FTZ R123, R2, R123, -R54 ;  /* 0x0000007b027b7223 */ /* 0x000fe20000010836 */
[----:B------:R-:W-:-:S05]  /*cf20*/  F2FP.SATFINITE.E4M3.F32.PACK_AB_MERGE_C R148, R83, R52, RZ ;  /* 0x000000345394723e */ /* 0x000fca00048070ff */
[----:B------:R-:W2:Y:S01]  /*cf30*/  MUFU.EX2 R45, R45 ;  /* 0x0000002d002d7308 */ /* 0x000ea20000000800 */
[----:B---3--:R-:W-:-:S01]  /*cf40*/  FADD.FTZ R12, R43, R12 ;  /* 0x0000000c2b0c7221 */ /* 0x008fc20000010000 */
[C-C-:B------:R-:W-:Y:S01]  /*cf50*/  FFMA.FTZ R73, R2.reuse, R73, -R54.reuse ;  /* 0x0000004902497223 */ /* 0x140fe20000010836 */
[----:B------:R-:W-:-:S05]  /*cf60*/  FFMA.FTZ R93, R2, R93, -R54 ;  /* 0x0000005d025d7223 */ /* 0x000fca0000010836 */
[----:B------:R-:W3:Y:S01]  /*cf70*/  MUFU.EX2 R66, R66 ;  /* 0x0000004200427308 */ /* 0x000ee20000000800 */
[----:B------:R-:W-:Y:S01]  /*cf80*/  F2FP.SATFINITE.E4M3.F32.PACK_AB_MERGE_C R148, R46, R9, R148 ;  /* 0x000000092e94723e */ /* 0x000fe20004807094 */
[----:B-1----:R-:W-:Y:S01]  /*cf90*/  FADD.FTZ R5, R41, R12 ;  /* 0x0000000c29057221 */ /* 0x002fe20000010000 */
[----:B------:R-:W1:Y:S01]  /*cfa0*/  @P0 LDC R9, c[0x0][0x44c] ;  /* 0x00011300ff090b82 */ /* 0x000e620000000800 */
[----:B------:R-:W-:-:S04]  /*cfb0*/  FFMA.FTZ R77, R2, R77, -R54 ;  /* 0x0000004d024d7223 */ /* 0x000fc80000010836 */
[----:B------:R-:W4:Y:S01]  /*cfc0*/  MUFU.EX2 R8, R123 ;  /* 0x0000007b00087308 */ /* 0x000f220000000800 */
[----:B------:R-:W-:-:S01]  /*cfd0*/  FFMA.FTZ R63, R2, R101, -R111 ;  /* 0x00000065023f7223 */ /* 0x000fc2000001086f */
[----:B------:R-:W-:Y:S01]  /*cfe0*/  FFMA.FTZ R32, R2, R71, -R111 ;  /* 0x0000004702207223 */ /* 0x000fe2000001086f */
[----:B0-----:R-:W-:-:S01]  /*cff0*/  FADD.FTZ R12, R64, R5 ;  /* 0x00000005400c7221 */ /* 0x001fc20000010000 */
[----:B------:R-:W-:Y:S01]  /*d000*/  FFMA.FTZ R71, R2, R79, -R111 ;  /* 0x0000004f02477223 */ /* 0x000fe2000001086f */
[----:B------:R-:W-:-:S03]  /*d010*/  F2FP.SATFINITE.E4M3.F32.PACK_AB_MERGE_C R145, R20, R15, R145 ;  /* 0x0000000f1491723e */ /* 0x000fc60004807091 */
[----:B------:R-:W0:Y:S01]  /*d020*/  MUFU.EX2 R13, R73 ;  /* 0x00000049000d7308 */ /* 0x000e220000000800 */
[----:B------:R-:W-:-:S01]  /*d030*/  FFMA.FTZ R44, R2, R109, -R111 ;  /* 0x0000006d022c7223 */ /* 0x000fc2000001086f */
[C-C-:B------:R-:W-:Y:S01]  /*d040*/  FFMA.FTZ R79, R2.reuse, R87, -R111.reuse ;  /* 0x00000057024f7223 */ /* 0x140fe2000001086f */
[----:B------:R-:W5:Y:S01]  /*d050*/  @P0 LDC R15, c[0x0][0x450] ;  /* 0x00011400ff0f0b82 */ /* 0x000f620000000800 */
[----:B------:R-:W-:-:S01]  /*d060*/  FFMA.FTZ R38, R2, R99, -R111 ;  /* 0x0000006302267223 */ /* 0x000fc2000001086f */
[----:B--2---:R-:W-:-:S03]  /*d070*/  FADD.FTZ R5, R45, R12 ;  /* 0x0000000c2d057221 */ /* 0x004fc60000010000 */
[----:B------:R-:W-:Y:S01]  /*d080*/  MUFU.EX2 R93, R93 ;  /* 0x0000005d005d7308 */ /* 0x000fe20000000800 */
[----:B------:R-:W-:-:S01]  /*d090*/  FFMA.FTZ R42, R2, R107, -R111 ;  /* 0x0000006b022a7223 */ /* 0x000fc2000001086f */
[----:B---3--:R-:W-:-:S06]  /*d0a0*/  FADD.FTZ R5, R66, R5 ;  /* 0x0000000542057221 */ /* 0x008fcc0000010000 */
[----:B------:R-:W2:Y:S01]  /*d0b0*/  MUFU.EX2 R4, R77 ;  /* 0x0000004d00047308 */ /* 0x000ea20000000800 */
[----:B----4-:R-:W-:-:S07]  /*d0c0*/  FADD.FTZ R12, R8, R5 ;  /* 0x00000005080c7221 */ /* 0x010fce0000010000 */
[----:B------:R-:W-:Y:S08]  /*d0d0*/  MUFU.EX2 R63, R63 ;  /* 0x0000003f003f7308 */ /* 0x000ff00000000800 */
[----:B------:R-:W3:Y:S08]  /*d0e0*/  MUFU.EX2 R32, R32 ;  /* 0x0000002000207308 */ /* 0x000ef00000000800 */
[----:B------:R-:W-:Y:S08]  /*d0f0*/  MUFU.EX2 R44, R44 ;  /* 0x0000002c002c7308 */ /* 0x000ff00000000800 */
[----:B------:R-:W4:Y:S01]  /*d100*/  MUFU.EX2 R79, R79 ;  /* 0x0000004f004f7308 */ /* 0x000f220000000800 */
[----:B0-----:R-:W-:-:S07]  /*d110*/  FADD.FTZ R12, R13, R12 ;  /* 0x0000000c0d0c7221 */ /* 0x001fce0000010000 */
[----:B------:R-:W-:Y:S08]  /*d120*/  MUFU.EX2 R38, R38 ;  /* 0x0000002600267308 */ /* 0x000ff00000000800 */
[----:B------:R-:W0:Y:S01]  /*d130*/  MUFU.EX2 R97, R97 ;  /* 0x0000006100617308 */ /* 0x000e220000000800 */
[----:B------:R-:W-:-:S07]  /*d140*/  FFMA.FTZ R40, R2, R105, -R111 ;  /* 0x0000006902287223 */ /* 0x000fce000001086f */
[----:B------:R-:W-:Y:S01]  /*d150*/  MUFU.EX2 R42, R42 ;  /* 0x0000002a002a7308 */ /* 0x000fe20000000800 */
[----:B--2---:R-:W-:-:S07]  /*d160*/  F2FP.SATFINITE.E4M3.F32.PACK_AB_MERGE_C R136, R4, R93, RZ ;  /* 0x0000005d0488723e */ /* 0x004fce00048070ff */
[----:B------:R-:W2:Y:S01]  /*d170*/  MUFU.EX2 R75, R75 ;  /* 0x0000004b004b7308 */ /* 0x000ea20000000800 */
[----:B------:R-:W-:-:S01]  /*d180*/  FFMA.FTZ R36, R2, R103, -R111 ;  /* 0x0000006702247223 */ /* 0x000fc2000001086f */
[----:B------:R-:W-:Y:S01]  /*d190*/  FADD.FTZ R93, R93, R12 ;  /* 0x0000000c5d5d7221 */ /* 0x000fe20000010000 */
[----:B-1----:R-:W-:Y:S01]  /*d1a0*/  @P0 IMAD.HI.U32 R12, R94, R9, RZ ;  /* 0x000000095e0c0227 */ /* 0x002fe200078e00ff */
[----:B---3--:R-:W-:Y:S02]  /*d1b0*/  F2FP.SATFINITE.E4M3.F32.PACK_AB_MERGE_C R143, R32, R63, RZ ;  /* 0x0000003f208f723e */ /* 0x008fe400048070ff */
[----:B----4-:R-:W-:Y:S01]  /*d1c0*/  F2FP.SATFINITE.E4M3.F32.PACK_AB_MERGE_C R9, R79, R44, RZ ;  /* 0x0000002c4f09723e */ /* 0x010fe200048070ff */
[----:B------:R-:W-:Y:S01]  /*d1d0*/  IMAD.MOV.U32 R11, RZ, RZ, R94 ;  /* 0x000000ffff0b7224 */ /* 0x000fe200078e005e */
[----:B------:R-:W-:Y:S01]  /*d1e0*/  MUFU.EX2 R40, R40 ;  /* 0x0000002800287308 */ /* 0x000fe20000000800 */
[----:B0-----:R-:W-:Y:S01]  /*d1f0*/  F2FP.SATFINITE.E4M3.F32.PACK_AB_MERGE_C R143, R97, R38, R143 ;  /* 0x00000026618f723e */ /* 0x001fe2000480708f */
[----:B------:R-:W-:Y:S01]  /*d200*/  FADD.FTZ R38, R38, R85 ;  /* 0x0000005526267221 */ /* 0x000fe20000010000 */
[----:B-----5:R-:W-:-:S05]  /*d210*/  @P0 SHF.R.U32.HI R11, RZ, R15, R12 ;  /* 0x0000000fff0b0219 */ /* 0x020fca000001160c */
[----:B------:R-:W0:Y:S01]  /*d220*/  MUFU.EX2 R71, R71 ;  /* 0x0000004700477308 */ /* 0x000e220000000800 */
[----:B--2---:R-:W-:Y:S01]  /*d230*/  F2FP.SATFINITE.E4M3.F32.PACK_AB_MERGE_C R139, R75, R42, R9 ;  /* 0x0000002a4b8b723e */ /* 0x004fe20004807009 */
[----:B------:R-:W-:Y:S01]  /*d240*/  FADD.FTZ R38, R97, R38 ;  /* 0x0000002661267221 */ /* 0x000fe20000010000 */
[----:B------:R-:W-:-:S05]  /*d250*/  IADD3 R9, R11, R90, -R92 ;  /* 0x0000005a0b097210 */ /* 0x000fca0007ffe85c */
[----:B------:R-:W1:Y:S01]  /*d260*/  MUFU.EX2 R36, R36 ;  /* 0x0000002400247308 */ /* 0x000e620000000800 */
[----:B------:R-:W-:Y:S01]  /*d270*/  SHF.R.S32.HI R12, RZ, 0x1f, R9 ;  /* 0x0000001fff0c7819 */ /* 0x000fe20000011409 */
[----:B------:R-:W-:-:S06]  /*d280*/  FADD.FTZ R63, R63, R38 ;  /* 0x000000263f3f7221 */ /* 0x000fcc0000010000 */
[----:B------:R-:W2:Y:S01]  /*d290*/  MUFU.EX2 R67, R67 ;  /* 0x0000004300437308 */ /* 0x000ea20000000800 */
[----:B------:R-:W-:-:S01]  /*d2a0*/  FFMA.FTZ R125, R2, R125, -R54 ;  /* 0x0000007d027d7223 */ /* 0x000fc20000010836 */
[----:B------:R-:W-:Y:S01]  /*d2b0*/  LEA.HI R12, R12, R9, RZ, 0x7 ;  /* 0x000000090c0c7211 */ /* 0x000fe200078f38ff */
[----:B------:R-:W-:-:S01]  /*d2c0*/  FADD.FTZ R63, R32, R63 ;  /* 0x0000003f203f7221 */ /* 0x000fc20000010000 */
[C-C-:B------:R-:W-:Y:S01]  /*d2d0*/  FFMA.FTZ R81, R2.reuse, R81, -R54.reuse ;  /* 0x0000005102517223 */ /* 0x140fe20000010836 */
[----:B------:R-:W-:-:S01]  /*d2e0*/  FFMA.FTZ R95, R2, R95, -R54 ;  /* 0x0000005f025f7223 */ /* 0x000fc20000010836 */
[----:B0-----:R-:W-:Y:S01]  /*d2f0*/  F2FP.SATFINITE.E4M3.F32.PACK_AB_MERGE_C R137, R71, R40, RZ ;  /* 0x000000284789723e */ /* 0x001fe200048070ff */
[----:B------:R-:W-:-:S01]  /*d300*/  FFMA.FTZ R54, R2, R127, -R54 ;  /* 0x0000007f02367223 */ /* 0x000fc20000010836 */
[----:B------:R-:W0:Y:S01]  /*d310*/  MUFU.EX2 R125, R125 ;  /* 0x0000007d007d7308 */ /* 0x000e220000000800 */
[----:B------:R-:W-:Y:S01]  /*d320*/  SHF.R.S32.HI R12, RZ, 0x7, R12 ;  /* 0x00000007ff0c7819 */ /* 0x000fe2000001140c */
[----:B-1----:R-:W-:Y:S01]  /*d330*/  FADD.FTZ R14, R36, R63 ;  /* 0x0000003f240e7221 */ /* 0x002fe20000010000 */
[----:B------:R-:W-:-:S02]  /*d340*/  F2FP.SATFINITE.E4M3.F32.PACK_AB_MERGE_C R140, R43, R10, RZ ;  /* 0x0000000a2b8c723e */ /* 0x000fc400048070ff */
[----:B------:R-:W-:Y:S02]  /*d350*/  F2FP.SATFINITE.E4M3.F32.PACK_AB_MERGE_C R136, R13, R8, R136 ;  /* 0x000000080d88723e */ /* 0x000fe40004807088 */
[----:B------:R-:W-:Y:S01]  /*d360*/  VIMNMX R13, RZ, R12, !PT ;  /* 0x0000000cff0d7248 */ /* 0x000fe20007fe0100 */
[----:B------:R-:W1:Y:S01]  /*d370*/  MUFU.EX2 R10, R81 ;  /* 0x00000051000a7308 */ /* 0x000e620000000800 */
[C---:B--2---:R-:W-:Y:S01]  /*d380*/  F2FP.SATFINITE.E4M3.F32.PACK_AB_MERGE_C R137, R67.reuse, R36, R137 ;  /* 0x000000244389723e */ /* 0x044fe20004807089 */
[----:B------:R-:W-:Y:S01]  /*d390*/  FADD.FTZ R67, R67, R14 ;  /* 0x0000000e43437221 */ /* 0x000fe20000010000 */
[----:B------:R-:W-:Y:S01]  /*d3a0*/  VIADD R14, R88, 0xfffffffe ;  /* 0xfffffffe580e7836 */ /* 0x000fe20000000000 */
[----:B------:R2:W-:Y:S02]  /*d3b0*/  STL [R1+0x18], R13 ;  /* 0x0000180d01007387 */ /* 0x0005e40000100800 */
[----:B------:R-:W-:-:S02]  /*d3c0*/  FADD.FTZ R40, R40, R67 ;  /* 0x0000004328287221 */ /* 0x000fc40000010000 */
[----:B------:R-:W3:Y:S01]  /*d3d0*/  MUFU.EX2 R95, R95 ;  /* 0x0000005f005f7308 */ /* 0x000ee20000000800 */
[----:B------:R-:W-:-:S01]  /*d3e0*/  FADD.FTZ R4, R4, R93 ;  /* 0x0000005d04047221 */ /* 0x000fc20000010000 */
[----:B------:R-:W-:-:S06]  /*d3f0*/  FADD.FTZ R71, R71, R40 ;  /* 0x0000002847477221 */ /* 0x000fcc0000010000 */
[----:B------:R-:W4:Y:S01]  /*d400*/  MUFU.EX2 R54, R54 ;  /* 0x0000003600367308 */ /* 0x000f220000000800 */
[----:B------:R-:W-:Y:S01]  /*d410*/  ISETP.GE.AND P2, PT, R14, R13, PT ;  /* 0x0000000d0e00720c */ /* 0x000fe20003f46270 */
[----:B------:R-:W-:Y:S01]  /*d420*/  FADD.FTZ R8, R42, R71 ;  /* 0x000000472a087221 */ /* 0x000fe20000010000 */
[----:B0-----:R-:W-:-:S03]  /*d430*/  FADD.FTZ R5, R125, R4 ;  /* 0x000000047d057221 */ /* 0x001fc60000010000 */
[----:B------:R-:W-:Y:S01]  /*d440*/  FADD.FTZ R75, R75, R8 ;  /* 0x000000084b4b7221 */ /* 0x000fe20000010000 */
[----:B-1----:R-:W-:-:S01]  /*d450*/  FADD.FTZ R4, R10, R5 ;  /* 0x000000050a047221 */ /* 0x002fc20000010000 */
[----:B------:R-:W-:Y:S01]  /*d460*/  F2FP.SATFINITE.E4M3.F32.PACK_AB_MERGE_C R35, R60, R35, RZ ;  /* 0x000000233c23723e */ /* 0x000fe200048070ff */
[----:B------:R-:W-:Y:S01]  /*d470*/  BSSY B0, `(.L_x_2026) ;  /* 0x000029c000007945 */ /* 0x000fe20003800000 */
[----:B------:R-:W-:Y:S01]  /*d480*/  F2FP.SATFINITE.E4M3.F32.PACK_AB_MERGE_C R142, R66, R45, RZ ;  /* 0x0000002d428e723e */ /* 0x000fe200048070ff */
[----:B------:R-:W-:Y:S01]  /*d490*/  FADD.FTZ R44, R44, R75 ;  /* 0x0000004b2c2c7221 */ /* 0x000fe20000010000 */
[----:B---3--:R-:W-:-:S01]  /*d4a0*/  FADD.FTZ R5, R95, R4 ;  /* 0x000000045f057221 */ /* 0x008fc20000010000 */
[----:B----4-:R-:W-:Y:S02]  /*d4b0*/  F2FP.SATFINITE.E4M3.F32.PACK_AB_MERGE_C R8, R54, R95, RZ ;  /* 0x0000005f3608723e */ /* 0x010fe400048070ff */
[----:B------:R-:W-:-:S01]  /*d4c0*/  FADD.FTZ R4, R79, R44 ;  /* 0x0000002c4f047221 */ /* 0x000fc20000010000 */
[----:B------:R-:W-:Y:S01]  /*d4d0*/  F2FP.SATFINITE.E4M3.F32.PACK_AB_MERGE_C R147, R51, R26, R147 ;  /* 0x0000001a3393723e */ /* 0x000fe20004807093 */
[----:B------:R-:W-:-:S01]  /*d4e0*/  FADD.FTZ R5, R54, R5 ;  /* 0x0000000536057221 */ /* 0x000fc20000010000 */
[----:B------:R-:W-:-:S02]  /*d4f0*/  F2FP.SATFINITE.E4M3.F32.PACK_AB_MERGE_C R138, R10, R125, R8 ;  /* 0x0000007d0a8a723e */ /* 0x000fc40004807008 */
[----:B------:R-:W-:Y:S02]  /*d500*/  CS2R R134, SRZ ;  /* 0x0000000000867805 */ /* 0x000fe4000001ff00 */
[----:B------:R-:W-:Y:S02]  /*d510*/  F2FP.SATFINITE.E4M3.F32.PACK_AB_MERGE_C R141, R59, R30, R141 ;  /* 0x0000001e3b8d723e */ /* 0x000fe4000480708d */
[----:B------:R-:W-:Y:S02]  /*d520*/  CS2R R132, SRZ ;  /* 0x0000000000847805 */ /* 0x000fe4000001ff00 */
[----:B------:R-:W-:Y:S02]  /*d530*/  F2FP.SATFINITE.E4M3.F32.PACK_AB_MERGE_C R150, R48, R25, R150 ;  /* 0x000000193096723e */ /* 0x000fe40004807096 */
[----:B------:R-:W-:Y:S02]  /*d540*/  CS2R R130, SRZ ;  /* 0x0000000000827805 */ /* 0x000fe4000001ff00 */
        /* <DEDUP_REMOVED lines=25> */
[----:B--2---:R-:W-:Y:S06]  /*d6e0*/  @!P2 BRA `(.L_x_2027) ;  /* 0x0000002400d0a947 */ /* 0x004fec0003800000 */
[----:B------:R-:W-:Y:S01]  /*d6f0*/  BSSY B1, `(.L_x_2027) ;  /* 0x0000273000017945 */ /* 0x000fe20003800000 */
[----:B------:R-:W-:Y:S02]  /*d700*/  IMAD.MOV.U32 R8, RZ, RZ, R0 ;  /* 0x000000ffff087224 */ /* 0x000fe400078e0000 */
[----:B------:R-:W-:Y:S02]  /*d710*/  IMAD.MOV.U32 R9, RZ, RZ, R3 ;  /* 0x000000ffff097224 */ /* 0x000fe400078e0003 */
[----:B------:R-:W-:Y:S02]  /*d720*/  IMAD.MOV.U32 R11, RZ, RZ, R152 ;  /* 0x000000ffff0b7224 */ /* 0x000fe400078e0098 */
[----:B------:R-:W-:Y:S02]  /*d730*/  IMAD.MOV.U32 R10, RZ, RZ, R18 ;  /* 0x000000ffff0a7224 */ /* 0x000fe400078e0012 */
[----:B------:R-:W-:-:S07]  /*d740*/  IMAD.MOV.U32 R135, RZ, RZ, RZ ;  /* 0x000000ffff877224 */ /* 0x000fce00078e00ff */
.L_x_2039:
[----:B------:R-:W-:-:S04]  /*d750*/  ISETP.NE.AND P2, PT, R10, 0x1, PT ;  /* 0x000000010a00780c */ /* 0x000fc80003f45270 */
[----:B------:R-:W-:-:S04]  /*d760*/  SEL R152, RZ, 0x1, P2 ;  /* 0x00000001ff987807 */ /* 0x000fc80001000000 */
[----:B------:R-:W-:Y:S01]  /*d770*/  LOP3.LUT R152, R11, R152, RZ, 0x3c, !PT ;  /* 0x000000980b987212 */ /* 0x000fe200078e3cff */
[----:B------:R-:W-:Y:S06]  /*d780*/  @!P1 BRA `(.L_x_2028) ;  /* 0x0000000000049947 */ /* 0x000fec0003800000 */
[----:B------:R-:W-:Y:S01]  /*d790*/  BPT.TRAP 0x1 ;  /* 0x000000040000795c */ /* 0x000fe20000300000 */
.L_x_2028:
        /* <DEDUP_REMOVED lines=8> */
.L_x_2029:
[----:B------:R-:W-:Y:S01]  /*d820*/  BSSY B2, `(.L_x_2030) ;  /* 0x0000006000027945 */ /* 0x000fe20003800000 */
[----:B------:R-:W-:Y:S02]  /*d830*/  IMAD R24, R18, 0x300, R21 ;  /* 0x0000030012187824 */ /* 0x000fe400078e0215 */
[----:B------:R-:W-:Y:S01]  /*d840*/  IMAD.MOV.U32 R25, RZ, RZ, -0x3ffffff0 ;  /* 0xc0000010ff197424 */ /* 0x000fe200078e00ff */
[----:B-1----:R-:W-:Y:S06]  /*d850*/  @P2 BRA `(.L_x_2031) ;  /* 0x0000000000082947 */ /* 0x002fec0003800000 */
[----:B------:R-:W1:Y:S02]  /*d860*/  SYNCS.PHASECHK.TRANS64.TRYWAIT P2, [R15+URZ+0x19c30], R0 ;  /* 0x019c30000f0075a7 */ /* 0x000e64000804017f */
[----:B-1----:R-:W-:Y:S05]  /*d870*/  @!P2 BRA `(.L_x_2032) ;  /* 0x000000e00074a947 */ /* 0x002fea0003800000 */
.L_x_2031:
[----:B------:R-:W-:Y:S05]  /*d880*/  BSYNC B2 ;  /* 0x0000000000027941 */ /* 0x000fea0003800000 */
.L_x_2030:
[C---:B------:R-:W-:Y:S01]  /*d890*/  VIADD R12, R24.reuse, 0x100 ;  /* 0x00000100180c7836 */ /* 0x040fe20000000000 */
[C---:B------:R-:W-:Y:S01]  /*d8a0*/  R2UR UR6, R24.reuse ;  /* 0x00000000180672ca */ /* 0x040fe200000e0000 */
[----:B------:R-:W-:Y:S01]  /*d8b0*/  IMAD.MOV.U32 R13, RZ, RZ, -0x3ffffff0 ;  /* 0xc0000010ff0d7424 */ /* 0x000fe200078e00ff */
[----:B------:R-:W-:Y:S01]  /*d8c0*/  R2UR UR7, R25 ;  /* 0x00000000190772ca */ /* 0x000fe200000e0000 */
[----:B------:R-:W-:Y:S01]  /*d8d0*/  VIADD R24, R24, 0x200 ;  /* 0x0000020018187836 */ /* 0x000fe20000000000 */
[----:B------:R-:W-:Y:S02]  /*d8e0*/  R2UR UR10, R12 ;  /* 0x000000000c0a72ca */ /* 0x000fe400000e0000 */
[----:B------:R-:W-:Y:S02]  /*d8f0*/  R2UR UR11, R13 ;  /* 0x000000000d0b72ca */ /* 0x000fe400000e0000 */
[----:B------:R-:W2:Y:S01]  /*d900*/  LDL.64 R12, [R1] ;  /* 0x00000000010c7983 */ /* 0x000ea20000100a00 */
[----:B------:R-:W-:Y:S01]  /*d910*/  R2UR UR4, R6 ;  /* 0x00000000060472ca */ /* 0x000fe200000e0000 */
[----:B------:R-:W-:Y:S01]  /*d920*/  IMAD.MOV.U32 R25, RZ, RZ, -0x3ffffff0 ;  /* 0xc0000010ff197424 */ /* 0x000fe200078e00ff */
[----:B------:R-:W-:-:S02]  /*d930*/  R2UR UR5, R7 ;  /* 0x00000000070572ca */ /* 0x000fc400000e0000 */
[----:B------:R-:W-:Y:S02]  /*d940*/  R2UR UR14, R24 ;  /* 0x00000000180e72ca */ /* 0x000fe400000e0000 */
[----:B------:R-:W-:Y:S02]  /*d950*/  R2UR UR15, R25 ;  /* 0x00000000190f72ca */ /* 0x000fe400000e0000 */
[----:B------:R-:W-:-:S07]  /*d960*/  WARPGROUP.ARRIVE ;  /* 0x00000000000079c5 */ /* 0x000fce0000000000 */
[----:B------:R-:W-:Y:S01]  /*d970*/  QGMMA.64x128x32.F32.E4M3.E4M3 R24, gdesc[UR4], RZ, !UPT, gsb0 ;  /* 0x01e00000041879f3 */ /* 0x000fe2000c0008ff */
[----:B------:R-:W-:Y:S02]  /*d980*/  R2UR UR12, R156 ;  /* 0x000000009c0c72ca */ /* 0x000fe400000e0000 */
[----:B------:R-:W-:Y:S01]  /*d990*/  R2UR UR13, R157 ;  /* 0x000000009d0d72ca */ /* 0x000fe200000e0000 */
[----:B------:R-:W-:Y:S02]  /*d9a0*/  WARPGROUP.DEPBAR.LE gsb0, 0x0 ;  /* 0x00008000000079c5 */ /* 0x000fe40000010000 */
[----:B------:R-:W-:Y:S01]  /*d9b0*/  WARPGROUP.ARRIVE ;  /* 0x00000000000079c5 */ /* 0x000fe20000000000 */
[----:B--2---:R-:W-:Y:S02]  /*d9c0*/  R2UR UR8, R12 ;  /* 0x000000000c0872ca */ /* 0x004fe400000e0000 */
[----:B------:R-:W-:-:S13]  /*d9d0*/  R2UR UR9, R13 ;  /* 0x000000000d0972ca */ /* 0x000fda00000e0000 */
[----:B------:R-:W-:Y:S03]  /*d9e0*/  QGMMA.64x128x32.F32.E4M3.E4M3 R24, gdesc[UR8], R24, gsb0 ;  /* 0x01e00000081879f3 */ /* 0x000fe60008000818 */
[----:B------:R-:W-:Y:S02]  /*d9f0*/  WARPGROUP.DEPBAR.LE gsb0, 0x0 ;  /* 0x00008000000079c5 */ /* 0x000fe40000010000 */
[----:B------:R-:W-:-:S07]  /*da00*/  WARPGROUP.ARRIVE ;  /* 0x00000000000079c5 */ /* 0x000fce0000000000 */
[----:B------:R-:W-:Y:S03]  /*da10*/  QGMMA.64x128x32.F32.E4M3.E4M3 R24, gdesc[UR12], R24, gsb0 ;  /* 0x01e000000c1879f3 */ /* 0x000fe60008000818 */
[----:B------:R-:W-:Y:S02]  /*da20*/  WARPGROUP.DEPBAR.LE gsb0, 0x0 ;  /* 0x00008000000079c5 */ /* 0x000fe40000010000 */
[----:B------:R-:W-:Y:S05]  /*da30*/  @!P1 BRA `(.L_x_2033) ;  /* 0x0000000000049947 */ /* 0x000fea0003800000 */
[----:B------:R-:W-:Y:S01]  /*da40*/  BPT.TRAP 0x1 ;  /* 0x000000040000795c */ /* 0x000fe20000300000 */
.L_x_2033:
[----:B01----:R-:W-:Y:S01]  /*da50*/  SHF.L.U32 R0, R11, 0x1f, RZ ;  /* 0x0000001f0b007819 */ /* 0x003fe200000006ff */
[----:B------:R-:W-:-:S04]  /*da60*/  IMAD R20, R10, 0x8, R16 ;  /* 0x000000080a147824 */ /* 0x000fc800078e0210 */
[----:B------:R0:W1:Y:S01]  /*da70*/  SYNCS.PHASECHK.TRANS64.TRYWAIT P2, [R20+URZ+0x19c50], R0 ;  /* 0x019c5000140075a7 */ /* 0x000062000804017f */
[----:B------:R-:W-:Y:S05]  /*da80*/  @!P1 BRA `(.L_x_2034) ;  /* 0x0000000000049947 */ /* 0x000fea0003800000 */
[----:B------:R-:W-:Y:S01]  /*da90*/  BPT.TRAP 0x1 ;  /* 0x000000040000795c */ /* 0x000fe20000300000 */
.L_x_2034:
[----:B------:R-:W-:Y:S04]  /*daa0*/  BSSY B2, `(.L_x_2035) ;  /* 0x0000004000027945 */ /* 0x000fe80003800000 */
[----:B-1----:R-:W-:Y:S05]  /*dab0*/  @P2 BRA `(.L_x_2036) ;  /* 0x0000000000082947 */ /* 0x002fea0003800000 */
[----:B------:R-:W1:Y:S02]  /*dac0*/  SYNCS.PHASECHK.TRANS64.TRYWAIT P2, [R20+URZ+0x19c50], R0 ;  /* 0x019c5000140075a7 */ /* 0x000e64000804017f */
[----:B-1----:R-:W-:Y:S05]  /*dad0*/  @!P2 BRA `(.L_x_2037) ;  /* 0x000000dc00f0a947 */ /* 0x002fea0003800000 */
.L_x_2036:
[----:B------:R-:W-:Y:S05]  /*dae0*/  BSYNC B2 ;  /* 0x0000000000027941 */ /* 0x000fea0003800000 */
.L_x_2035:
[----:B01----:R-:W-:Y:S01]  /*daf0*/  VIADD R0, R16, 0x3000 ;  /* 0x0000300010007836 */ /* 0x003fe20000000000 */
[----:B------:R-:W-:Y:S01]  /*db00*/  WARPGROUP.ARRIVE ;  /* 0x00000000000079c5 */ /* 0x000fe20000000000 */
[----:B------:R-:W-:Y:S01]  /*db10*/  IMAD.MOV.U32 R11, RZ, RZ, 0x40000040 ;  /* 0x40000040ff0b7424 */ /* 0x000fe200078e00ff */
[----:B------:R-:W0:Y:S02]  /*db20*/  @P0 LDC R3, c[0x0][0x450] ;  /* 0x00011400ff030b82 */ /* 0x000e240000000800 */
[----:B------:R-:W-:Y:S02]  /*db30*/  SHF.R.U32.HI R0, RZ, 0x4, R0 ;  /* 0x00000004ff007819 */ /* 0x000fe40000011600 */
[----:B------:R-:W-:Y:S02]  /*db40*/  R2UR UR7, R11 ;  /* 0x000000000b0772ca */ /* 0x000fe400000e0000 */
[----:B------:R-:W-:-:S04]  /*db50*/  LOP3.LUT R0, R0, 0x3fff, RZ, 0xc0, !PT ;  /* 0x00003fff00007812 */ /* 0x000fc800078ec0ff */
[----:B------:R-:W-:-:S05]  /*db60*/  LOP3.LUT R0, R0, 0x10000, RZ, 0xfc, !PT ;  /* 0x0001000000007812 */ /* 0x000fca00078efcff */
[----:B------:R-:W-:Y:S02]  /*db70*/  IMAD R10, R10, 0x300, R0 ;  /* 0x000003000a0a7824 */ /* 0x000fe400078e0200 */
[----:B------:R-:W-:Y:S01]  /*db80*/  IMAD.MOV.U32 R13, RZ, RZ, 0x40000040 ;  /* 0x40000040ff0d7424 */ /* 0x000fe200078e00ff */
[----:B------:R-:W1:Y:S02]  /*db90*/  @P0 LDC R0, c[0x0][0x44c] ;  /* 0x00011300ff000b82 */ /* 0x000e640000000800 */
[----:B------:R-:W-:-:S13]  /*dba0*/  R2UR UR6, R10 ;  /* 0x000000000a0672ca */ /* 0x000fda00000e0000 */
[----:B------:R-:W-:Y:S01]  /*dbb0*/  QGMMA.64x96x32.F32.E4M3.E4M3 R88, R148, gdesc[UR4], R88, gsb0 ;  /* 0x0160000494587df3 */ /* 0x000fe20008000858 */
[----:B------:R-:W-:Y:S01]  /*dbc0*/  VIADD R12, R10, 0x2 ;  /* 0x000000020a0c7836 */ /* 0x000fe20000000000 */
[----:B------:R-:W-:-:S04]  /*dbd0*/  R2UR UR7, R13 ;  /* 0x000000000d0772ca */ /* 0x000fc800000e0000 */
[----:B------:R-:W-:Y:S01]  /*dbe0*/  R2UR UR6, R12 ;  /* 0x000000000c0672ca */ /* 0x000fe200000e0000 */
[----:B------:R-:W-:Y:S02]  /*dbf0*/  WARPGROUP.DEPBAR.LE gsb0, 0x0 ;  /* 0x00008000000079c5 */ /* 0x000fe40000010000 */
[----:B------:R-:W-:Y:S01]  /*dc00*/  WARPGROUP.ARRIVE ;  /* 0x00000000000079c5 */ /* 0x000fe20000000000 */
[----:B------:R-:W2:Y:S04]  /*dc10*/  LDL R148, [R1+0x44] ;  /* 0x0000440001947983 */ /* 0x000ea80000100800 */
[----:B------:R-:W3:Y:S05]  /*dc20*/  LDL R149, [R1+0x40] ;  /* 0x0000400001957983 */ /* 0x000eea0000100800 */
[----:B------:R-:W-:Y:S01]  /*dc30*/  QGMMA.64x96x32.F32.E4M3.E4M3 R88, R144, gdesc[UR4], R88, gsb0 ;  /* 0x0160000490587df3 */ /* 0x000fe20008000858 */
[----:B------:R-:W4:Y:S04]  /*dc40*/  LDL R150, [R1+0x28] ;  /* 0x0000280001967983 */ /* 0x000f280000100800 */
[----:B------:R-:W4:Y:S01]  /*dc50*/  LDL R151, [R1+0x24] ;  /* 0x0000240001977983 */ /* 0x000f220000100800 */
[----:B------:R-:W-:-:S03]  /*dc60*/  WARPGROUP.DEPBAR.LE gsb0, 0x0 ;  /* 0x00008000000079c5 */ /* 0x000fc60000010000 */
[----:B------:R-:W2:Y:S01]  /*dc70*/  LDL R147, [R1+0x20] ;  /* 0x0000200001937983 */ /* 0x000ea20000100800 */
[----:B------:R-:W-:Y:S01]  /*dc80*/  VIADD R12, R10, 0x4 ;  /* 0x000000040a0c7836 */ /* 0x000fe20000000000 */
[----:B------:R-:W-:Y:S01]  /*dc90*/  WARPGROUP.ARRIVE ;  /* 0x00000000000079c5 */ /* 0x000fe20000000000 */
[----:B------:R-:W-:-:S03]  /*dca0*/  IMAD.MOV.U32 R13, RZ, RZ, 0x40000040 ;  /* 0x40000040ff0d7424 */ /* 0x000fc600078e00ff */
[----:B------:R-:W-:Y:S02]  /*dcb0*/  R2UR UR6, R12 ;  /* 0x000000000c0672ca */ /* 0x000fe400000e0000 */
[----:B------:R-:W-:-:S13]  /*dcc0*/  R2UR UR7, R13 ;  /* 0x000000000d0772ca */ /* 0x000fda00000e0000 */
[----:B------:R-:W-:Y:S03]  /*dcd0*/  QGMMA.64x96x32.F32.E4M3.E4M3 R88, R140, gdesc[UR4], R88, gsb0 ;  /* 0x016000048c587df3 */ /* 0x000fe60008000858 */
[----:B------:R-:W-:Y:S02]  /*dce0*/  WARPGROUP.DEPBAR.LE gsb0, 0x0 ;  /* 0x00008000000079c5 */ /* 0x000fe40000010000 */
[----:B------:R-:W-:Y:S01]  /*dcf0*/  WARPGROUP.ARRIVE ;  /* 0x00000000000079c5 */ /* 0x000fe20000000000 */
[----:B--2---:R-:W-:-:S04]  /*dd00*/  IMAD.IADD R11, R148, 0x1, R147 ;  /* 0x00000001940b7824 */ /* 0x004fc800078e0293 */
[----:B-1----:R-:W-:-:S05]  /*dd10*/  @P0 IMAD.HI.U32 R0, R11, R0, RZ ;  /* 0x000000000b000227 */ /* 0x002fca00078e00ff */
[----:B0-----:R-:W-:Y:S01]  /*dd20*/  @P0 SHF.R.U32.HI R11, RZ, R3, R0 ;  /* 0x00000003ff0b0219 */ /* 0x001fe20000011600 */
[----:B------:R-:W-:-:S04]  /*dd30*/  IMAD.MOV.U32 R0, RZ, RZ, -0x80 ;  /* 0xffffff80ff007424 */ /* 0x000fc800078e00ff */
[----:B------:R-:W0:Y:S01]  /*dd40*/  SHFL.IDX PT, R3, R11, RZ, 0x1c1f ;  /* 0x001c1fff0b037589 */ /* 0x000e2200000e0000 */
[----:B------:R-:W-:-:S03]  /*dd50*/  IMAD R0, R14, R0, 0x1 ;  /* 0x000000010e007424 */ /* 0x000fc600078e0200 */
[----:B------:R-:W1:Y:S01]  /*dd60*/  SHFL.IDX PT, R11, R11, 0x1, 0x1c1f ;  /* 0x003c1f000b0b7f89 */ /* 0x000e6200000e0000 */
[----:B---3--:R-:W-:-:S05]  /*dd70*/  IMAD R0, R149, -0x2, R0 ;  /* 0xfffffffe95007824 */ /* 0x008fca00078e0200 */
[----:B----4-:R-:W-:Y:S02]  /*dd80*/  IADD3 R0, -R151, R0, R150 ;  /* 0x0000000097007210 */ /* 0x010fe40007ffe196 */
[----:B------:R-:W2:Y:S03]  /*dd90*/  S2R R151, SR_TID.X ;  /* 0x0000000000977919 */ /* 0x000ea60000002100 */
[C---:B0-----:R-:W-:Y:S02]  /*dda0*/  IMAD.IADD R3, R0.reuse, 0x1, R3 ;  /* 0x0000000100037824 */ /* 0x041fe400078e0203 */
[----:B-1----:R-:W-:-:S03]  /*ddb0*/  IMAD.IADD R0, R0, 0x1, R11 ;  /* 0x0000000100007824 */ /* 0x002fc600078e020b */
[C---:B------:R-:W-:Y:S02]  /*ddc0*/  ISETP.GT.AND P2, PT, R3.reuse, RZ, PT ;  /* 0x000000ff0300720c */ /* 0x040fe40003f44270 */
[C---:B------:R-:W-:Y:S02]  /*ddd0*/  ISETP.GT.AND P3, PT, R3.reuse, 0x1, PT ;  /* 0x000000010300780c */ /* 0x040fe40003f64270 */
        /* <DEDUP_REMOVED lines=92> */
[----:B------:R-:W-:Y:S01]  /*e3a0*/  FMNMX.FTZ R3, R84, R12, !PT ;  /* 0x0000000c54037209 */ /* 0x000fe20007810000 */
[----:B------:R-:W-:Y:S01]  /*e3b0*/  VIADD R12, R10, 0x6 ;  /* 0x000000060a0c7836 */ /* 0x000fe20000000000 */
[----:B------:R-:W-:-:S02]  /*e3c0*/  ISETP.GT.AND P5, PT, R0, RZ, PT ;  /* 0x000000ff0000720c */ /* 0x000fc40003fa4270 */
[----:B------:R-:W-:Y:S02]  /*e3d0*/  FMNMX.FTZ R3, R85, R3, !PT ;  /* 0x0000000355037209 */ /* 0x000fe40007810000 */
[----:B------:R-:W-:Y:S02]  /*e3e0*/  ISETP.GT.AND P6, PT, R0, 0x1, PT ;  /* 0x000000010000780c */ /* 0x000fe40003fc4270 */
[----:B------:R-:W-:Y:S01]  /*e3f0*/  FSEL R26, R26, -INF , P5 ;  /* 0xff8000001a1a7808 */ /* 0x000fe20002800000 */
[----:B------:R-:W0:Y:S01]  /*e400*/  SHFL.BFLY PT, R13, R3, 0x2, 0x1f ;  /* 0x0c401f00030d7f89 */ /* 0x000e2200000e0000 */
[C---:B------:R-:W-:Y:S02]  /*e410*/  ISETP.GT.AND P3, PT, R0.reuse, 0x8, PT ;  /* 0x000000080000780c */ /* 0x040fe40003f64270 */
[----:B------:R-:W-:Y:S02]  /*e420*/  FSEL R27, R27, -INF , P6 ;  /* 0xff8000001b1b7808 */ /* 0x000fe40003000000 */
[----:B------:R-:W-:-:S02]  /*e430*/  ISETP.GT.AND P4, PT, R0, 0x9, PT ;  /* 0x000000090000780c */ /* 0x000fc40003f84270 */
[----:B------:R-:W-:Y:S02]  /*e440*/  FSEL R30, R30, -INF , P3 ;  /* 0xff8000001e1e7808 */ /* 0x000fe40001800000 */
[C---:B------:R-:W-:Y:S02]  /*e450*/  ISETP.GT.AND P5, PT, R0.reuse, 0x10, PT ;  /* 0x000000100000780c */ /* 0x040fe40003fa4270 */
[----:B------:R-:W-:Y:S02]  /*e460*/  FSEL R31, R31, -INF , P4 ;  /* 0xff8000001f1f7808 */ /* 0x000fe40002000000 */
[----:B------:R-:W-:Y:S02]  /*e470*/  ISETP.GT.AND P6, PT, R0, 0x11, PT ;  /* 0x000000110000780c */ /* 0x000fe40003fc4270 */
[----:B------:R-:W-:Y:S02]  /*e480*/  FSEL R34, R34, -INF , P5 ;  /* 0xff80000022227808 */ /* 0x000fe40002800000 */
[----:B------:R-:W-:-:S02]  /*e490*/  ISETP.GT.AND P3, PT, R0, 0x18, PT ;  /* 0x000000180000780c */ /* 0x000fc40003f64270 */
[----:B------:R-:W-:Y:S02]  /*e4a0*/  FSEL R35, R35, -INF , P6 ;  /* 0xff80000023237808 */ /* 0x000fe40003000000 */
[----:B------:R-:W-:Y:S02]  /*e4b0*/  ISETP.GT.AND P4, PT, R0, 0x19, PT ;  /* 0x000000190000780c */ /* 0x000fe40003f84270 */
[----:B------:R-:W-:Y:S02]  /*e4c0*/  FSEL R38, R38, -INF , P3 ;  /* 0xff80000026267808 */ /* 0x000fe40001800000 */
[----:B0-----:R-:W-:Y:S01]  /*e4d0*/  FMNMX.FTZ R3, R3, R13, !PT ;  /* 0x0000000d03037209 */ /* 0x001fe20007810000 */
[----:B------:R-:W-:Y:S01]  /*e4e0*/  IMAD.MOV.U32 R13, RZ, RZ, 0x40000040 ;  /* 0x40000040ff0d7424 */ /* 0x000fe200078e00ff */
[----:B------:R-:W-:Y:S02]  /*e4f0*/  ISETP.GT.AND P5, PT, R0, 0x20, PT ;  /* 0x000000200000780c */ /* 0x000fe40003fa4270 */
[----:B------:R-:W-:Y:S01]  /*e500*/  FSEL R39, R39, -INF , P4 ;  /* 0xff80000027277808 */ /* 0x000fe20002000000 */
[----:B------:R-:W0:Y:S01]  /*e510*/  SHFL.BFLY PT, R10, R3, 0x1, 0x1f ;  /* 0x0c201f00030a7f89 */ /* 0x000e2200000e0000 */
[----:B------:R-:W-:-:S02]  /*e520*/  R2UR UR7, R13 ;  /* 0x000000000d0772ca */ /* 0x000fc400000e0000 */
[----:B------:R-:W-:Y:S02]  /*e530*/  ISETP.GT.AND P6, PT, R0, 0x21, PT ;  /* 0x000000210000780c */ /* 0x000fe40003fc4270 */
[----:B------:R-:W-:Y:S02]  /*e540*/  FSEL R42, R42, -INF , P5 ;  /* 0xff8000002a2a7808 */ /* 0x000fe40002800000 */
[C---:B------:R-:W-:Y:S02]  /*e550*/  ISETP.GT.AND P3, PT, R0.reuse, 0x28, PT ;  /* 0x000000280000780c */ /* 0x040fe40003f64270 */
[----:B------:R-:W-:Y:S02]  /*e560*/  FSEL R43, R43, -INF , P6 ;  /* 0xff8000002b2b7808 */ /* 0x000fe40003000000 */
[----:B------:R-:W-:Y:S02]  /*e570*/  ISETP.GT.AND P4, PT, R0, 0x29, PT ;  /* 0x000000290000780c */ /* 0x000fe40003f84270 */
[----:B------:R-:W-:-:S02]  /*e580*/  FSEL R46, R46, -INF , P3 ;  /* 0xff8000002e2e7808 */ /* 0x000fc40001800000 */
[C---:B------:R-:W-:Y:S02]  /*e590*/  ISETP.GT.AND P5, PT, R0.reuse, 0x30, PT ;  /* 0x000000300000780c */ /* 0x040fe40003fa4270 */
[----:B------:R-:W-:Y:S02]  /*e5a0*/  FSEL R47, R47, -INF , P4 ;  /* 0xff8000002f2f7808 */ /* 0x000fe40002000000 */
[----:B------:R-:W-:Y:S02]  /*e5b0*/  ISETP.GT.AND P6, PT, R0, 0x31, PT ;  /* 0x000000310000780c */ /* 0x000fe40003fc4270 */
[----:B------:R-:W-:Y:S02]  /*e5c0*/  FSEL R50, R50, -INF , P5 ;  /* 0xff80000032327808 */ /* 0x000fe40002800000 */
[----:B------:R-:W-:Y:S02]  /*e5d0*/  ISETP.GT.AND P3, PT, R0, 0x38, PT ;  /* 0x000000380000780c */ /* 0x000fe40003f64270 */
[----:B0-----:R-:W-:-:S02]  /*e5e0*/  FMNMX.FTZ R3, R3, R10, !PT ;  /* 0x0000000a03037209 */ /* 0x001fc40007810000 */
[----:B------:R-:W-:Y:S02]  /*e5f0*/  FSEL R51, R51, -INF , P6 ;  /* 0xff80000033337808 */ /* 0x000fe40003000000 */
[----:B------:R-:W-:Y:S01]  /*e600*/  FSETP.NEU.FTZ.AND P2, PT, R3, -INF , PT ;  /* 0xff8000000300780b */ /* 0x000fe20003f5d000 */
[----:B------:R-:W-:-:S01]  /*e610*/  FFMA.FTZ R13, R2, R3, -8 ;  /* 0xc1000000020d7423 */ /* 0x000fc20000010003 */
[----:B------:R-:W-:Y:S02]  /*e620*/  ISETP.GT.AND P4, PT, R0, 0x39, PT ;  /* 0x000000390000780c */ /* 0x000fe40003f84270 */
[----:B------:R-:W-:Y:S02]  /*e630*/  FSEL R54, R54, -INF , P3 ;  /* 0xff80000036367808 */ /* 0x000fe40001800000 */
[----:B------:R-:W-:Y:S02]  /*e640*/  FSEL R13, R13, RZ, P2 ;  /* 0x000000ff0d0d7208 */ /* 0x000fe40001000000 */
[----:B------:R-:W-:-:S02]  /*e650*/  ISETP.GT.AND P5, PT, R0, 0x40, PT ;  /* 0x000000400000780c */ /* 0x000fc40003fa4270 */
[----:B------:R-:W-:Y:S01]  /*e660*/  FSEL R55, R55, -INF , P4 ;  /* 0xff80000037377808 */ /* 0x000fe20002000000 */
[----:B------:R-:W-:-:S01]  /*e670*/  FFMA.FTZ R11, R2, R25, -R13 ;  /* 0x00000019020b7223 */ /* 0x000fc2000001080d */
[----:B------:R-:W-:Y:S01]  /*e680*/  FMNMX.FTZ R25, R26, R8, !PT ;  /* 0x000000081a197209 */ /* 0x000fe20007810000 */
[----:B------:R-:W-:-:S01]  /*e690*/  FFMA.FTZ R10, R2, R24, -R13 ;  /* 0x00000018020a7223 */ /* 0x000fc2000001080d */
[----:B------:R-:W-:Y:S01]  /*e6a0*/  ISETP.GT.AND P6, PT, R0, 0x41, PT ;  /* 0x000000410000780c */ /* 0x000fe20003fc4270 */
[----:B------:R-:W-:-:S01]  /*e6b0*/  FFMA.FTZ R24, R2, R29, -R13 ;  /* 0x0000001d02187223 */ /* 0x000fc2000001080d */
[----:B------:R-:W-:Y:S01]  /*e6c0*/  FMNMX.FTZ R25, R27, R25, !PT ;  /* 0x000000191b197209 */ /* 0x000fe20007810000 */
[----:B------:R-:W-:-:S01]  /*e6d0*/  FFMA.FTZ R29, R2, R60, -R13 ;  /* 0x0000003c021d7223 */ /* 0x000fc2000001080d */
[----:B------:R-:W-:Y:S01]  /*e6e0*/  FSEL R58, R58, -INF , P5 ;  /* 0xff8000003a3a7808 */ /* 0x000fe20002800000 */
[----:B------:R-:W-:-:S01]  /*e6f0*/  FFMA.FTZ R56, R2, R56, -R13 ;  /* 0x0000003802387223 */ /* 0x000fc2000001080d */
[----:B------:R-:W-:Y:S01]  /*e700*/  FMNMX.FTZ R25, R30, R25, !PT ;  /* 0x000000191e197209 */ /* 0x000fe20007810000 */
[----:B------:R-:W-:Y:S01]  /*e710*/  MUFU.EX2 R10, R10 ;  /* 0x0000000a000a7308 */ /* 0x000fe20000000800 */
[----:B------:R-:W-:Y:S01]  /*e720*/  ISETP.GT.AND P3, PT, R0, 0x48, PT ;  /* 0x000000480000780c */ /* 0x000fe20003f64270 */
[C-C-:B------:R-:W-:Y:S01]  /*e730*/  FFMA.FTZ R32, R2.reuse, R32, -R13.reuse ;  /* 0x0000002002207223 */ /* 0x140fe2000001080d */
[----:B------:R-:W-:Y:S01]  /*e740*/  FMNMX.FTZ R25, R31, R25, !PT ;  /* 0x000000191f197209 */ /* 0x000fe20007810000 */
[C-C-:B------:R-:W-:Y:S01]  /*e750*/  FFMA.FTZ R33, R2.reuse, R33, -R13.reuse ;  /* 0x0000002102217223 */ /* 0x140fe2000001080d */
[----:B------:R-:W-:Y:S01]  /*e760*/  FSEL R59, R59, -INF , P6 ;  /* 0xff8000003b3b7808 */ /* 0x000fe20003000000 */
[--C-:B------:R-:W-:Y:S01]  /*e770*/  FFMA.FTZ R36, R2, R36, -R13.reuse ;  /* 0x0000002402247223 */ /* 0x100fe2000001080d */
[----:B------:R-:W-:Y:S01]  /*e780*/  FMNMX.FTZ R25, R34, R25, !PT ;  /* 0x0000001922197209 */ /* 0x000fe20007810000 */
[----:B------:R-:W-:Y:S01]  /*e790*/  MUFU.EX2 R11, R11 ;  /* 0x0000000b000b7308 */ /* 0x000fe20000000800 */
[----:B------:R-:W-:Y:S01]  /*e7a0*/  ISETP.GT.AND P4, PT, R0, 0x49, PT ;  /* 0x000000490000780c */ /* 0x000fe20003f84270 */
[C-C-:B------:R-:W-:Y:S01]  /*e7b0*/  FFMA.FTZ R37, R2.reuse, R37, -R13.reuse ;  /* 0x0000002502257223 */ /* 0x140fe2000001080d */
[----:B------:R-:W-:Y:S01]  /*e7c0*/  FMNMX.FTZ R25, R35, R25, !PT ;  /* 0x0000001923197209 */ /* 0x000fe20007810000 */
[--C-:B------:R-:W-:Y:S01]  /*e7d0*/  FFMA.FTZ R40, R2, R40, -R13.reuse ;  /* 0x0000002802287223 */ /* 0x100fe2000001080d */
[----:B------:R-:W-:Y:S01]  /*e7e0*/  FSEL R62, R62, -INF , P3 ;  /* 0xff8000003e3e7808 */ /* 0x000fe20001800000 */
[--C-:B------:R-:W-:Y:S01]  /*e7f0*/  FFMA.FTZ R41, R2, R41, -R13.reuse ;  /* 0x0000002902297223 */ /* 0x100fe2000001080d */
        /* <DEDUP_REMOVED lines=19> */
[----:B------:R-:W-:Y:S01]  /*e930*/  FFMA.FTZ R81, R2, R81, -R13 ;  /* 0x0000005102517223 */ /* 0x000fe2000001080d */
[----:B------:R-:W-:-:S02]  /*e940*/  FMNMX.FTZ R25, R47, R25, !PT ;  /* 0x000000192f197209 */ /* 0x000fc40007810000 */
[----:B------:R-:W-:Y:S02]  /*e950*/  FSEL R67, R67, -INF , P6 ;  /* 0xff80000043437808 */ /* 0x000fe40003000000 */
[----:B------:R-:W-:Y:S01]  /*e960*/  FMNMX.FTZ R25, R50, R25, !PT ;  /* 0x0000001932197209 */ /* 0x000fe20007810000 */
[----:B------:R-:W-:Y:S01]  /*e970*/  MUFU.EX2 R36, R36 ;  /* 0x0000002400247308 */ /* 0x000fe20000000800 */
[----:B------:R-:W-:Y:S02]  /*e980*/  ISETP.GT.AND P4, PT, R0, 0x59, PT ;  /* 0x000000590000780c */ /* 0x000fe40003f84270 */
[----:B------:R-:W-:Y:S02]  /*e990*/  FMNMX.FTZ R25, R51, R25, !PT ;  /* 0x0000001933197209 */ /* 0x000fe40007810000 */
[----:B------:R-:W-:Y:S02]  /*e9a0*/  FSEL R70, R70, -INF , P3 ;  /* 0xff80000046467808 */ /* 0x000fe40001800000 */
[----:B------:R-:W-:Y:S01]  /*e9b0*/  FMNMX.FTZ R25, R54, R25, !PT ;  /* 0x0000001936197209 */ /* 0x000fe20007810000 */
[----:B------:R-:W-:Y:S01]  /*e9c0*/  MUFU.EX2 R37, R37 ;  /* 0x0000002500257308 */ /* 0x000fe20000000800 */
[----:B------:R-:W-:-:S02]  /*e9d0*/  ISETP.GT.AND P5, PT, R0, 0x60, PT ;  /* 0x000000600000780c */ /* 0x000fc40003fa4270 */
[----:B------:R-:W-:Y:S02]  /*e9e0*/  FMNMX.FTZ R25, R55, R25, !PT ;  /* 0x0000001937197209 */ /* 0x000fe40007810000 */
[----:B------:R-:W-:Y:S02]  /*e9f0*/  FSEL R71, R71, -INF , P4 ;  /* 0xff80000047477808 */ /* 0x000fe40002000000 */
[----:B------:R-:W-:Y:S01]  /*ea00*/  FMNMX.FTZ R25, R58, R25, !PT ;  /* 0x000000193a197209 */ /* 0x000fe20007810000 */
[----:B------:R-:W-:Y:S01]  /*ea10*/  MUFU.EX2 R40, R40 ;  /* 0x0000002800287308 */ /* 0x000fe20000000800 */
[----:B------:R-:W-:Y:S02]  /*ea20*/  ISETP.GT.AND P6, PT, R0, 0x61, PT ;  /* 0x000000610000780c */ /* 0x000fe40003fc4270 */
[----:B------:R-:W-:Y:S02]  /*ea30*/  FMNMX.FTZ R25, R59, R25, !PT ;  /* 0x000000193b197209 */ /* 0x000fe40007810000 */
[----:B------:R-:W-:-:S02]  /*ea40*/  FSEL R74, R74, -INF , P5 ;  /* 0xff8000004a4a7808 */ /* 0x000fc40002800000 */
        /* <DEDUP_REMOVED lines=12> */
[----:B------:R-:W-:Y:S02]  /*eb10*/  FSEL R79, R79, -INF , P4 ;  /* 0xff8000004f4f7808 */ /* 0x000fe40002000000 */
[----:B------:R-:W-:Y:S02]  /*eb20*/  FMNMX.FTZ R25, R71, R25, !PT ;  /* 0x0000001947197209 */ /* 0x000fe40007810000 */
[----:B------:R-:W-:-:S02]  /*eb30*/  ISETP.GT.AND P5, PT, R0, 0x70, PT ;  /* 0x000000700000780c */ /* 0x000fc40003fa4270 */
[----:B------:R-:W-:Y:S01]  /*eb40*/  FMNMX.FTZ R25, R74, R25, !PT ;  /* 0x000000194a197209 */ /* 0x000fe20007810000 */
[----:B------:R-:W-:Y:S01]  /*eb50*/  MUFU.EX2 R48, R48 ;  /* 0x0000003000307308 */ /* 0x000fe20000000800 */
[C---:B------:R-:W-:Y:S02]  /*eb60*/  ISETP.GT.AND P6, PT, R0.reuse, 0x71, PT ;  /* 0x000000710000780c */ /* 0x040fe40003fc4270 */
[----:B------:R-:W-:Y:S02]  /*eb70*/  FMNMX.FTZ R25, R75, R25, !PT ;  /* 0x000000194b197209 */ /* 0x000fe40007810000 */
[C---:B------:R-:W-:Y:S02]  /*eb80*/  ISETP.GT.AND P3, PT, R0.reuse, 0x78, PT ;  /* 0x000000780000780c */ /* 0x040fe40003f64270 */
[----:B------:R-:W-:Y:S01]  /*eb90*/  ISETP.GT.AND P4, PT, R0, 0x79, PT ;  /* 0x000000790000780c */ /* 0x000fe20003f84270 */
[----:B------:R-:W-:Y:S01]  /*eba0*/  MUFU.EX2 R49, R49 ;  /* 0x0000003100317308 */ /* 0x000fe20000000800 */
[----:B------:R-:W-:-:S02]  /*ebb0*/  FMNMX.FTZ R0, R78, R25, !PT ;  /* 0x000000194e007209 */ /* 0x000fc40007810000 */
[----:B------:R-:W-:Y:S02]  /*ebc0*/  FSEL R82, R82, -INF , P5 ;  /* 0xff80000052527808 */ /* 0x000fe40002800000 */
[----:B------:R-:W-:Y:S02]  /*ebd0*/  FMNMX.FTZ R0, R79, R0, !PT ;  /* 0x000000004f007209 */ /* 0x000fe40007810000 */
[----:B------:R-:W-:Y:S01]  /*ebe0*/  FSEL R83, R83, -INF , P6 ;  /* 0xff80000053537808 */ /* 0x000fe20003000000 */
[----:B------:R0:W-:Y:S01]  /*ebf0*/  MUFU.EX2 R25, R56 ;  /* 0x0000003800197308 */ /* 0x0001e20000000800 */
[----:B------:R-:W-:Y:S02]  /*ec00*/  FMNMX.FTZ R0, R82, R0, !PT ;  /* 0x0000000052007209 */ /* 0x000fe40007810000 */
[----:B------:R-:W-:Y:S02]  /*ec10*/  FSEL R86, R86, -INF , P3 ;  /* 0xff80000056567808 */ /* 0x000fe40001800000 */
[----:B------:R-:W-:-:S02]  /*ec20*/  FMNMX.FTZ R0, R83, R0, !PT ;  /* 0x0000000053007209 */ /* 0x000fc40007810000 */
[----:B------:R-:W-:Y:S01]  /*ec30*/  FSEL R87, R87, -INF , P4 ;  /* 0xff80000057577808 */ /* 0x000fe20002000000 */
[----:B------:R-:W-:Y:S01]  /*ec40*/  MUFU.EX2 R52, R52 ;  /* 0x0000003400347308 */ /* 0x000fe20000000800 */
[----:B------:R-:W-:Y:S01]  /*ec50*/  FMNMX.FTZ R0, R86, R0, !PT ;  /* 0x0000000056007209 */ /* 0x000fe20007810000 */
[C-C-:B0-----:R-:W-:Y:S01]  /*ec60*/  FFMA.FTZ R56, R2.reuse, R61, -R13.reuse ;  /* 0x0000003d02387223 */ /* 0x141fe2000001080d */
[----:B------:R-:W-:-:S01]  /*ec70*/  FFMA.FTZ R61, R2, R65, -R13 ;  /* 0x00000041023d7223 */ /* 0x000fc2000001080d */
[--C-:B------:R-:W-:Y:S01]  /*ec80*/  FFMA.FTZ R65, R2, R69, -R13.reuse ;  /* 0x0000004502417223 */ /* 0x100fe2000001080d */
[----:B------:R-:W-:Y:S02]  /*ec90*/  FMNMX.FTZ R0, R87, R0, !PT ;  /* 0x0000000057007209 */ /* 0x000fe40007810000 */
[----:B------:R-:W-:Y:S01]  /*eca0*/  R2UR UR6, R12 ;  /* 0x000000000c0672ca */ /* 0x000fe200000e0000 */
[----:B------:R-:W-:-:S01]  /*ecb0*/  FFMA.FTZ R12, R2, R28, -R13 ;  /* 0x0000001c020c7223 */ /* 0x000fc2000001080d */
[C-C-:B------:R-:W-:Y:S01]  /*ecc0*/  FFMA.FTZ R28, R2.reuse, R57, -R13.reuse ;  /* 0x00000039021c7223 */ /* 0x140fe2000001080d */
[----:B------:R-:W0:Y:S01]  /*ecd0*/  SHFL.BFLY PT, R60, R0, 0x2, 0x1f ;  /* 0x0c401f00003c7f89 */ /* 0x000e2200000e0000 */
[----:B------:R-:W-:-:S01]  /*ece0*/  FFMA.FTZ R57, R2, R64, -R13 ;  /* 0x0000004002397223 */ /* 0x000fc2000001080d */
[C-C-:B------:R-:W-:Y:S01]  /*ecf0*/  FFMA.FTZ R64, R2.reuse, R68, -R13.reuse ;  /* 0x0000004402407223 */ /* 0x140fe2000001080d */
[----:B------:R-:W-:-:S01]  /*ed00*/  FFMA.FTZ R68, R2, R73, -R13 ;  /* 0x0000004902447223 */ /* 0x000fc2000001080d */
[----:B------:R-:W-:Y:S01]  /*ed10*/  FFMA.FTZ R73, R2, R77, -R13 ;  /* 0x0000004d02497223 */ /* 0x000fe2000001080d */
[----:B------:R-:W-:Y:S01]  /*ed20*/  MUFU.EX2 R12, R12 ;  /* 0x0000000c000c7308 */ /* 0x000fe20000000800 */
[----:B--2---:R-:W-:-:S04]  /*ed30*/  LOP3.LUT R140, R151, 0x7f, RZ, 0xc0, !PT ;  /* 0x0000007f978c7812 */ /* 0x004fc800078ec0ff */
[----:B------:R-:W-:Y:S03]  /*ed40*/  QGMMA.64x96x32.F32.E4M3.E4M3 R88, R136, gdesc[UR4], R88, gsb0 ;  /* 0x0160000488587df3 */ /* 0x000fe60008000858 */
[----:B------:R-:W-:Y:S08]  /*ed50*/  MUFU.EX2 R53, R53 ;  /* 0x0000003500357308 */ /* 0x000ff00000000800 */
[----:B------:R-:W-:Y:S01]  /*ed60*/  MUFU.EX2 R28, R28 ;  /* 0x0000001c001c7308 */ /* 0x000fe20000000800 */
[----:B0-----:R-:W-:Y:S01]  /*ed70*/  FMNMX.FTZ R0, R0, R60, !PT ;  /* 0x0000003c00007209 */ /* 0x001fe20007810000 */
[C-C-:B------:R-:W-:Y:S01]  /*ed80*/  FFMA.FTZ R60, R2.reuse, R72, -R13.reuse ;  /* 0x00000048023c7223 */ /* 0x140fe2000001080d */
[----:B------:R-:W-:-:S01]  /*ed90*/  FFMA.FTZ R72, R2, R76, -R13 ;  /* 0x0000004c02487223 */ /* 0x000fc2000001080d */
[----:B------:R-:W-:Y:S01]  /*eda0*/  FFMA.FTZ R76, R2, R80, -R13 ;  /* 0x00000050024c7223 */ /* 0x000fe2000001080d */
[----:B------:R-:W-:Y:S01]  /*edb0*/  FSEL R80, R3, RZ, P2 ;  /* 0x000000ff03507208 */ /* 0x000fe20001000000 */
[----:B------:R-:W0:Y:S02]  /*edc0*/  SHFL.BFLY PT, R69, R0, 0x1, 0x1f ;  /* 0x0c201f0000457f89 */ /* 0x000e2400000e0000 */
[----:B------:R-:W-:Y:S01]  /*edd0*/  MUFU.EX2 R29, R29 ;  /* 0x0000001d001d7308 */ /* 0x000fe20000000800 */
[----:B------:R-:W-:Y:S01]  /*ede0*/  ISETP.NE.AND P2, PT, R140, RZ, PT ;  /* 0x000000ff8c00720c */ /* 0x000fe20003f45270 */
[----:B------:R-:W-:-:S04]  /*edf0*/  FADD.FTZ R80, -R80, R9 ;  /* 0x0000000950507221 */ /* 0x000fc80000010100 */
[----:B------:R-:W-:Y:S02]  /*ee00*/  FMUL.FTZ R80, R2, R80 ;  /* 0x0000005002507220 */ /* 0x000fe40000410000 */
[----:B------:R-:W-:Y:S06]  /*ee10*/  MUFU.EX2 R56, R56 ;  /* 0x0000003800387308 */ /* 0x000fec0000000800 */
[----:B------:R-:W-:Y:S02]  /*ee20*/  @!P2 VIADD R15, R15, 0x19c40 ;  /* 0x00019c400f0fa836 */ /* 0x000fe40000000000 */
[----:B------:R-:W-:Y:S03]  /*ee30*/  MUFU.EX2 R57, R57 ;  /* 0x0000003900397308 */ /* 0x000fe60000000800 */
[----:B------:R-:W-:-:S02]  /*ee40*/  @!P2 PRMT R15, RZ, 0x654, R15 ;  /* 0x00000654ff0fa816 */ /* 0x000fc4000000000f */
[----:B0-----:R-:W-:-:S03]  /*ee50*/  FMNMX.FTZ R0, R0, R69, !PT ;  /* 0x0000004500007209 */ /* 0x001fc60007810000 */
[----:B------:R-:W-:Y:S01]  /*ee60*/  MUFU.EX2 R61, R61 ;  /* 0x0000003d003d7308 */ /* 0x000fe20000000800 */
[----:B------:R-:W-:-:S01]  /*ee70*/  FFMA.FTZ R69, R2, R84, -R13 ;  /* 0x0000005402457223 */ /* 0x000fc2000001080d */
[----:B------:R-:W-:Y:S01]  /*ee80*/  FFMA.FTZ R13, R2, R85, -R13 ;  /* 0x00000055020d7223 */ /* 0x000fe2000001080d */
[----:B------:R-:W-:Y:S01]  /*ee90*/  FSETP.NEU.FTZ.AND P3, PT, R0, -INF , PT ;  /* 0xff8000000000780b */ /* 0x000fe20003f7d000 */
[----:B------:R-:W-:-:S04]  /*eea0*/  FFMA.FTZ R77, R2, R0, -8 ;  /* 0xc1000000024d7423 */ /* 0x000fc80000010000 */
[----:B------:R-:W-:Y:S01]  /*eeb0*/  MUFU.EX2 R64, R64 ;  /* 0x0000004000407308 */ /* 0x000fe20000000800 */
[----:B------:R-:W-:-:S05]  /*eec0*/  FSEL R77, R77, RZ, P3 ;  /* 0x000000ff4d4d7208 */ /* 0x000fca0001800000 */
[C-C-:B------:R-:W-:Y:S01]  /*eed0*/  FFMA.FTZ R54, R2.reuse, R54, -R77.reuse ;  /* 0x0000003602367223 */ /* 0x140fe2000001084d */
[----:B------:R-:W-:-:S01]  /*eee0*/  FFMA.FTZ R26, R2, R26, -R77 ;  /* 0x0000001a021a7223 */ /* 0x000fc2000001084d */
[C-C-:B------:R-:W-:Y:S01]  /*eef0*/  FFMA.FTZ R27, R2.reuse, R27, -R77.reuse ;  /* 0x0000001b021b7223 */ /* 0x140fe2000001084d */
[----:B------:R-:W-:-:S01]  /*ef00*/  FFMA.FTZ R30, R2, R30, -R77 ;  /* 0x0000001e021e7223 */ /* 0x000fc2000001084d */
[----:B------:R0:W-:Y:S01]  /*ef10*/  MUFU.EX2 R9, R54 ;  /* 0x0000003600097308 */ /* 0x0001e20000000800 */
        /* <DEDUP_REMOVED lines=8> */
[----:B0-----:R-:W-:Y:S01]  /*efa0*/  FSEL R54, R0, RZ, P3 ;  /* 0x000000ff00367208 */ /* 0x001fe20001800000 */
[C-C-:B------:R-:W-:Y:S01]  /*efb0*/  FFMA.FTZ R46, R2.reuse, R46, -R77.reuse ;  /* 0x0000002e022e7223 */ /* 0x140fe2000001084d */
[----:B------:R-:W-:-:S01]  /*efc0*/  FFMA.FTZ R47, R2, R47, -R77 ;  /* 0x0000002f022f7223 */ /* 0x000fc2000001084d */
[C-C-:B------:R-:W-:Y:S01]  /*efd0*/  FFMA.FTZ R50, R2.reuse, R50, -R77.reuse ;  /* 0x0000003202327223 */ /* 0x140fe2000001084d */
[----:B------:R-:W-:-:S01]  /*efe0*/  FFMA.FTZ R51, R2, R51, -R77 ;  /* 0x0000003302337223 */ /* 0x000fc2000001084d */
[----:B------:R-:W-:Y:S01]  /*eff0*/  FADD.FTZ R8, -R54, R8 ;  /* 0x0000000836087221 */ /* 0x000fe20000010100 */
[----:B------:R-:W-:-:S01]  /*f000*/  FFMA.FTZ R55, R2, R55, -R77 ;  /* 0x0000003702377223 */ /* 0x000fc2000001084d */
[----:B------:R0:W1:Y:S01]  /*f010*/  MUFU.EX2 R54, R80 ;  /* 0x0000005000367308 */ /* 0x0000620000000800 */
[----:B------:R-:W-:-:S01]  /*f020*/  FFMA.FTZ R58, R2, R58, -R77 ;  /* 0x0000003a023a7223 */ /* 0x000fc2000001084d */
[C---:B------:R-:W-:Y:S01]  /*f030*/  FMUL.FTZ R8, R2.reuse, R8 ;  /* 0x0000000802087220 */ /* 0x040fe20000410000 */
        /* <DEDUP_REMOVED lines=11> */
[C-C-:B------:R-:W-:Y:S01]  /*f0f0*/  FFMA.FTZ R79, R2.reuse, R79, -R77.reuse ;  /* 0x0000004f024f7223 */ /* 0x140fe2000001084d */
[----:B0-----:R-:W-:-:S01]  /*f100*/  FFMA.FTZ R80, R2, R82, -R77 ;  /* 0x0000005202507223 */ /* 0x001fc2000001084d */
[----:B------:R-:W0:Y:S01]  /*f110*/  MUFU.EX2 R27, R27 ;  /* 0x0000001b001b7308 */ /* 0x000e220000000800 */
[----:B-1----:R-:W-:-:S01]  /*f120*/  FFMA.FTZ R5, R54, R5, R10 ;  /* 0x0000000536057223 */ /* 0x002fc2000001000a */
[C-C-:B------:R-:W-:Y:S01]  /*f130*/  FFMA.FTZ R82, R2.reuse, R83, -R77.reuse ;  /* 0x0000005302527223 */ /* 0x140fe2000001084d */
[----:B------:R-:W-:-:S01]  /*f140*/  FFMA.FTZ R86, R2, R86, -R77 ;  /* 0x0000005602567223 */ /* 0x000fc2000001084d */
[----:B------:R-:W-:Y:S01]  /*f150*/  FFMA.FTZ R77, R2, R87, -R77 ;  /* 0x00000057024d7223 */ /* 0x000fe2000001084d */
[----:B------:R-:W-:-:S03]  /*f160*/  FADD.FTZ R5, R11, R5 ;  /* 0x000000050b057221 */ /* 0x000fc60000010000 */
[----:B------:R-:W1:Y:S01]  /*f170*/  MUFU.EX2 R30, R30 ;  /* 0x0000001e001e7308 */ /* 0x000e620000000800 */
[----:B--2---:R-:W-:-:S01]  /*f180*/  FFMA.FTZ R4, R8, R4, R26 ;  /* 0x0000000408047223 */ /* 0x004fc2000001001a */
[----:B------:R-:W-:-:S04]  /*f190*/  FADD.FTZ R5, R12, R5 ;  /* 0x000000050c057221 */ /* 0x000fc80000010000 */
[----:B------:R-:W-:Y:S02]  /*f1a0*/  FADD.FTZ R5, R24, R5 ;  /* 0x0000000518057221 */ /* 0x000fe40000010000 */
[----:B------:R-:W2:Y:S01]  /*f1b0*/  MUFU.EX2 R31, R31 ;  /* 0x0000001f001f7308 */ /* 0x000ea20000000800 */
[----:B0-----:R-:W-:-:S01]  /*f1c0*/  FADD.FTZ R4, R27, R4 ;  /* 0x000000041b047221 */ /* 0x001fc20000010000 */
[----:B------:R-:W-:Y:S01]  /*f1d0*/  FADD.FTZ R5, R32, R5 ;  /* 0x0000000520057221 */ /* 0x000fe20000010000 */
[----:B------:R-:W-:Y:S02]  /*f1e0*/  WARPGROUP.DEPBAR.LE gsb0, 0x0 ;  /* 0x00008000000079c5 */ /* 0x000fe40000010000 */
[----:B------:R0:W-:Y:S01]  /*f1f0*/  @!P2 SYNCS.ARRIVE.TRANS64.RED.A1T0 RZ, [R15+URZ], RZ ;  /* 0x000000ff0fffa9a7 */ /* 0x0001e2000810043f */
[----:B------:R-:W-:-:S02]  /*f200*/  FADD.FTZ R5, R33, R5 ;  /* 0x0000000521057221 */ /* 0x000fc40000010000 */
[----:B------:R-:W3:Y:S01]  /*f210*/  MUFU.EX2 R34, R34 ;  /* 0x0000002200227308 */ /* 0x000ee20000000800 */
        /* <DEDUP_REMOVED lines=8> */
[----:B---3--:R-:W-:-:S01]  /*f2a0*/  FADD.FTZ R4, R34, R4 ;  /* 0x0000000422047221 */ /* 0x008fc20000010000 */
[----:B------:R-:W-:-:S04]  /*f2b0*/  FADD.FTZ R5, R44, R5 ;  /* 0x000000052c057221 */ /* 0x000fc80000010000 */
[----:B------:R-:W-:Y:S02]  /*f2c0*/  FADD.FTZ R5, R45, R5 ;  /* 0x000000052d057221 */ /* 0x000fe40000010000 */
        /* <DEDUP_REMOVED lines=22> */
[----:B------:R-:W-:-:S06]  /*f430*/  FADD.FTZ R5, R64, R5 ;  /* 0x0000000540057221 */ /* 0x000fcc0000010000 */
[----:B------:R-:W3:Y:S01]  /*f440*/  MUFU.EX2 R51, R51 ;  /* 0x0000003300337308 */ /* 0x000ee20000000800 */
[----:B-1----:R-:W-:-:S07]  /*f450*/  FADD.FTZ R4, R47, R4 ;  /* 0x000000042f047221 */ /* 0x002fce0000010000 */
[----:B------:R-:W1:Y:S01]  /*f460*/  MUFU.EX2 R55, R55 ;  /* 0x0000003700377308 */ /* 0x000e620000000800 */
[----:B--2---:R-:W-:-:S07]  /*f470*/  FADD.FTZ R4, R50, R4 ;  /* 0x0000000432047221 */ /* 0x004fce0000010000 */
[----:B------:R-:W2:Y:S01]  /*f480*/  MUFU.EX2 R58, R58 ;  /* 0x0000003a003a7308 */ /* 0x000ea20000000800 */
[----:B---3--:R-:W-:-:S04]  /*f490*/  FADD.FTZ R4, R51, R4 ;  /* 0x0000000433047221 */ /* 0x008fc80000010000 */
[----:B------:R-:W-:-:S03]  /*f4a0*/  FADD.FTZ R4, R9, R4 ;  /* 0x0000000409047221 */ /* 0x000fc60000010000 */
[----:B------:R-:W3:Y:S01]  /*f4b0*/  MUFU.EX2 R59, R59 ;  /* 0x0000003b003b7308 */ /* 0x000ee20000000800 */
[----:B-1----:R-:W-:-:S07]  /*f4c0*/  FADD.FTZ R4, R55, R4 ;  /* 0x0000000437047221 */ /* 0x002fce0000010000 */
[----:B------:R-:W1:Y:S01]  /*f4d0*/  MUFU.EX2 R62, R62 ;  /* 0x0000003e003e7308 */ /* 0x000e620000000800 */
[----:B--2---:R-:W-:-:S07]  /*f4e0*/  FADD.FTZ R4, R58, R4 ;  /* 0x000000043a047221 */ /* 0x004fce0000010000 */
[----:B------:R-:W2:Y:S01]  /*f4f0*/  MUFU.EX2 R63, R63 ;  /* 0x0000003f003f7308 */ /* 0x000ea20000000800 */
[----:B---3--:R-:W-:-:S07]  /*f500*/  FADD.FTZ R4, R59, R4 ;  /* 0x000000043b047221 */ /* 0x008fce0000010000 */
        /* <DEDUP_REMOVED lines=41> */
[----:B---3--:R-:W-:-:S01]  /*f7a0*/  FADD.FTZ R4, R86, R4 ;  /* 0x0000000456047221 */ /* 0x008fc20000010000 */
[----:B-1----:R-:W-:-:S03]  /*f7b0*/  FADD.FTZ R5, R13, R5 ;  /* 0x000000050d057221 */ /* 0x002fc60000010000 */
[----:B--2---:R-:W-:Y:S01]  /*f7c0*/  FADD.FTZ R4, R77, R4 ;  /* 0x000000044d047221 */ /* 0x004fe20000010000 */
[----:B0-----:R-:W-:Y:S06]  /*f7d0*/  @!P1 BRA `(.L_x_2038) ;  /* 0x0000000000049947 */ /* 0x001fec0003800000 */
[----:B------:R-:W-:Y:S01]  /*f7e0*/  BPT.TRAP 0x1 ;  /* 0x000000040000795c */ /* 0x000fe20000300000 */
.L_x_2038:
        /* <DEDUP_REMOVED lines=50> */
[----:B------:R-:W-:Y:S01]  /*fb10*/  F2FP.SATFINITE.E4M3.F32.PACK_AB_MERGE_C R147, R51, R50, R9 ;  /* 0x000000323393723e */ /* 0x000fe20004807009 */
        /* <DEDUP_REMOVED lines=43> */
[----:B------:R-:W-:Y:S02]  /*fdd0*/  IMAD.MOV.U32 R145, RZ, RZ, R46 ;  /* 0x000000ffff917224 */ /* 0x000fe400078e002e */
[----:B------:R-:W-:Y:S01]  /*fde0*/  IMAD.MOV.U32 R146, RZ, RZ, R52 ;  /* 0x000000ffff927224 */ /* 0x000fe200078e0034 */
[C---:B--2---:R-:W-:Y:S01]  /*fdf0*/  ISETP.GT.AND P2, PT, R14.reuse, R15, PT ;  /* 0x0000000f0e00720c */ /* 0x044fe20003f44270 */
[----:B------:R-:W-:-:S12]  /*fe00*/  VIADD R14, R14, 0xffffffff ;  /* 0xffffffff0e0e7836 */ /* 0x000fd80000000000 */
[----:B0-----:R-:W-:Y:S05]  /*fe10*/  @P2 BRA `(.L_x_2039) ;  /* 0xffffffd8004c2947 */ /* 0x001fea000383ffff */
[----:B------:R-:W-:Y:S05]  /*fe20*/  BSYNC B1 ;  /* 0x0000000000017941 */ /* 0x000fea0003800000 */
.L_x_2027:
[----:B------:R-:W-:Y:S05]  /*fe30*/  BSYNC B0 ;  /* 0x0000000000007941 */ /* 0x000fea0003800000 */
.L_x_2026:
[----:B------:R-:W-:Y:S01]  /*fe40*/  ISETP.GE.AND P0, PT, R14, RZ, PT ;  /* 0x000000ff0e00720c */ /* 0x000fe20003f06270 */
[----:B------:R-:W-:-:S12]  /*fe50*/  BSSY B0, `(.L_x_2040) ;  /* 0x00001d7000007945 */ /* 0x000fd80003800000 */
[----:B------:R-:W-:Y:S05]  /*fe60*/  @!P0 BRA `(.L_x_2041) ;  /* 0x0000001c00548947 */ /* 0x000fea0003800000 */
[----:B------:R-:W-:Y:S02]  /*fe70*/  IMAD.MOV.U32 R13, RZ, RZ, R0 ;  /* 0x000000ffff0d7224 */ /* 0x000fe400078e0000 */
[----:B------:R-:W-:Y:S02]  /*fe80*/  IMAD.MOV.U32 R12, RZ, RZ, R3 ;  /* 0x000000ffff0c7224 */ /* 0x000fe400078e0003 */
[----:B------:R-:W-:Y:S02]  /*fe90*/  IMAD.MOV.U32 R9, RZ, RZ, R152 ;  /* 0x000000ffff097224 */ /* 0x000fe400078e0098 */
[----:B------:R-:W-:-:S07]  /*fea0*/  IMAD.MOV.U32 R8, RZ, RZ, R18 ;  /* 0x000000ffff087224 */ /* 0x000fce00078e0012 */
.L_x_2053:
[----:B------:R-:W-:-:S05]  /*feb0*/  VIADD R18, R8, 0x1 ;  /* 0x0000000108127836 */ /* 0x000fca0000000000 */
[----:B------:R-:W-:-:S04]  /*fec0*/  ISETP.NE.AND P0, PT, R18, 0x2, PT ;  /* 0x000000021200780c */ /* 0x000fc80003f05270 */
[----:B------:R-:W-:Y:S02]  /*fed0*/  SEL R152, RZ, 0x1, P0 ;  /* 0x00000001ff987807 */ /* 0x000fe40000000000 */
[----:B------:R-:W-:Y:S02]  /*fee0*/  SEL R18, R18, RZ, P0 ;  /* 0x000000ff12127207 */ /* 0x000fe40000000000 */
[----:B------:R-:W-:Y:S01]  /*fef0*/  LOP3.LUT R152, R9, R152, RZ, 0x3c, !PT ;  /* 0x0000009809987212 */ /* 0x000fe200078e3cff */
[----:B0-----:R-:W-:Y:S06]  /*ff00*/  @!P1 BRA `(.L_x_2042) ;  /* 0x0000000000049947 */ /* 0x001fec0003800000 */
[----:B------:R-:W-:Y:S01]  /*ff10*/  BPT.TRAP 0x1 ;  /* 0x000000040000795c */ /* 0x000fe20000300000 */
.L_x_2042:
[----:B------:R-:W-:Y:S01]  /*ff20*/  IMAD R0, R18, 0x8, R16 ;  /* 0x0000000812007824 */ /* 0x000fe200078e0210 */
[----:B------:R-:W-:-:S04]  /*ff30*/  SHF.L.U32 R3, R152, 0x1f, RZ ;  /* 0x0000001f98037819 */ /* 0x000fc800000006ff */
[----:B------:R0:W1:Y:S01]  /*ff40*/  SYNCS.PHASECHK.TRANS64.TRYWAIT P0, [R0+URZ+0x19c30], R3 ;  /* 0x019c3003000075a7 */ /* 0x000062000800017f */
[----:B------:R-:W-:Y:S05]  /*ff50*/  @!P1 BRA `(.L_x_2043) ;  /* 0x0000000000049947 */ /* 0x000fea0003800000 */
[----:B------:R-:W-:Y:S01]  /*ff60*/  BPT.TRAP 0x1 ;  /* 0x000000040000795c */ /* 0x000fe20000300000 */
.L_x_2043:
[----:B------:R-:W-:Y:S01]  /*ff70*/  BSSY B1, `(.L_x_2044) ;  /* 0x0000006000017945 */ /* 0x000fe20003800000 */
[----:B------:R-:W-:Y:S02]  /*ff80*/  IMAD R24, R18, 0x300, R21 ;  /* 0x0000030012187824 */ /* 0x000fe400078e0215 */
[----:B------:R-:W-:Y:S01]  /*ff90*/  IMAD.MOV.U32 R25, RZ, RZ, -0x3ffffff0 ;  /* 0xc0000010ff197424 */ /* 0x000fe200078e00ff */
[----:B-1----:R-:W-:Y:S06]  /*ffa0*/  @P0 BRA `(.L_x_2045) ;  /* 0x0000000000080947 */ /* 0x002fec0003800000 */
[----:B------:R-:W1:Y:S02]  /*ffb0*/  SYNCS.PHASECHK.TRANS64.TRYWAIT P0, [R0+URZ+0x19c30], R3 ;  /* 0x019c3003000075a7 */ /* 0x000e64000800017f */
[----:B-1----:R-:W-:Y:S05]  /*ffc0*/  @!P0 BRA `(.L_x_2046) ;  /* 0x000000b800c88947 */ /* 0x002fea0003800000 */
.L_x_2045:
[----:B------:R-:W-:Y:S05]  /*ffd0*/  BSYNC B1 ;  /* 0x0000000000017941 */ /* 0x000fea0003800000 */
.L_x_2044:
        /* <DEDUP_REMOVED lines=28> */
.L_x_2047:
[----:B01----:R-:W-:Y:S01]  /*101a0*/  SHF.L.U32 R0, R9, 0x1f, RZ ;  /* 0x0000001f09007819 */ /* 0x003fe200000006ff */
[----:B------:R-:W-:-:S04]  /*101b0*/  IMAD R15, R8, 0x8, R16 ;  /* 0x00000008080f7824 */ /* 0x000fc800078e0210 */
[----:B------:R0:W1:Y:S01]  /*101c0*/  SYNCS.PHASECHK.TRANS64.TRYWAIT P0, [R15+URZ+0x19c50], R0 ;  /* 0x019c50000f0075a7 */ /* 0x000062000800017f */
[----:B------:R-:W-:Y:S05]  /*101d0*/  @!P1 BRA `(.L_x_2048) ;  /* 0x0000000000049947 */ /* 0x000fea0003800000 */
[----:B------:R-:W-:Y:S01]  /*101e0*/  BPT.TRAP 0x1 ;  /* 0x000000040000795c */ /* 0x000fe20000300000 */
.L_x_2048:
[----:B------:R-:W-:Y:S04]  /*101f0*/  BSSY B1, `(.L_x_2049) ;  /* 0x0000004000017945 */ /* 0x000fe80003800000 */
[----:B-1----:R-:W-:Y:S05]  /*10200*/  @P0 BRA `(.L_x_2050) ;  /* 0x0000000000080947 */ /* 0x002fea0003800000 */
[----:B------:R-:W1:Y:S02]  /*10210*/  SYNCS.PHASECHK.TRANS64.TRYWAIT P0, [R15+URZ+0x19c50], R0 ;  /* 0x019c50000f0075a7 */ /* 0x000e64000800017f */
[----:B-1----:R-:W-:Y:S05]  /*10220*/  @!P0 BRA `(.L_x_2051) ;  /* 0x000000b800448947 */ /* 0x002fea0003800000 */
.L_x_2050:
[----:B------:R-:W-:Y:S05]  /*10230*/  BSYNC B1 ;  /* 0x0000000000017941 */ /* 0x000fea0003800000 */
.L_x_2049:
[----:B01----:R-:W-:Y:S01]  /*10240*/  VIADD R0, R16, 0x3000 ;  /* 0x0000300010007836 */ /* 0x003fe20000000000 */
[----:B------:R-:W-:Y:S01]  /*10250*/  WARPGROUP.ARRIVE ;  /* 0x00000000000079c5 */ /* 0x000fe20000000000 */
[----:B------:R-:W-:Y:S01]  /*10260*/  IMAD.MOV.U32 R9, RZ, RZ, 0x40000040 ;  /* 0x40000040ff097424 */ /* 0x000fe200078e00ff */
[----:B------:R-:W-:Y:S01]  /*10270*/  FMNMX.FTZ R3, R26, R13, !PT ;  /* 0x0000000d1a037209 */ /* 0x000fe20007810000 */
[----:B------:R-:W-:Y:S01]  /*10280*/  IMAD.MOV.U32 R11, RZ, RZ, 0x40000040 ;  /* 0x40000040ff0b7424 */ /* 0x000fe200078e00ff */
[----:B------:R-:W-:Y:S02]  /*10290*/  SHF.R.U32.HI R0, RZ, 0x4, R0 ;  /* 0x00000004ff007819 */ /* 0x000fe40000011600 */
[----:B------:R-:W-:Y:S02]  /*102a0*/  R2UR UR7, R9 ;  /* 0x00000000090772ca */ /* 0x000fe400000e0000 */
[----:B------:R-:W-:Y:S02]  /*102b0*/  LOP3.LUT R0, R0, 0x3fff, RZ, 0xc0, !PT ;  /* 0x00003fff00007812 */ /* 0x000fe400078ec0ff */
[----:B------:R-:W-:-:S02]  /*102c0*/  FMNMX.FTZ R3, R27, R3, !PT ;  /* 0x000000031b037209 */ /* 0x000fc40007810000 */
[----:B------:R-:W-:Y:S02]  /*102d0*/  LOP3.LUT R0, R0, 0x10000, RZ, 0xfc, !PT ;  /* 0x0001000000007812 */ /* 0x000fe400078efcff */
[----:B------:R-:W-:-:S03]  /*102e0*/  FMNMX.FTZ R3, R30, R3, !PT ;  /* 0x000000031e037209 */ /* 0x000fc60007810000 */
[----:B------:R-:W-:Y:S01]  /*102f0*/  IMAD R8, R8, 0x300, R0 ;  /* 0x0000030008087824 */ /* 0x000fe200078e0200 */
[----:B------:R-:W-:Y:S02]  /*10300*/  FMNMX.FTZ R0, R24, R12, !PT ;  /* 0x0000000c18007209 */ /* 0x000fe40007810000 */
[----:B------:R-:W-:Y:S01]  /*10310*/  FMNMX.FTZ R3, R31, R3, !PT ;  /* 0x000000031f037209 */ /* 0x000fe20007810000 */
[C---:B------:R-:W-:Y:S01]  /*10320*/  VIADD R10, R8.reuse, 0x2 ;  /* 0x00000002080a7836 */ /* 0x040fe20000000000 */
[----:B------:R-:W-:Y:S02]  /*10330*/  R2UR UR6, R8 ;  /* 0x00000000080672ca */ /* 0x000fe400000e0000 */
[----:B------:R-:W-:Y:S02]  /*10340*/  FMNMX.FTZ R0, R25, R0, !PT ;  /* 0x0000000019007209 */ /* 0x000fe40007810000 */
[----:B------:R-:W-:Y:S02]  /*10350*/  FMNMX.FTZ R3, R34, R3, !PT ;  /* 0x0000000322037209 */ /* 0x000fe40007810000 */
[----:B------:R-:W-:-:S02]  /*10360*/  FMNMX.FTZ R0, R28, R0, !PT ;  /* 0x000000001c007209 */ /* 0x000fc40007810000 */
[----:B------:R-:W-:Y:S02]  /*10370*/  FMNMX.FTZ R3, R35, R3, !PT ;  /* 0x0000000323037209 */ /* 0x000fe40007810000 */
[----:B------:R-:W-:Y:S02]  /*10380*/  FMNMX.FTZ R0, R29, R0, !PT ;  /* 0x000000001d007209 */ /* 0x000fe40007810000 */
[----:B------:R-:W-:Y:S01]  /*10390*/  FMNMX.FTZ R3, R38, R3, !PT ;  /* 0x0000000326037209 */ /* 0x000fe20007810000 */
[----:B------:R-:W-:Y:S01]  /*103a0*/  QGMMA.64x96x32.F32.E4M3.E4M3 R88, R148, gdesc[UR4], R88, gsb0 ;  /* 0x0160000494587df3 */ /* 0x000fe20008000858 */
        /* <DEDUP_REMOVED lines=19> */
[----:B------:R-:W-:Y:S01]  /*104e0*/  R2UR UR6, R10 ;  /* 0x000000000a0672ca */ /* 0x000fe200000e0000 */
[----:B------:R-:W-:Y:S01]  /*104f0*/  VIADD R10, R8, 0x4 ;  /* 0x00000004080a7836 */ /* 0x000fe20000000000 */
[----:B------:R-:W-:Y:S01]  /*10500*/  FMNMX.FTZ R0, R52, R0, !PT ;  /* 0x0000000034007209 */ /* 0x000fe20007810000 */
[----:B------:R-:W-:Y:S01]  /*10510*/  VIADD R8, R8, 0x6 ;  /* 0x0000000608087836 */ /* 0x000fe20000000000 */
[----:B------:R-:W-:Y:S01]  /*10520*/  R2UR UR7, R11 ;  /* 0x000000000b0772ca */ /* 0x000fe200000e0000 */
[----:B------:R-:W-:Y:S01]  /*10530*/  IMAD.MOV.U32 R11, RZ, RZ, 0x40000040 ;  /* 0x40000040ff0b7424 */ /* 0x000fe200078e00ff */
        /* <DEDUP_REMOVED lines=32> */
[----:B------:R-:W-:Y:S01]  /*10740*/  FMNMX.FTZ R0, R85, R0, !PT ;  /* 0x0000000055007209 */ /* 0x000fe20007810000 */
[----:B------:R-:W-:Y:S02]  /*10750*/  WARPGROUP.DEPBAR.LE gsb0, 0x0 ;  /* 0x00008000000079c5 */ /* 0x000fe40000010000 */
[----:B------:R-:W-:-:S06]  /*10760*/  WARPGROUP.ARRIVE ;  /* 0x00000000000079c5 */ /* 0x000fcc0000000000 */
[----:B------:R-:W0:Y:S01]  /*10770*/  S2R R151, SR_TID.X ;  /* 0x0000000000977919 */ /* 0x000e220000002100 */
[----:B------:R-:W1:Y:S01]  /*10780*/  SHFL.BFLY PT, R9, R0, 0x2, 0x1f ;  /* 0x0c401f0000097f89 */ /* 0x000e6200000e0000 */
[----:B------:R-:W-:Y:S01]  /*10790*/  QGMMA.64x96x32.F32.E4M3.E4M3 R88, R144, gdesc[UR4], R88, gsb0 ;  /* 0x0160000490587df3 */ /* 0x000fe20008000858 */
[----:B------:R-:W-:Y:S02]  /*107a0*/  R2UR UR6, R10 ;  /* 0x000000000a0672ca */ /* 0x000fe400000e0000 */
[----:B------:R-:W2:Y:S01]  /*107b0*/  SHFL.BFLY PT, R10, R3, 0x2, 0x1f ;  /* 0x0c401f00030a7f89 */ /* 0x000ea200000e0000 */
[----:B------:R-:W-:Y:S02]  /*107c0*/  R2UR UR7, R11 ;  /* 0x000000000b0772ca */ /* 0x000fe400000e0000 */
[----:B-1----:R-:W-:Y:S01]  /*107d0*/  FMNMX.FTZ R0, R0, R9, !PT ;  /* 0x0000000900007209 */ /* 0x002fe20007810000 */
[----:B------:R-:W-:Y:S01]  /*107e0*/  IMAD.MOV.U32 R9, RZ, RZ, 0x40000040 ;  /* 0x40000040ff097424 */ /* 0x000fe200078e00ff */
[----:B--2---:R-:W-:-:S03]  /*107f0*/  FMNMX.FTZ R10, R3, R10, !PT ;  /* 0x0000000a030a7209 */ /* 0x004fc60007810000 */
[----:B------:R-:W1:Y:S01]  /*10800*/  SHFL.BFLY PT, R3, R0, 0x1, 0x1f ;  /* 0x0c201f0000037f89 */ /* 0x000e6200000e0000 */
[----:B0-----:R-:W-:-:S04]  /*10810*/  LOP3.LUT R151, R151, 0x7f, RZ, 0xc0, !PT ;  /* 0x0000007f97977812 */ /* 0x001fc800078ec0ff */
[----:B------:R-:W-:Y:S02]  /*10820*/  ISETP.NE.AND P0, PT, R151, RZ, PT ;  /* 0x000000ff9700720c */ /* 0x000fe40003f05270 */
[----:B-1----:R-:W-:-:S05]  /*10830*/  FMNMX.FTZ R3, R0, R3, !PT ;  /* 0x0000000300037209 */ /* 0x002fca0007810000 */
[----:B------:R-:W-:-:S04]  /*10840*/  FFMA.FTZ R11, R2, R3, -8 ;  /* 0xc1000000020b7423 */ /* 0x000fc80000010003 */
[C-C-:B------:R-:W-:Y:S01]  /*10850*/  FFMA.FTZ R20, R2.reuse, R29, -R11.reuse ;  /* 0x0000001d02147223 */ /* 0x140fe2000001080b */
[----:B------:R-:W-:-:S01]  /*10860*/  FFMA.FTZ R29, R2, R37, -R11 ;  /* 0x00000025021d7223 */ /* 0x000fc2000001080b */
[C-C-:B------:R-:W-:Y:S01]  /*10870*/  FFMA.FTZ R37, R2.reuse, R45, -R11.reuse ;  /* 0x0000002d02257223 */ /* 0x140fe2000001080b */
[----:B------:R-:W-:-:S01]  /*10880*/  FFMA.FTZ R45, R2, R53, -R11 ;  /* 0x00000035022d7223 */ /* 0x000fc2000001080b */
[C-C-:B------:R-:W-:Y:S01]  /*10890*/  FFMA.FTZ R53, R2.reuse, R61, -R11.reuse ;  /* 0x0000003d02357223 */ /* 0x140fe2000001080b */
[----:B------:R-:W-:-:S01]  /*108a0*/  FFMA.FTZ R61, R2, R69, -R11 ;  /* 0x00000045023d7223 */ /* 0x000fc2000001080b */
[----:B------:R-:W-:Y:S01]  /*108b0*/  FFMA.FTZ R69, R2, R77, -R11 ;  /* 0x0000004d02457223 */ /* 0x000fe2000001080b */
[----:B------:R-:W-:Y:S08]  /*108c0*/  MUFU.EX2 R20, R20 ;  /* 0x0000001400147308 */ /* 0x000ff00000000800 */
[----:B------:R-:W-:Y:S08]  /*108d0*/  MUFU.EX2 R29, R29 ;  /* 0x0000001d001d7308 */ /* 0x000ff00000000800 */
[----:B------:R-:W-:Y:S08]  /*108e0*/  MUFU.EX2 R37, R37 ;  /* 0x0000002500257308 */ /* 0x000ff00000000800 */
[----:B------:R-:W-:Y:S08]  /*108f0*/  MUFU.EX2 R45, R45 ;  /* 0x0000002d002d7308 */ /* 0x000ff00000000800 */
[----:B------:R-:W-:Y:S08]  /*10900*/  MUFU.EX2 R53, R53 ;  /* 0x0000003500357308 */ /* 0x000ff00000000800 */
[----:B------:R-:W-:Y:S01]  /*10910*/  MUFU.EX2 R61, R61 ;  /* 0x0000003d003d7308 */ /* 0x000fe20000000800 */
[----:B------:R-:W-:-:S02]  /*10920*/  WARPGROUP.DEPBAR.LE gsb0, 0x0 ;  /* 0x00008000000079c5 */ /* 0x000fc40000010000 */
[----:B------:R-:W-:-:S05]  /*10930*/  WARPGROUP.ARRIVE ;  /* 0x00000000000079c5 */ /* 0x000fca0000000000 */
[----:B------:R-:W-:Y:S01]  /*10940*/  MUFU.EX2 R69, R69 ;  /* 0x0000004500457308 */ /* 0x000fe20000000800 */
[----:B------:R-:W-:Y:S01]  /*10950*/  QGMMA.64x96x32.F32.E4M3.E4M3 R88, R140, gdesc[UR4], R88, gsb0 ;  /* 0x016000048c587df3 */ /* 0x000fe20008000858 */
[----:B------:R-:W-:Y:S02]  /*10960*/  R2UR UR6, R8 ;  /* 0x00000000080672ca */ /* 0x000fe400000e0000 */
[----:B------:R-:W0:Y:S01]  /*10970*/  SHFL.BFLY PT, R8, R10, 0x1, 0x1f ;  /* 0x0c201f000a087f89 */ /* 0x000e2200000e0000 */
[----:B------:R-:W-:Y:S01]  /*10980*/  R2UR UR7, R9 ;  /* 0x00000000090772ca */ /* 0x000fe200000e0000 */
[----:B------:R-:W-:Y:S01]  /*10990*/  FADD.FTZ R9, -R3, R12 ;  /* 0x0000000c03097221 */ /* 0x000fe20000010100 */
[----:B------:R-:W-:-:S01]  /*109a0*/  FFMA.FTZ R12, R2, R25, -R11 ;  /* 0x00000019020c7223 */ /* 0x000fc2000001080b */
[C-C-:B------:R-:W-:Y:S01]  /*109b0*/  FFMA.FTZ R25, R2.reuse, R33, -R11.reuse ;  /* 0x0000002102197223 */ /* 0x140fe2000001080b */
[----:B------:R-:W-:-:S01]  /*109c0*/  FFMA.FTZ R33, R2, R41, -R11 ;  /* 0x0000002902217223 */ /* 0x000fc2000001080b */
[C---:B------:R-:W-:Y:S01]  /*109d0*/  FMUL.FTZ R9, R2.reuse, R9 ;  /* 0x0000000902097220 */ /* 0x040fe20000410000 */
[----:B------:R-:W-:-:S01]  /*109e0*/  FFMA.FTZ R41, R2, R49, -R11 ;  /* 0x0000003102297223 */ /* 0x000fc2000001080b */
[C-C-:B------:R-:W-:Y:S01]  /*109f0*/  FFMA.FTZ R49, R2.reuse, R57, -R11.reuse ;  /* 0x0000003902317223 */ /* 0x140fe2000001080b */
[----:B------:R-:W-:Y:S01]  /*10a00*/  MUFU.EX2 R12, R12 ;  /* 0x0000000c000c7308 */ /* 0x000fe20000000800 */
[----:B------:R-:W-:-:S01]  /*10a10*/  FFMA.FTZ R57, R2, R65, -R11 ;  /* 0x0000004102397223 */ /* 0x000fc2000001080b */
[C-C-:B------:R-:W-:Y:S01]  /*10a20*/  FFMA.FTZ R65, R2.reuse, R73, -R11.reuse ;  /* 0x0000004902417223 */ /* 0x140fe2000001080b */
[----:B------:R-:W-:-:S05]  /*10a30*/  FFMA.FTZ R73, R2, R81, -R11 ;  /* 0x0000005102497223 */ /* 0x000fca000001080b */
[----:B------:R-:W-:Y:S01]  /*10a40*/  MUFU.EX2 R9, R9 ;  /* 0x0000000900097308 */ /* 0x000fe20000000800 */
[----:B0-----:R-:W-:Y:S01]  /*10a50*/  FMNMX.FTZ R0, R10, R8, !PT ;  /* 0x000000080a007209 */ /* 0x001fe20007810000 */
[C-C-:B------:R-:W-:Y:S01]  /*10a60*/  FFMA.FTZ R10, R2.reuse, R24, -R11.reuse ;  /* 0x00000018020a7223 */ /* 0x140fe2000001080b */
[----:B------:R-:W-:-:S05]  /*10a70*/  FFMA.FTZ R24, R2, R32, -R11 ;  /* 0x0000002002187223 */ /* 0x000fca000001080b */
[----:B------:R-:W-:Y:S01]  /*10a80*/  MUFU.EX2 R25, R25 ;  /* 0x0000001900197308 */ /* 0x000fe20000000800 */
[----:B------:R-:W-:-:S01]  /*10a90*/  FFMA.FTZ R32, R2, R40, -R11 ;  /* 0x0000002802207223 */ /* 0x000fc2000001080b */
[----:B------:R-:W-:Y:S01]  /*10aa0*/  FADD.FTZ R8, -R0, R13 ;  /* 0x0000000d00087221 */ /* 0x000fe20000010100 */
[----:B------:R-:W-:-:S01]  /*10ab0*/  FFMA.FTZ R77, R2, R0, -8 ;  /* 0xc1000000024d7423 */ /* 0x000fc20000010000 */
[C-C-:B------:R-:W-:Y:S01]  /*10ac0*/  FFMA.FTZ R13, R2.reuse, R28, -R11.reuse ;  /* 0x0000001c020d7223 */ /* 0x140fe2000001080b */
[----:B------:R-:W-:-:S01]  /*10ad0*/  FFMA.FTZ R28, R2, R36, -R11 ;  /* 0x00000024021c7223 */ /* 0x000fc2000001080b */
[C---:B------:R-:W-:Y:S01]  /*10ae0*/  FMUL.FTZ R8, R2.reuse, R8 ;  /* 0x0000000802087220 */ /* 0x040fe20000410000 */
[----:B------:R-:W-:-:S01]  /*10af0*/  FFMA.FTZ R26, R2, R26, -R77 ;  /* 0x0000001a021a7223 */ /* 0x000fc2000001084d */
[C-C-:B------:R-:W-:Y:S01]  /*10b00*/  FFMA.FTZ R27, R2.reuse, R27, -R77.reuse ;  /* 0x0000001b021b7223 */ /* 0x140fe2000001084d */
        /* <DEDUP_REMOVED lines=10> */
[C---:B------:R-:W-:Y:S01]  /*10bb0*/  FFMA.FTZ R36, R2.reuse, R44, -R11 ;  /* 0x0000002c02247223 */ /* 0x040fe2000001080b */
        /* <DEDUP_REMOVED lines=10> */
[----:B------:R-:W-:-:S01]  /*10c60*/  FADD.FTZ R5, R12, R5 ;  /* 0x000000050c057221 */ /* 0x000fc20000010000 */
        /* <DEDUP_REMOVED lines=8> */
[C-C-:B------:R-:W-:Y:S01]  /*10cf0*/  FFMA.FTZ R66, R2.reuse, R66, -R77.reuse ;  /* 0x0000004202427223 */ /* 0x140fe2000001084d */
[----:B------:R-:W-:-:S01]  /*10d00*/  FFMA.FTZ R67, R2, R67, -R77 ;  /* 0x0000004302437223 */ /* 0x000fc2000001084d */
        /* <DEDUP_REMOVED lines=20> */
[----:B------:R-:W-:Y:S01]  /*10e50*/  FFMA.FTZ R11, R2, R85, -R11 ;  /* 0x00000055020b7223 */ /* 0x000fe2000001080b */
[----:B------:R-:W-:-:S01]  /*10e60*/  FADD.FTZ R5, R20, R5 ;  /* 0x0000000514057221 */ /* 0x000fc20000010000 */
[----:B------:R-:W-:Y:S01]  /*10e70*/  FFMA.FTZ R77, R2, R87, -R77 ;  /* 0x00000057024d7223 */ /* 0x000fe2000001084d */
[----:B------:R-:W-:Y:S01]  /*10e80*/  @!P0 IMAD R82, R18, 0x8, R16 ;  /* 0x0000000812528824 */ /* 0x000fe200078e0210 */
[----:B------:R-:W2:Y:S01]  /*10e90*/  MUFU.EX2 R24, R24 ;  /* 0x0000001800187308 */ /* 0x000ea20000000800 */
[----:B-1----:R-:W-:-:S02]  /*10ea0*/  FADD.FTZ R4, R30, R4 ;  /* 0x000000041e047221 */ /* 0x002fc40000010000 */
[----:B------:R-:W-:-:S05]  /*10eb0*/  @!P0 VIADD R82, R82, 0x19c40 ;  /* 0x00019c4052528836 */ /* 0x000fca0000000000 */
[----:B------:R-:W1:Y:S01]  /*10ec0*/  MUFU.EX2 R34, R34 ;  /* 0x0000002200227308 */ /* 0x000e620000000800 */
[----:B0-----:R-:W-:-:S01]  /*10ed0*/  FADD.FTZ R4, R31, R4 ;  /* 0x000000041f047221 */ /* 0x001fc20000010000 */
[----:B------:R-:W-:Y:S01]  /*10ee0*/  @!P0 PRMT R82, RZ, 0x654, R82 ;  /* 0x00000654ff528816 */ /* 0x000fe20000000052 */
[----:B------:R-:W-:-:S05]  /*10ef0*/  WARPGROUP.DEPBAR.LE gsb0, 0x0 ;  /* 0x00008000000079c5 */ /* 0x000fca0000010000 */
[----:B------:R-:W0:Y:S01]  /*10f00*/  MUFU.EX2 R35, R35 ;  /* 0x0000002300237308 */ /* 0x000e220000000800 */
[----:B--2---:R-:W-:-:S01]  /*10f10*/  FADD.FTZ R5, R24, R5 ;  /* 0x0000000518057221 */ /* 0x004fc20000010000 */
[----:B------:R-:W-:-:S03]  /*10f20*/  WARPGROUP.ARRIVE ;  /* 0x00000000000079c5 */ /* 0x000fc60000000000 */
[----:B------:R-:W-:-:S03]  /*10f30*/  FADD.FTZ R5, R25, R5 ;  /* 0x0000000519057221 */ /* 0x000fc60000010000 */
[----:B------:R-:W2:Y:S01]  /*10f40*/  MUFU.EX2 R28, R28 ;  /* 0x0000001c001c7308 */ /* 0x000ea20000000800 */
[----:B-1----:R-:W-:-:S01]  /*10f50*/  FADD.FTZ R4, R34, R4 ;  /* 0x0000000422047221 */ /* 0x002fc20000010000 */
[----:B------:R-:W-:Y:S06]  /*10f60*/  QGMMA.64x96x32.F32.E4M3.E4M3 R88, R136, gdesc[UR4], R88, gsb0 ;  /* 0x0160000488587df3 */ /* 0x000fec0008000858 */
[----:B------:R-:W1:Y:S01]  /*10f70*/  MUFU.EX2 R38, R38 ;  /* 0x0000002600267308 */ /* 0x000e620000000800 */
[----:B0-----:R-:W-:-:S07]  /*10f80*/  FADD.FTZ R4, R35, R4 ;  /* 0x0000000423047221 */ /* 0x001fce0000010000 */
[----:B------:R-:W0:Y:S01]  /*10f90*/  MUFU.EX2 R39, R39 ;  /* 0x0000002700277308 */ /* 0x000e220000000800 */
[----:B--2---:R-:W-:-:S04]  /*10fa0*/  FADD.FTZ R5, R28, R5 ;  /* 0x000000051c057221 */ /* 0x004fc80000010000 */
[----:B------:R-:W-:-:S03]  /*10fb0*/  FADD.FTZ R5, R29, R5 ;  /* 0x000000051d057221 */ /* 0x000fc60000010000 */
        /* <DEDUP_REMOVED lines=13> */
[----:B-1----:R-:W-:-:S04]  /*11090*/  FADD.FTZ R5, R36, R5 ;  /* 0x0000000524057221 */ /* 0x002fc80000010000 */
[----:B------:R-:W-:-:S03]  /*110a0*/  FADD.FTZ R5, R37, R5 ;  /* 0x0000000525057221 */ /* 0x000fc60000010000 */
        /* <DEDUP_REMOVED lines=10> */
[----:B------:R-:W-:Y:S02]  /*11150*/  WARPGROUP.DEPBAR.LE gsb0, 0x0 ;  /* 0x00008000000079c5 */ /* 0x000fe40000010000 */
[----:B------:R2:W-:Y:S04]  /*11160*/  @!P0 SYNCS.ARRIVE.TRANS64.RED.A1T0 RZ, [R82+URZ], RZ ;  /* 0x000000ff52ff89a7 */ /* 0x0005e8000810043f */
[----:B------:R-:W3:Y:S01]  /*11170*/  MUFU.EX2 R54, R54 ;  /* 0x0000003600367308 */ /* 0x000ee20000000800 */
[----:B-1----:R-:W-:-:S07]  /*11180*/  FADD.FTZ R4, R51, R4 ;  /* 0x0000000433047221 */ /* 0x002fce0000010000 */
[----:B------:R-:W1:Y:S01]  /*11190*/  MUFU.EX2 R55, R55 ;  /* 0x0000003700377308 */ /* 0x000e620000000800 */
[----:B0-----:R-:W-:-:S04]  /*111a0*/  FADD.FTZ R5, R44, R5 ;  /* 0x000000052c057221 */ /* 0x001fc80000010000 */
[----:B------:R-:W-:-:S03]  /*111b0*/  FADD.FTZ R5, R45, R5 ;  /* 0x000000052d057221 */ /* 0x000fc60000010000 */
[----:B------:R-:W0:Y:S01]  /*111c0*/  MUFU.EX2 R48, R48 ;  /* 0x0000003000307308 */ /* 0x000e220000000800 */
[----:B---3--:R-:W-:-:S07]  /*111d0*/  FADD.FTZ R4, R54, R4 ;  /* 0x0000000436047221 */ /* 0x008fce0000010000 */
        /* <DEDUP_REMOVED lines=10> */
[----:B------:R-:W0:Y:S01]  /*11280*/  MUFU.EX2 R63, R63 ;  /* 0x0000003f003f7308 */ /* 0x000e220000000800 */
[----:B---3--:R-:W-:-:S04]  /*11290*/  FADD.FTZ R5, R52, R5 ;  /* 0x0000000534057221 */ /* 0x008fc80000010000 */
[----:B------:R-:W-:-:S03]  /*112a0*/  FADD.FTZ R5, R53, R5 ;  /* 0x0000000535057221 */ /* 0x000fc60000010000 */
        /* <DEDUP_REMOVED lines=13> */
[----:B-1----:R-:W-:-:S04]  /*11380*/  FADD.FTZ R5, R60, R5 ;  /* 0x000000053c057221 */ /* 0x002fc80000010000 */
[----:B------:R-:W-:-:S03]  /*11390*/  FADD.FTZ R5, R61, R5 ;  /* 0x000000053d057221 */ /* 0x000fc60000010000 */
        /* <DEDUP_REMOVED lines=30> */
[----:B-1----:R-:W-:-:S01]  /*11580*/  FADD.FTZ R4, R86, R4 ;  /* 0x0000000456047221 */ /* 0x002fc20000010000 */
[----:B0-----:R-:W-:-:S03]  /*11590*/  FADD.FTZ R5, R11, R5 ;  /* 0x000000050b057221 */ /* 0x001fc60000010000 */
[----:B---3--:R-:W-:Y:S01]  /*115a0*/  FADD.FTZ R4, R77, R4 ;  /* 0x000000044d047221 */ /* 0x008fe20000010000 */
[----:B--2---:R-:W-:Y:S06]  /*115b0*/  @!P1 BRA `(.L_x_2052) ;  /* 0x0000000000049947 */ /* 0x004fec0003800000 */
[----:B------:R-:W-:Y:S01]  /*115c0*/  BPT.TRAP 0x1 ;  /* 0x000000040000795c */ /* 0x000fe20000300000 */
.L_x_2052:
[----:B------:R-:W2:Y:S01]  /*115d0*/  LDL R82, [R1+0x1c] ;  /* 0x00001c0001527983 */ /* 0x000ea20000100800 */
[----:B------:R-:W-:Y:S01]  /*115e0*/  ISETP.GT.AND P0, PT, R14, RZ, PT ;  /* 0x000000ff0e00720c */ /* 0x000fe20003f04270 */
        /* <DEDUP_REMOVED lines=89> */
[----:B------:R-:W-:Y:S02]  /*11b80*/  F2FP.SATFINITE.E4M3.F32.PACK_AB_MERGE_C R139, R81, R80, R77 ;  /* 0x00000050518b723e */ /* 0x000fe4000480704d */
[----:B--2---:R-:W-:-:S04]  /*11b90*/  PRMT R15, R82, 0x654, R15 ;  /* 0x00000654520f7816 */ /* 0x004fc8000000000f */
[----:B------:R0:W-:Y:S01]  /*11ba0*/  SYNCS.ARRIVE.TRANS64.RED.A1T0 RZ, [R15+URZ], RZ ;  /* 0x000000ff0fff79a7 */ /* 0x0001e2000810043f */
[----:B------:R-:W-:Y:S05]  /*11bb0*/  @P0 BRA `(.L_x_2053) ;  /* 0xffffffe000bc0947 */ /* 0x000fea000383ffff */
.L_x_2041:
[----:B------:R-:W-:Y:S05]  /*11bc0*/  BSYNC B0 ;  /* 0x0000000000007941 */ /* 0x000fea0003800000 */
.L_x_2040:
[----:B------:R-:W-:Y:S06]  /*11bd0*/  BAR.ARV 0x8, 0x200 ;  /* 0x0208000000007b1d */ /* 0x000fec0000002000 */
[----:B------:R-:W-:Y:S05]  /*11be0*/  @!P1 BRA `(.L_x_2054) ;  /* 0x0000000000049947 */ /* 0x000fea0003800000 */
[----:B------:R-:W-:Y:S01]  /*11bf0*/  BPT.TRAP 0x1 ;  /* 0x000000040000795c */ /* 0x000fe20000300000 */
.L_x_2054:
[----:B------:R-:W-:Y:S01]  /*11c00*/  IMAD R12, R18, 0x8, R16 ;  /* 0x00000008120c7824 */ /* 0x000fe200078e0210 */
[----:B------:R-:W-:-:S04]  /*11c10*/  SHF.L.U32 R7, R152, 0x1f, RZ ;  /* 0x0000001f98077819 */ /* 0x000fc800000006ff */
[----:B------:R1:W2:Y:S01]  /*11c20*/  SYNCS.PHASECHK.TRANS64.TRYWAIT P0, [R12+URZ+0x19c50], R7 ;  /* 0x019c50070c0075a7 */ /* 0x0002a2000800017f */
[----:B------:R-:W-:Y:S05]  /*11c30*/  @!P1 BRA `(.L_x_2055) ;  /* 0x0000000000049947 */ /* 0x000fea0003800000 */
[----:B------:R-:W-:Y:S01]  /*11c40*/  BPT.TRAP 0x1 ;  /* 0x000000040000795c */ /* 0x000fe20000300000 */
.L_x_2055:
[----:B------:R-:W-:Y:S04]  /*11c50*/  BSSY B0, `(.L_x_2056) ;  /* 0x0000004000007945 */ /* 0x000fe80003800000 */
[----:B--2---:R-:W-:Y:S05]  /*11c60*/  @P0 BRA `(.L_x_2057) ;  /* 0x0000000000080947 */ /* 0x004fea0003800000 */
[----:B------:R-:W2:Y:S02]  /*11c70*/  SYNCS.PHASECHK.TRANS64.TRYWAIT P0, [R12+URZ+0x19c50], R7 ;  /* 0x019c50070c0075a7 */ /* 0x000ea4000800017f */
[----:B--2---:R-:W-:Y:S05]  /*11c80*/  @!P0 BRA `(.L_x_2058) ;  /* 0x0000009c00c08947 */ /* 0x004fea0003800000 */
.L_x_2057:
[----:B------:R-:W-:Y:S05]  /*11c90*/  BSYNC B0 ;  /* 0x0000000000007941 */ /* 0x000fea0003800000 */
.L_x_2056:
        /* <DEDUP_REMOVED lines=10> */
[----:B-12---:R-:W-:-:S05]  /*11d40*/  LOP3.LUT R7, R16, 0x10000, RZ, 0xfc, !PT ;  /* 0x0001000010077812 */ /* 0x006fca00078efcff */
[----:B------:R-:W-:Y:S02]  /*11d50*/  IMAD R6, R18, 0x300, R7 ;  /* 0x0000030012067824 */ /* 0x000fe400078e0207 */
        /* <DEDUP_REMOVED lines=29> */
[----:B------:R-:W-:Y:S02]  /*11f30*/  IMAD.MOV.U32 R20, RZ, RZ, -0x800000 ;  /* 0xff800000ff147424 */ /* 0x000fe400078e00ff */
[----:B------:R-:W-:-:S06]  /*11f40*/  IMAD.MOV.U32 R21, RZ, RZ, -0x800000 ;  /* 0xff800000ff157424 */ /* 0x000fcc00078e00ff */
        /* <DEDUP_REMOVED lines=16> */
[----:B-1----:R-:W-:-:S03]  /*12050*/  FADD.FTZ R10, R8, R7 ;  /* 0x00000007080a7221 */ /* 0x002fc60000010000 */
        /* <DEDUP_REMOVED lines=25> */
.L_x_2059:
[----:B------:R-:W2:Y:S01]  /*121f0*/  LDL.LU R2, [R1+0x1c] ;  /* 0x00001c0001027983 */ /* 0x000ea20000300800 */
[----:B------:R-:W-:Y:S02]  /*12200*/  VIADD R12, R12, 0x19c60 ;  /* 0x00019c600c0c7836 */ /* 0x000fe40000000000 */
[-C--:B------:R-:W-:Y:S01]  /*12210*/  FMUL.FTZ R0, R88, R14.reuse ;  /* 0x0000000e58007220 */ /* 0x080fe20000410000 */
[----:B------:R-:W-:Y:S01]  /*12220*/  FMUL.FTZ R89, R89, R14 ;  /* 0x0000000e59597220 */ /* 0x000fe20000410000 */
[----:B------:R-:W3:Y:S01]  /*12230*/  LDL.LU R24, [R1+0x5c] ;  /* 0x00005c0001187983 */ /* 0x000ee20000300800 */
[----:B------:R-:W-:-:S05]  /*12240*/  VIADD R18, R18, 0x1 ;  /* 0x0000000112127836 */ /* 0x000fca0000000000 */
[----:B------:R-:W-:Y:S01]  /*12250*/  ISETP.NE.AND P1, PT, R18, 0x2, PT ;  /* 0x000000021200780c */ /* 0x000fe20003f25270 */
[----:B------:R-:W-:-:S03]  /*12260*/  FMUL.FTZ R5, R92, R14 ;  /* 0x0000000e5c057220 */ /* 0x000fc60000410000 */
[----:B------:R-:W-:Y:S01]  /*12270*/  SEL R3, RZ, 0x1, P1 ;  /* 0x00000001ff037807 */ /* 0x000fe20000800000 */
        /* <DEDUP_REMOVED lines=44> */
[----:B------:R-:W-:-:S02]  /*12540*/  LOP3.LUT R152, R152, R3, RZ, 0x3c, !PT ;  /* 0x0000000398987212 */ /* 0x000fc400078e3cff */
[----:B------:R-:W-:Y:S02]  /*12550*/  SEL R18, R18, RZ, P1 ;  /* 0x000000ff12127207 */ /* 0x000fe40000800000 */
[----:B--2---:R-:W-:Y:S01]  /*12560*/  PRMT R2, R2, 0x654, R12 ;  /* 0x0000065402027816 */ /* 0x004fe2000000000c */
[----:B---3--:R-:W-:-:S03]  /*12570*/  VIADD R24, R24, 0x1 ;  /* 0x0000000118187836 */ /* 0x008fc60000000000 */
[----:B------:R0:W-:Y:S02]  /*12580*/  SYNCS.ARRIVE.TRANS64.RED.A1T0 RZ, [R2+URZ], RZ ;  /* 0x000000ff02ff79a7 */ /* 0x0001e4000810043f */
[----:B------:R0:W-:Y:S01]  /*12590*/  STL [R1+0x5c], R24 ;  /* 0x00005c1801007387 */ /* 0x0001e20000100800 */
[-C--:B------:R-:W-:Y:S01]  /*125a0*/  FMUL.FTZ R12, R125, R14.reuse ;  /* 0x0000000e7d0c7220 */ /* 0x080fe20000410000 */
[----:B------:R-:W-:-:S07]  /*125b0*/  FMUL.FTZ R14, R133, R14 ;  /* 0x0000000e850e7220 */ /* 0x000fce0000410000 */
.L_x_1993:
[----:B------:R-:W0:Y:S08]  /*125c0*/  S2UR UR4, SR_CgaCtaId ;  /* 0x00000000000479c3 */ /* 0x000e300000008800 */
[----:B------:R-:W-:Y:S01]  /*125d0*/  BAR.SYNC.DEFER_BLOCKING 0x5, 0x200 ;  /* 0x0148000000007b1d */ /* 0x000fe20000010000 */
[----:B------:R-:W-:-:S05]  /*125e0*/  MOV R16, 0x400 ;  /* 0x0000040000107802 */ /* 0x000fca0000000f00 */
        /* <DEDUP_REMOVED lines=11> */
[----:B0-----:R-:W2:Y:S04]  /*126a0*/  LDL R40, [R1+0x84] ;  /* 0x0000840001287983 */ /* 0x001ea80000100800 */
[----:B------:R-:W3:Y:S04]  /*126b0*/  LDL.LU R62, [R1+0x54] ;  /* 0x00005400013e7983 */ /* 0x000ee80000300800 */
[----:B------:R-:W4:Y:S01]  /*126c0*/  LDL.LU R60, [R1+0x58] ;  /* 0x00005800013c7983 */ /* 0x000f220000300800 */
        /* <DEDUP_REMOVED lines=10> */
[----:B------:R-:W-:Y:S01]  /*12770*/  F2FP.BF16.F32.PACK_AB R89, R4, R89 ;  /* 0x000000590459723e */ /* 0x000fe200000010ff */
[----:B------:R-:W-:-:S03]  /*12780*/  ULDC.64 UR4, c[0x0][0xc00] ;  /* 0x0003000000047ab9 */ /* 0x000fc60000000a00 */
[----:B------:R0:W3:Y:S01]  /*12790*/  LDG.E.CONSTANT R26, desc[UR42][R2.64] ;  /* 0x0000002a021a7981 */ /* 0x0000e2000c1e9900 */
[----:B------:R-:W-:Y:S02]  /*127a0*/  F2FP.BF16.F32.PACK_AB R11, R11, R112 ;  /* 0x000000700b0b723e */ /* 0x000fe400000010ff */
[----:B------:R-:W-:Y:S02]  /*127b0*/  F2FP.BF16.F32.PACK_AB R10, R10, R113 ;  /* 0x000000710a0a723e */ /* 0x000fe400000010ff */
[----:B------:R-:W-:Y:S02]  /*127c0*/  F2FP.BF16.F32.PACK_AB R15, R15, R128 ;  /* 0x000000800f0f723e */ /* 0x000fe400000010ff */
[----:B------:R-:W-:Y:S02]  /*127d0*/  F2FP.BF16.F32.PACK_AB R14, R14, R129 ;  /* 0x000000810e0e723e */ /* 0x000fe400000010ff */
[----:B------:R-:W-:Y:S01]  /*127e0*/  F2FP.BF16.F32.PACK_AB R13, R13, R120 ;  /* 0x000000780d0d723e */ /* 0x000fe200000010ff */
[----:B0-----:R-:W0:Y:S01]  /*127f0*/  S2R R3, SR_SWINHI ;  /* 0x0000000000037919 */ /* 0x001e220000002f00 */
[----:B------:R-:W-:-:S02]  /*12800*/  LOP3.LUT P0, R2, R24, 0x3, RZ, 0xc0, !PT ;  /* 0x0000000318027812 */ /* 0x000fc4000780c0ff */
[----:B------:R-:W-:Y:S02]  /*12810*/  F2FP.BF16.F32.PACK_AB R12, R12, R121 ;  /* 0x000000790c0c723e */ /* 0x000fe400000010ff */
[----:B------:R-:W-:Y:S02]  /*12820*/  ISETP.EQ.OR P0, PT, R2, 0x3, !P0 ;  /* 0x000000030200780c */ /* 0x000fe40004702670 */
        /* <DEDUP_REMOVED lines=8> */
[----:B------:R-:W-:Y:S02]  /*128b0*/  F2FP.BF16.F32.PACK_AB R38, R95, R38 ;  /* 0x000000265f26723e */ /* 0x000fe400000010ff */
[----:B------:R-:W-:-:S02]  /*128c0*/  SEL R15, R14, R15, P0 ;  /* 0x0000000f0e0f7207 */ /* 0x000fc40000000000 */
[----:B------:R-:W-:Y:S02]  /*128d0*/  F2FP.BF16.F32.PACK_AB R33, R102, R33 ;  /* 0x000000216621723e */ /* 0x000fe400000010ff */
[----:B------:R-:W-:Y:S02]  /*128e0*/  F2FP.BF16.F32.PACK_AB R36, R103, R36 ;  /* 0x000000246724723e */ /* 0x000fe400000010ff */
[----:B------:R-:W-:Y:S02]  /*128f0*/  F2FP.BF16.F32.PACK_AB R9, R9, R104 ;  /* 0x000000680909723e */ /* 0x000fe400000010ff */
[----:B------:R-:W-:Y:S02]  /*12900*/  MOV R24, R16 ;  /* 0x0000001000187202 */ /* 0x000fe40000000f00 */
[----:B0-----:R-:W-:Y:S02]  /*12910*/  MOV R25, R3 ;  /* 0x0000000300197202 */ /* 0x001fe40000000f00 */
[----:B------:R-:W-:-:S02]  /*12920*/  F2FP.BF16.F32.PACK_AB R8, R8, R105 ;  /* 0x000000690808723e */ /* 0x000fc400000010ff */
[----:B------:R-:W-:Y:S02]  /*12930*/  F2FP.BF16.F32.PACK_AB R31, R110, R31 ;  /* 0x0000001f6e1f723e */ /* 0x000fe400000010ff */
[----:B------:R-:W-:Y:S02]  /*12940*/  F2FP.BF16.F32.PACK_AB R34, R111, R34 ;  /* 0x000000226f22723e */ /* 0x000fe400000010ff */
[----:B------:R-:W-:Y:S02]  /*12950*/  SEL R51, R13, R12, P0 ;  /* 0x0000000c0d337207 */ /* 0x000fe40000000000 */
[----:B------:R-:W-:Y:S02]  /*12960*/  SEL R53, R12, R13, P0 ;  /* 0x0000000d0c357207 */ /* 0x000fe40000000000 */
[----:B------:R-:W-:Y:S02]  /*12970*/  SEL R57, R35, R38, P0 ;  /* 0x0000002623397207 */ /* 0x000fe40000000000 */
[----:B------:R-:W-:-:S02]  /*12980*/  SEL R43, R9, R8, P0 ;  /* 0x00000008092b7207 */ /* 0x000fc40000000000 */
[----:B------:R-:W-:Y:S02]  /*12990*/  SEL R35, R38, R35, P0 ;  /* 0x0000002326237207 */ /* 0x000fe40000000000 */
[----:B------:R-:W-:Y:S02]  /*129a0*/  SEL R59, R33, R36, P0 ;  /* 0x00000024213b7207 */ /* 0x000fe40000000000 */
[----:B------:R-:W-:Y:S02]  /*129b0*/  F2FP.BF16.F32.PACK_AB R29, R118, R29 ;  /* 0x0000001d761d723e */ /* 0x000fe400000010ff */
        /* <DEDUP_REMOVED lines=8> */
[----:B------:R-:W-:-:S02]  /*12a40*/  SEL R63, R29, R32, P0 ;  /* 0x000000201d3f7207 */ /* 0x000fc40000000000 */
        /* <DEDUP_REMOVED lines=10> */
[----:B------:R-:W-:Y:S02]  /*12af0*/  LOP3.LUT R3, R6, 0x180, RZ, 0xc0, !PT ;  /* 0x0000018006037812 */ /* 0x000fe400078ec0ff */
[----:B------:R-:W-:Y:S02]  /*12b00*/  LOP3.LUT R10, R0, R69, RZ, 0x3c, !PT ;  /* 0x00000045000a7212 */ /* 0x000fe400078e3cff */
[----:B------:R-:W-:-:S02]  /*12b10*/  LOP3.LUT R0, R71, 0x180, RZ, 0xc0, !PT ;  /* 0x0000018047007812 */ /* 0x000fc400078ec0ff */
[C---:B------:R-:W-:Y:S02]  /*12b20*/  IADD3 R73, P3, R6.reuse, 0x3020, RZ ;  /* 0x0000302006497810 */ /* 0x040fe40007f7e0ff */
[----:B------:R-:W-:Y:S02]  /*12b30*/  IADD3 R77, P1, R6, 0x6020, RZ ;  /* 0x00006020064d7810 */ /* 0x000fe40007f3e0ff */
[----:B------:R-:W-:Y:S02]  /*12b40*/  SHF.R.U64 R3, R3, 0x3, RZ ;  /* 0x0000000303037819 */ /* 0x000fe400000012ff */
[----:B------:R-:W-:Y:S02]  /*12b50*/  SHF.R.U64 R0, R0, 0x3, RZ ;  /* 0x0000000300007819 */ /* 0x000fe400000012ff */
[----:B------:R-:W-:Y:S02]  /*12b60*/  LOP3.LUT R2, R73, 0x180, RZ, 0xc0, !PT ;  /* 0x0000018049027812 */ /* 0x000fe400078ec0ff */
[----:B------:R-:W-:-:S02]  /*12b70*/  LOP3.LUT R14, R77, 0x180, RZ, 0xc0, !PT ;  /* 0x000001804d0e7812 */ /* 0x000fc400078ec0ff */
[----:B------:R-:W-:Y:S01]  /*12b80*/  IADD3 R75, P2, R6, 0x6000, RZ ;  /* 0x00006000064b7810 */ /* 0x000fe20007f5e0ff */
[----:B------:R-:W-:Y:S01]  /*12b90*/  IMAD.X R11, RZ, RZ, R7, P5 ;  /* 0x000000ffff0b7224 */ /* 0x000fe200028e0607 */
[----:B------:R-:W-:Y:S02]  /*12ba0*/  LOP3.LUT R6, R3, R6, RZ, 0x3c, !PT ;  /* 0x0000000603067212 */ /* 0x000fe400078e3cff */
[----:B------:R-:W-:Y:S02]  /*12bb0*/  LOP3.LUT R12, R0, R71, RZ, 0x3c, !PT ;  /* 0x00000047000c7212 */ /* 0x000fe400078e3cff */
[----:B------:R-:W-:Y:S02]  /*12bc0*/  SHF.R.U64 R2, R2, 0x3, RZ ;  /* 0x0000000302027819 */ /* 0x000fe400000012ff */
[----:B------:R-:W-:Y:S02]  /*12bd0*/  SHF.R.U64 R14, R14, 0x3, RZ ;  /* 0x000000030e0e7819 */ /* 0x000fe400000012ff */
[----:B------:R-:W-:-:S02]  /*12be0*/  MOV R54, R6 ;  /* 0x0000000600367202 */ /* 0x000fc40000000f00 */
[----:B---3--:R-:W-:Y:S01]  /*12bf0*/  LOP3.LUT R0, R26, 0x2, RZ, 0x3c, !PT ;  /* 0x000000021a007812 */ /* 0x008fe200078e3cff */
[----:B------:R-:W-:Y:S01]  /*12c00*/  SHFL.IDX PT, R37, R37, R26, 0x1c1f ;  /* 0x001c1f1a25257589 */ /* 0x000fe200000e0000 */
[----:B------:R-:W-:Y:S02]  /*12c10*/  LOP3.LUT R8, R2, R73, RZ, 0x3c, !PT ;  /* 0x0000004902087212 */ /* 0x000fe400078e3cff */
[----:B------:R-:W-:Y:S01]  /*12c20*/  MOV R52, R10 ;  /* 0x0000000a00347202 */ /* 0x000fe20000000f00 */
[----:B------:R-:W0:Y:S01]  /*12c30*/  SHFL.IDX PT, R6, R89, R0, 0x1c1f ;  /* 0x001c1f0059067589 */ /* 0x000e2200000e0000 */
[----:B------:R-:W-:-:S03]  /*12c40*/  LOP3.LUT R2, R14, R77, RZ, 0x3c, !PT ;  /* 0x0000004d0e027212 */ /* 0x000fc600078e3cff */
        /* <DEDUP_REMOVED lines=9> */
[----:B------:R-:W4:Y:S04]  /*12ce0*/  SHFL.IDX PT, R38, R31, R0, 0x1c1f ;  /* 0x001c1f001f267589 */ /* 0x000f2800000e0000 */
        /* <DEDUP_REMOVED lines=8> */
[----:B------:R-:W4:Y:S04]  /*12d70*/  SHFL.IDX PT, R42, R27, R0, 0x1c1f ;  /* 0x001c1f001b2a7589 */ /* 0x000f2800000e0000 */
[----:B------:R-:W-:Y:S04]  /*12d80*/  SHFL.IDX PT, R55, R55, R26, 0x1c1f ;  /* 0x001c1f1a37377589 */ /* 0x000fe800000e0000 */
[----:B------:R-:W-:Y:S04]  /*12d90*/  SHFL.IDX PT, R67, R67, R26, 0x1c1f ;  /* 0x001c1f1a43437589 */ /* 0x000fe800000e0000 */
[----:B------:R-:W4:Y:S04]  /*12da0*/  SHFL.IDX PT, R32, R15, R0, 0x1c1f ;  /* 0x001c1f000f207589 */ /* 0x000f2800000e0000 */
[----:B------:R0:W4:Y:S01]  /*12db0*/  SHFL.IDX PT, R44, R135, R0, 0x1c1f ;  /* 0x001c1f00872c7589 */ /* 0x00012200000e0000 */
[----:B------:R-:W-:Y:S01]  /*12dc0*/  SHF.R.U64 R4, R4, 0x3, RZ ;  /* 0x0000000304047819 */ /* 0x000fe200000012ff */
[----:B------:R-:W-:-:S02]  /*12dd0*/  IMAD.X R5, RZ, RZ, R7, P2 ;  /* 0x000000ffff057224 */ /* 0x000fc400010e0607 */
[--C-:B------:R-:W-:Y:S01]  /*12de0*/  IMAD.X R9, RZ, RZ, R7.reuse, P3 ;  /* 0x000000ffff097224 */ /* 0x100fe200018e0607 */
[----:B------:R-:W-:Y:S01]  /*12df0*/  LOP3.LUT R4, R4, R75, RZ, 0x3c, !PT ;  /* 0x0000004b04047212 */ /* 0x000fe200078e3cff */
[--C-:B------:R-:W-:Y:S02]  /*12e00*/  IMAD.X R13, RZ, RZ, R7.reuse, P4 ;  /* 0x000000ffff0d7224 */ /* 0x100fe400020e0607 */
[----:B------:R-:W-:Y:S01]  /*12e10*/  IMAD.X R3, RZ, RZ, R7, P1 ;  /* 0x000000ffff037224 */ /* 0x000fe200008e0607 */
[----:B------:R-:W-:Y:S01]  /*12e20*/  MOV R46, R4 ;  /* 0x00000004002e7202 */ /* 0x000fe20000000f00 */
[----:B0-----:R-:W0:Y:S01]  /*12e30*/  LDC R0, c[0x0][0xbe8] ;  /* 0x0002fa00ff007b82 */ /* 0x001e220000000800 */
[----:B------:R-:W-:Y:S02]  /*12e40*/  MOV R48, R8 ;  /* 0x0000000800307202 */ /* 0x000fe40000000f00 */
[----:B------:R-:W-:Y:S02]  /*12e50*/  SEL R4, R37, R6, P0 ;  /* 0x0000000625047207 */ /* 0x000fe40000000000 */
[----:B------:R-:W-:-:S02]  /*12e60*/  MOV R50, R12 ;  /* 0x0000000c00327202 */ /* 0x000fc40000000f00 */
[----:B------:R-:W-:Y:S02]  /*12e70*/  SEL R6, R6, R37, P0 ;  /* 0x0000002506067207 */ /* 0x000fe40000000000 */
[----:B-1----:R-:W-:Y:S02]  /*12e80*/  SEL R8, R39, R10, P0 ;  /* 0x0000000a27087207 */ /* 0x002fe40000000000 */
[----:B--2---:R-:W-:Y:S02]  /*12e90*/  SEL R5, R57, R34, P0 ;  /* 0x0000002239057207 */ /* 0x004fe40000000000 */
[----:B------:R-:W-:Y:S01]  /*12ea0*/  SEL R7, R34, R57, P0 ;  /* 0x0000003922077207 */ /* 0x000fe20000000000 */
[----:B------:R-:W-:Y:S01]  /*12eb0*/  BAR.SYNC.DEFER_BLOCKING 0x1, 0x180 ;  /* 0x0046000000007b1d */ /* 0x000fe20000010000 */
[----:B------:R-:W-:Y:S02]  /*12ec0*/  SEL R10, R10, R39, P0 ;  /* 0x000000270a0a7207 */ /* 0x000fe40000000000 */
[----:B---3--:R-:W-:-:S02]  /*12ed0*/  SEL R12, R43, R14, P0 ;  /* 0x0000000e2b0c7207 */ /* 0x008fc40000000000 */
[----:B----4-:R-:W-:Y:S02]  /*12ee0*/  SEL R9, R59, R36, P0 ;  /* 0x000000243b097207 */ /* 0x010fe40000000000 */
[----:B------:R-:W-:Y:S02]  /*12ef0*/  SEL R11, R36, R59, P0 ;  /* 0x0000003b240b7207 */ /* 0x000fe40000000000 */
[----:B------:R-:W-:Y:S02]  /*12f00*/  SEL R14, R14, R43, P0 ;  /* 0x0000002b0e0e7207 */ /* 0x000fe40000000000 */
[----:B------:R-:W-:Y:S02]  /*12f10*/  SEL R13, R61, R38, P0 ;  /* 0x000000263d0d7207 */ /* 0x000fe40000000000 */
[----:B------:R-:W-:Y:S02]  /*12f20*/  SEL R15, R38, R61, P0 ;  /* 0x0000003d260f7207 */ /* 0x000fe40000000000 */
[----:B------:R-:W-:-:S02]  /*12f30*/  ISETP.NE.U32.AND P2, PT, RZ, UR4, PT ;  /* 0x00000004ff007c0c */ /* 0x000fc4000bf45070 */
[----:B------:R-:W-:Y:S02]  /*12f40*/  IADD3 R26, P1, R62, UR4, RZ ;  /* 0x000000043e1a7c10 */ /* 0x000fe4000ff3e0ff */
[----:B------:R-:W-:Y:S01]  /*12f50*/  MOV R3, R2 ;  /* 0x0000000200037202 */ /* 0x000fe20000000f00 */
        /* <DEDUP_REMOVED lines=34> */
[----:B--2---:R-:W-:Y:S01]  /*13180*/  IMAD.IADD R15, R58, 0x1, R56 ;  /* 0x000000013a0f7824 */ /* 0x004fe200078e0238 */
[----:B-1----:R-:W-:Y:S06]  /*13190*/  @P0 BRA `(.L_x_2062) ;  /* 0x0000000000100947 */ /* 0x002fec0003800000 */
[----:B------:R-:W-:Y:S05]  /*131a0*/  @!P2 BRA `(.L_x_2062) ;  /* 0x00000000000ca947 */ /* 0x000fea0003800000 */
[----:B------:R-:W2:Y:S04]  /*131b0*/  LDG.E R4, desc[UR42][R26.64] ;  /* 0x0000002a1a047981 */ /* 0x000ea8000c1e1900 */
[----:B-----5:R-:W2:Y:S02]  /*131c0*/  LDG.E R7, desc[UR42][R26.64+0x4] ;  /* 0x0000042a1a077981 */ /* 0x020ea4000c1e1900 */
[----:B--2---:R-:W-:-:S07]  /*131d0*/  IMAD.IADD R7, R7, 0x1, -R4 ;  /* 0x0000000107077824 */ /* 0x004fce00078e0a04 */
.L_x_2062:
[----:B------:R-:W2:Y:S01]  /*131e0*/  LDL.LU R4, [R1+0x48] ;  /* 0x0000480001047983 */ /* 0x000ea20000300800 */
[----:B------:R-:W-:Y:S01]  /*131f0*/  ULDC.64 UR4, c[0x0][0xb90] ;  /* 0x0002e40000047ab9 */ /* 0x000fe20000000a00 */
[----:B------:R-:W1:Y:S01]  /*13200*/  S2R R3, SR_TID.X ;  /* 0x0000000000037919 */ /* 0x000e620000002100 */
[----:B------:R-:W4:Y:S01]  /*13210*/  S2R R14, SR_TID.X ;  /* 0x00000000000e7919 */ /* 0x000f220000002100 */
[----:B------:R-:W-:Y:S01]  /*13220*/  IMAD.MOV.U32 R9, RZ, RZ, R15 ;  /* 0x000000ffff097224 */ /* 0x000fe200078e000f */
[----:B------:R-:W3:Y:S01]  /*13230*/  @P1 LDC R45, c[0x0][0xbec] ;  /* 0x0002fb00ff2d1b82 */ /* 0x000ee20000000800 */
[----:B------:R-:W3:Y:S04]  /*13240*/  LDL.LU R10, [R1+0x60] ;  /* 0x00006000010a7983 */ /* 0x000ee80000300800 */
[----:B------:R-:W3:Y:S04]  /*13250*/  LDL.LU R44, [R1+0x50] ;  /* 0x00005000012c7983 */ /* 0x000ee80000300800 */
[----:B------:R-:W3:Y:S04]  /*13260*/  LDL R49, [R1+0x4c] ;  /* 0x00004c0001317983 */ /* 0x000ee80000100800 */
[----:B------:R-:W3:Y:S01]  /*13270*/  LDL R30, [R1+0x80] ;  /* 0x00008000011e7983 */ /* 0x000ee20000100800 */
[----:B-----5:R-:W-:-:S03]  /*13280*/  IMAD R38, R7, R0, RZ ;  /* 0x0000000007267224 */ /* 0x020fc600078e02ff */
[----:B------:R0:W5:Y:S01]  /*13290*/  LDL R48, [R1+0x8c] ;  /* 0x00008c0001307983 */ /* 0x0001620000100800 */
[----:B-1----:R-:W-:-:S05]  /*132a0*/  VIADD R47, R3, 0xffffff80 ;  /* 0xffffff80032f7836 */ /* 0x002fca0000000000 */
[----:B------:R-:W-:-:S04]  /*132b0*/  SHF.R.S32.HI R50, RZ, 0x1f, R47 ;  /* 0x0000001fff327819 */ /* 0x000fc8000001142f */
[----:B------:R-:W-:Y:S02]  /*132c0*/  LEA.HI R50, R50, R47, RZ, 0x2 ;  /* 0x0000002f32327211 */ /* 0x000fe400078f10ff */
[----:B------:R-:W-:Y:S02]  /*132d0*/  SHF.R.S32.HI R3, RZ, 0x1f, R2 ;  /* 0x0000001fff037819 */ /* 0x000fe40000011402 */
[----:B------:R-:W-:Y:S01]  /*132e0*/  SHF.R.S32.HI R50, RZ, 0x2, R50 ;  /* 0x00000002ff327819 */ /* 0x000fe20000011432 */
        /* <DEDUP_REMOVED lines=10> */
[----:B--2---:R-:W-:Y:S02]  /*13390*/  IMAD.MOV.U32 R8, RZ, RZ, R4 ;  /* 0x000000ffff087224 */ /* 0x004fe400078e0004 */
[----:B0-----:R-:W-:-:S05]  /*133a0*/  @P1 IMAD.HI.U32 R4, R15, R6, RZ ;  /* 0x000000060f041227 */ /* 0x001fca00078e00ff */
[----:B---3--:R-:W-:Y:S02]  /*133b0*/  @P1 SHF.R.U32.HI R9, RZ, R29, R4 ;  /* 0x0000001dff091219 */ /* 0x008fe40000011604 */
        /* <DEDUP_REMOVED lines=31> */
[----:B------:R-:W0:Y:S01]  /*135b0*/  SHFL.IDX PT, R41, R4, RZ, 0x1c1f ;  /* 0x001c1fff04297589 */ /* 0x000e2200000e0000 */
[----:B------:R-:W-:-:S02]  /*135c0*/  SHF.R.U64 R12, R12, 0x3, RZ ;  /* 0x000000030c0c7819 */ /* 0x000fc400000012ff */
[----:B------:R-:W-:Y:S02]  /*135d0*/  IADD3 R15, P2, R24, 0x1800, RZ ;  /* 0x00001800180f7810 */ /* 0x000fe40007f5e0ff */
[----:B------:R-:W-:Y:S01]  /*135e0*/  LOP3.LUT R12, R12, R13, RZ, 0x3c, !PT ;  /* 0x0000000d0c0c7212 */ /* 0x000fe200078e3cff */
[----:B------:R-:W-:Y:S01]  /*135f0*/  IMAD.IADD R13, R30, 0x1, R56 ;  /* 0x000000011e0d7824 */ /* 0x000fe200078e0238 */
[----:B------:R-:W-:Y:S01]  /*13600*/  LOP3.LUT P0, RZ, R14, 0x3, RZ, 0xc0, !PT ;  /* 0x000000030eff7812 */ /* 0x000fe2000780c0ff */
[----:B------:R-:W-:-:S03]  /*13610*/  IMAD.X R9, RZ, RZ, R25, P2 ;  /* 0x000000ffff097224 */ /* 0x000fc600010e0619 */
[----:B------:R-:W-:Y:S01]  /*13620*/  ISETP.GE.OR P2, PT, R13, R38, P0 ;  /* 0x000000260d00720c */ /* 0x000fe20000746670 */
[----:B------:R-:W-:-:S12]  /*13630*/  IMAD R3, R3, UR4, RZ ;  /* 0x0000000403037c24 */ /* 0x000fd8000f8e02ff */
[----:B0-----:R0:W-:Y:S02]  /*13640*/  @!P2 ST.E desc[UR42][R40.64], R20 ;  /* 0x000000142800a985 */ /* 0x0011e4000c10192a */
[C---:B0-----:R-:W-:Y:S02]  /*13650*/  IMAD R41, R2.reuse, UR5, R3 ;  /* 0x0000000502297c24 */ /* 0x041fe4000f8e0203 */
        /* <DEDUP_REMOVED lines=12> */
[----:B------:R-:W0:Y:S01]  /*13720*/  SHFL.IDX PT, R43, R4, 0x1, 0x1c1f ;  /* 0x003c1f00042b7f89 */ /* 0x000e2200000e0000 */
[----:B------:R-:W-:-:S05]  /*13730*/  VIADD R5, R13, 0x8 ;  /* 0x000000080d057836 */ /* 0x000fca0000000000 */
[----:B------:R-:W-:Y:S01]  /*13740*/  ISETP.GE.OR P0, PT, R5, R38, P0 ;  /* 0x000000260500720c */ /* 0x000fe20000706670 */
[----:B------:R-:W-:-:S12]  /*13750*/  IMAD.IADD R40, R56, 0x1, R20 ;  /* 0x0000000138287824 */ /* 0x000fd800078e0214 */
[----:B0-----:R0:W-:Y:S02]  /*13760*/  @!P0 ST.E desc[UR42][R42.64], R21 ;  /* 0x000000152a008985 */ /* 0x0011e4000c10192a */
[----:B0-----:R-:W0:Y:S01]  /*13770*/  @P1 LDC R43, c[0x0][0xbf0] ;  /* 0x0002fc00ff2b1b82 */ /* 0x001e220000000800 */
[----:B------:R-:W-:Y:S01]  /*13780*/  IADD3 R29, P4, R24, 0x6000, RZ ;  /* 0x00006000181d7810 */ /* 0x000fe20007f9e0ff */
[----:B------:R-:W-:Y:S01]  /*13790*/  @P1 IMAD.HI.U32 R20, R40, R45, RZ ;  /* 0x0000002d28141227 */ /* 0x000fe200078e00ff */
[C---:B------:R-:W-:Y:S02]  /*137a0*/  IADD3 R7, P3, R24.reuse, 0x7800, RZ ;  /* 0x0000780018077810 */ /* 0x040fe40007f7e0ff */
[----:B------:R-:W-:Y:S02]  /*137b0*/  LOP3.LUT R26, R27, 0x180, RZ, 0xc0, !PT ;  /* 0x000001801b1a7812 */ /* 0x000fe400078ec0ff */
[----:B------:R-:W-:Y:S01]  /*137c0*/  LOP3.LUT R28, R29, 0x180, RZ, 0xc0, !PT ;  /* 0x000001801d1c7812 */ /* 0x000fe200078ec0ff */
[----:B------:R-:W-:Y:S01]  /*137d0*/  IMAD.MOV.U32 R21, RZ, RZ, R40 ;  /* 0x000000ffff157224 */ /* 0x000fe200078e0028 */
[----:B------:R-:W-:Y:S01]  /*137e0*/  LOP3.LUT R8, R15, 0x180, RZ, 0xc0, !PT ;  /* 0x000001800f087812 */ /* 0x000fe200078ec0ff */
[----:B------:R-:W-:Y:S01]  /*137f0*/  IMAD R37, R37, UR4, RZ ;  /* 0x0000000425257c24 */ /* 0x000fe2000f8e02ff */
[----:B------:R-:W-:-:S02]  /*13800*/  LOP3.LUT R11, R24, 0x180, RZ, 0xc0, !PT ;  /* 0x00000180180b7812 */ /* 0x000fc400078ec0ff */
[----:B------:R-:W-:Y:S01]  /*13810*/  LOP3.LUT R6, R7, 0x180, RZ, 0xc0, !PT ;  /* 0x0000018007067812 */ /* 0x000fe200078ec0ff */
[----:B------:R-:W-:Y:S01]  /*13820*/  IMAD.IADD R3, R3, 0x1, R39 ;  /* 0x0000000103037824 */ /* 0x000fe200078e0227 */
[----:B------:R-:W-:Y:S02]  /*13830*/  SHF.R.U64 R26, R26, 0x3, RZ ;  /* 0x000000031a1a7819 */ /* 0x000fe400000012ff */
[----:B------:R-:W-:Y:S01]  /*13840*/  SHF.R.U64 R28, R28, 0x3, RZ ;  /* 0x000000031c1c7819 */ /* 0x000fe200000012ff */
[----:B------:R-:W-:Y:S01]  /*13850*/  IMAD R39, R36, UR5, R37 ;  /* 0x0000000524277c24 */ /* 0x000fe2000f8e0225 */
[----:B------:R-:W-:Y:S02]  /*13860*/  SHF.R.U64 R8, R8, 0x3, RZ ;  /* 0x0000000308087819 */ /* 0x000fe400000012ff */
[----:B------:R-:W-:Y:S02]  /*13870*/  SHF.R.U64 R11, R11, 0x3, RZ ;  /* 0x000000030b0b7819 */ /* 0x000fe400000012ff */
[----:B0-----:R-:W-:-:S02]  /*13880*/  @P1 SHF.R.U32.HI R21, RZ, R43, R20 ;  /* 0x0000002bff151219 */ /* 0x001fc40000011614 */
[----:B------:R-:W-:Y:S01]  /*13890*/  SHF.R.U64 R6, R6, 0x3, RZ ;  /* 0x0000000306067819 */ /* 0x000fe200000012ff */
[----:B------:R-:W-:Y:S01]  /*138a0*/  IMAD.WIDE.U32 R36, R36, UR4, R2 ;  /* 0x0000000424247c25 */ /* 0x000fe2000f8e0002 */
[----:B------:R-:W-:Y:S01]  /*138b0*/  LOP3.LUT R26, R26, R27, RZ, 0x3c, !PT ;  /* 0x0000001b1a1a7212 */ /* 0x000fe200078e3cff */
[----:B------:R-:W-:Y:S01]  /*138c0*/  ULDC.64 UR4, c[0x0][0xae0] ;  /* 0x0002b80000047ab9 */ /* 0x000fe20000000a00 */
[----:B------:R-:W-:Y:S01]  /*138d0*/  LOP3.LUT R28, R28, R29, RZ, 0x3c, !PT ;  /* 0x0000001d1c1c7212 */ /* 0x000fe200078e3cff */
[--C-:B------:R-:W-:Y:S01]  /*138e0*/  IMAD.MOV R3, RZ, RZ, -R21.reuse ;  /* 0x000000ffff037224 */ /* 0x100fe200078e0a15 */
[----:B------:R-:W-:Y:S01]  /*138f0*/  SHF.R.S32.HI R2, RZ, 0x1f, R21 ;  /* 0x0000001fff027819 */ /* 0x000fe20000011415 */
[--C-:B------:R-:W-:Y:S01]  /*13900*/  IMAD.X R13, RZ, RZ, R25.reuse, P6 ;  /* 0x000000ffff0d7224 */ /* 0x100fe200030e0619 */
[----:B------:R-:W-:Y:S01]  /*13910*/  LOP3.LUT R8, R8, R15, RZ, 0x3c, !PT ;  /* 0x0000000f08087212 */ /* 0x000fe200078e3cff */
[--C-:B------:R-:W-:Y:S01]  /*13920*/  IMAD.X R27, RZ, RZ, R25.reuse, P5 ;  /* 0x000000ffff1b7224 */ /* 0x100fe200028e0619 */
[----:B------:R-:W-:Y:S01]  /*13930*/  LOP3.LUT R4, R11, R24, RZ, 0x3c, !PT ;  /* 0x000000180b047212 */ /* 0x000fe200078e3cff */
[--C-:B------:R-:W-:Y:S01]  /*13940*/  IMAD.X R29, RZ, RZ, R25.reuse, P4 ;  /* 0x000000ffff1d7224 */ /* 0x100fe200020e0619 */
[----:B------:R-:W-:Y:S01]  /*13950*/  LOP3.LUT R32, R6, R7, RZ, 0x3c, !PT ;  /* 0x0000000706207212 */ /* 0x000fe200078e3cff */
[--C-:B------:R-:W-:Y:S01]  /*13960*/  IMAD.X R33, RZ, RZ, R25.reuse, P3 ;  /* 0x000000ffff217224 */ /* 0x100fe200018e0619 */
[----:B------:R-:W5:Y:S01]  /*13970*/  LD.E.128 R8, desc[UR42][R8.64] ;  /* 0x0000002a08087980 */ /* 0x000f62000c101d00 */
[----:B------:R-:W-:-:S02]  /*13980*/  IMAD.MOV.U32 R5, RZ, RZ, R25 ;  /* 0x000000ffff057224 */ /* 0x000fc400078e0019 */
[----:B------:R-:W-:Y:S01]  /*13990*/  IMAD.IADD R37, R37, 0x1, R39 ;  /* 0x0000000125257824 */ /* 0x000fe200078e0227 */
[----:B------:R-:W5:Y:S01]  /*139a0*/  LD.E.128 R12, desc[UR42][R12.64] ;  /* 0x0000002a0c0c7980 */ /* 0x000f62000c101d00 */
[----:B------:R-:W-:Y:S02]  /*139b0*/  IMAD R39, R0, R3, R40 ;  /* 0x0000000300277224 */ /* 0x000fe400078e0228 */
[----:B------:R-:W-:Y:S01]  /*139c0*/  IMAD R2, R2, UR4, RZ ;  /* 0x0000000402027c24 */ /* 0x000fe2000f8e02ff */
[----:B------:R-:W5:Y:S02]  /*139d0*/  LD.E.128 R4, desc[UR42][R4.64] ;  /* 0x0000002a04047980 */ /* 0x000f64000c101d00 */
[----:B------:R-:W-:Y:S02]  /*139e0*/  SHF.R.S32.HI R0, RZ, 0x1f, R39 ;  /* 0x0000001fff007819 */ /* 0x000fe40000011427 */
[----:B------:R-:W5:Y:S01]  /*139f0*/  LD.E.128 R24, desc[UR42][R26.64] ;  /* 0x0000002a1a187980 */ /* 0x000f62000c101d00 */
[----:B------:R-:W-:-:S03]  /*13a00*/  IMAD R41, R21, UR5, R2 ;  /* 0x0000000515297c24 */ /* 0x000fc6000f8e0202 */
[----:B------:R-:W5:Y:S01]  /*13a10*/  LD.E.128 R28, desc[UR42][R28.64] ;  /* 0x0000002a1c1c7980 */ /* 0x000f62000c101d00 */
[----:B------:R-:W-:Y:S01]  /*13a20*/  IMAD.WIDE.U32 R2, R21, UR4, R36 ;  /* 0x0000000415027c25 */ /* 0x000fe2000f8e0024 */
[----:B------:R-:W-:Y:S02]  /*13a30*/  ULDC.64 UR4, c[0x0][0xad8] ;  /* 0x0002b60000047ab9 */ /* 0x000fe40000000a00 */
[----:B------:R-:W5:Y:S01]  /*13a40*/  LD.E.128 R32, desc[UR42][R32.64] ;  /* 0x0000002a20207980 */ /* 0x000f62000c101d00 */
[----:B------:R-:W-:Y:S01]  /*13a50*/  @!PT LDS RZ, [RZ] ;  /* 0x00000000fffff984 */ /* 0x000fe20000000800 */
[----:B------:R-:W-:Y:S01]  /*13a60*/  @!PT LDS RZ, [RZ] ;  /* 0x00000000fffff984 */ /* 0x000fe20000000800 */
[----:B------:R-:W-:Y:S01]  /*13a70*/  @!PT LDS RZ, [RZ] ;  /* 0x00000000fffff984 */ /* 0x000fe20000000800 */
[----:B------:R-:W-:Y:S01]  /*13a80*/  @!PT LDS RZ, [RZ] ;  /* 0x00000000fffff984 */ /* 0x000fe20000000800 */
[----:B------:R0:W-:Y:S06]  /*13a90*/  MEMBAR.ALL.CTA ;  /* 0x0000000000007992 */ /* 0x0001ec0000008000 */
[----:B0-----:R-:W0:Y:S01]  /*13aa0*/  FENCE.VIEW.ASYNC.S ;  /* 0x00000000000073c6 */ /* 0x001e220000000000 */
        /* <DEDUP_REMOVED lines=12> */
[----:B0-----:R1:W0:Y:S01]  /*13b70*/  SHFL.IDX PT, R20, R39, RZ, 0x1c1f ;  /* 0x001c1fff27147589 */ /* 0x00122200000e0000 */
        /* <DEDUP_REMOVED lines=8> */
[-C--:B0-----:R-:W-:Y:S02]  /*13c00*/  @!P1 LEA R36, P3, R47, R20.reuse, 0x1 ;  /* 0x000000142f249211 */ /* 0x081fe400078608ff */
[C---:B------:R-:W-:Y:S02]  /*13c10*/  @!P2 LEA R40, P4, R44.reuse, R20, 0x1 ;  /* 0x000000142c28a211 */ /* 0x040fe400078808ff */
[----:B--2---:R-:W-:Y:S01]  /*13c20*/  @!P0 IMAD.WIDE R2, R49, 0x2, R20 ;  /* 0x0000000231028825 */ /* 0x004fe200078e0214 */
[-C--:B------:R-:W-:Y:S02]  /*13c30*/  @!P1 LEA.HI.X R37, R47, R21.reuse, R48, 0x1, P3 ;  /* 0x000000152f259211 */ /* 0x080fe400018f0c30 */
[----:B------:R-:W-:Y:S02]  /*13c40*/  @!P2 LEA.HI.X R41, R44, R21, R46, 0x1, P4 ;  /* 0x000000152c29a211 */ /* 0x000fe400020f0c2e */
[----:B------:R3:W-:Y:S04]  /*13c50*/  @!P0 ST.E.128 desc[UR42][R2.64], R4 ;  /* 0x0000000402008985 */ /* 0x0007e8000c101d2a */
[----:B------:R3:W-:Y:S04]  /*13c60*/  @!P1 ST.E.128 desc[UR42][R36.64], R12 ;  /* 0x0000000c24009985 */ /* 0x0007e8000c101d2a */
[----:B------:R3:W-:Y:S02]  /*13c70*/  @!P2 ST.E.128 desc[UR42][R40.64], R28 ;  /* 0x0000001c2800a985 */ /* 0x0007e4000c101d2a */
.L_x_2064:
[----:B------:R-:W-:Y:S05]  /*13c80*/  BSYNC B1 ;  /* 0x0000000000017941 */ /* 0x000fea0003800000 */
.L_x_2063:
        /* <DEDUP_REMOVED lines=19> */
.L_x_2061:
        /* <DEDUP_REMOVED lines=28> */
.L_x_2066:
        /* <DEDUP_REMOVED lines=11> */
[----:B------:R-:W-:Y:S01]  /*14030*/  IADD3 R8, R28, -0x80, R7 ;  /* 0xffffff801c087810 */ /* 0x000fe20007ffe007 */
        /* <DEDUP_REMOVED lines=36> */
.L_x_2068:
[----:B------:R-:W-:Y:S05]  /*14280*/  BSYNC B1 ;  /* 0x0000000000017941 */ /* 0x000fea0003800000 */
.L_x_2067:
        /* <DEDUP_REMOVED lines=69> */
.L_x_2070:
[----:B------:R-:W-:Y:S05]  /*146e0*/  BSYNC B1 ;  /* 0x0000000000017941 */ /* 0x000fea0003800000 */
.L_x_2069:
        /* <DEDUP_REMOVED lines=17> */
.L_x_2065:
[----:B------:R-:W-:Y:S05]  /*14800*/  BSYNC B0 ;  /* 0x0000000000007941 */ /* 0x000fea0003800000 */
.L_x_2060:
[----:B-1----:R-:W2:Y:S01]  /*14810*/  LDL R0, [R1+0x3c] ;  /* 0x00003c0001007983 */ /* 0x002ea20000100800 */
[----:B------:R-:W-:Y:S02]  /*14820*/  ULDC UR4, c[0x0][0xc3c] ;  /* 0x00030f0000047ab9 */ /* 0x000fe40000000800 */
[----:B--2---:R-:W-:-:S13]  /*14830*/  ISETP.GE.AND P0, PT, R0, UR4, PT ;  /* 0x0000000400007c0c */ /* 0x004fda000bf06270 */
[----:B------:R-:W-:Y:S05]  /*14840*/  @!P0 BRA `(.L_x_2071) ;  /* 0xfffffec8005c8947 */ /* 0x000fea000383ffff */
[----:B------:R-:W-:Y:S05]  /*14850*/  BRA `(.L_x_1942) ;  /* 0x0000006c000c7947 */ /* 0x000fea0003800000 */
.L_x_1940:
        /* <DEDUP_REMOVED lines=16> */
.L_x_2072:
        /* <DEDUP_REMOVED lines=42> */
.L_x_2078:
        /* <DEDUP_REMOVED lines=12> */
.L_x_2077:
[----:B------:R-:W-:Y:S05]  /*14cc0*/  BSYNC B0 ;  /* 0x0000000000007941 */ /* 0x000fea0003800000 */
.L_x_2076:
        /* <DEDUP_REMOVED lines=21> */
.L_x_2074:
        /* <DEDUP_REMOVED lines=21> */
.L_x_2079:
        /* <DEDUP_REMOVED lines=55> */
.L_x_2075:
[----:B------:R-:W-:Y:S02]  /*152e0*/  IMAD.MOV.U32 R17, RZ, RZ, RZ ;  /* 0x000000ffff117224 */ /* 0x000fe400078e00ff */
[----:B------:R-:W-:Y:S02]  /*152f0*/  IMAD.U32 R16, RZ, RZ, UR6 ;  /* 0x00000006ff107e24 */ /* 0x000fe4000f8e00ff */
[----:B------:R-:W-:-:S07]  /*15300*/  IMAD.MOV.U32 R18, RZ, RZ, RZ ;  /* 0x000000ffff127224 */ /* 0x000fce00078e00ff */
.L_x_2080:
[----:B------:R-:W-:-:S13]  /*15310*/  ISETP.NE.AND P0, PT, R5, RZ, PT ;  /* 0x000000ff0500720c */ /* 0x000fda0003f05270 */
[----:B------:R-:W0:Y:S01]  /*15320*/  @!P0 S2R R3, SR_CgaCtaId ;  /* 0x0000000000038919 */ /* 0x000e220000008800 */
[----:B------:R-:W-:-:S04]  /*15330*/  @!P0 MOV R2, 0x400 ;  /* 0x0000040000028802 */ /* 0x000fc80000000f00 */
[----:B0-----:R-:W-:-:S05]  /*15340*/  @!P0 LEA R2, R3, R2, 0x18 ;  /* 0x0000000203028211 */ /* 0x001fca00078ec0ff */
[----:B------:R1:W-:Y:S01]  /*15350*/  @!P0 STS.128 [R2+0x19cd0], R16 ;  /* 0x019cd01002008388 */ /* 0x0003e20000000c00 */
[----:B------:R-:W-:Y:S06]  /*15360*/  BAR.ARV 0x5, 0x200 ;  /* 0x0148000000007b1d */ /* 0x000fec0000002000 */
.L_x_2073:
        /* <DEDUP_REMOVED lines=50> */
[----:B------:R1:W-:Y:S04]  /*15690*/  STL [R1+0x8], R0 ;  /* 0x0000080001007387 */ /* 0x0003e80000100800 */
[----:B------:R-:W-:Y:S01]  /*156a0*/  STL [R1+0x38], RZ ;  /* 0x000038ff01007387 */ /* 0x000fe20000100800 */
[----:B0-----:R-:W-:-:S02]  /*156b0*/  IMAD.MOV.U32 R3, RZ, RZ, 0x40 ;  /* 0x00000040ff037424 */ /* 0x001fc400078e00ff */
[----:B-1----:R-:W-:-:S03]  /*156c0*/  IMAD.SHL.U32 R0, R12, 0x40, RZ ;  /* 0x000000400c007824 */ /* 0x002fc600078e00ff */
[----:B------:R-:W-:Y:S02]  /*156d0*/  SEL R5, R3, 0xffffffc0, !P0 ;  /* 0xffffffc003057807 */ /* 0x000fe40004000000 */
[----:B------:R-:W-:Y:S01]  /*156e0*/  LOP3.LUT R3, R4, 0x40, R0, 0xf8, !PT ;  /* 0x0000004004037812 */ /* 0x000fe200078ef800 */
[----:B------:R-:W-:Y:S01]  /*156f0*/  IMAD.IADD R0, R22, 0x1, R9 ;  /* 0x0000000116007824 */ /* 0x000fe200078e0209 */
[----:B------:R-:W-:-:S04]  /*15700*/  LOP3.LUT R3, R2, 0x20, RZ, 0xfc, !PT ;  /* 0x0000002002037812 */ /* 0x000fc800078efcff */
[----:B------:R0:W-:Y:S02]  /*15710*/  STL [R1+0x18], R0 ;  /* 0x0000180001007387 */ /* 0x0001e40000100800 */
[----:B0-----:R-:W-:-:S07]  /*15720*/  LOP3.LUT R0, R2, 0x40, RZ, 0xfc, !PT ;  /* 0x0000004002007812 */ /* 0x001fce00078efcff */
.L_x_2197:
[----:B0-----:R-:W0:Y:S02]  /*15730*/  LDC.64 R2, c[0x0][0xc88] ;  /* 0x00032200ff027b82 */ /* 0x001e240000000a00 */
[----:B0-----:R-:W-:-:S05]  /*15740*/  IMAD.WIDE R2, R19, 0x4, R2 ;  /* 0x0000000413027825 */ /* 0x001fca00078e0202 */
[----:B--2---:R-:W2:Y:S01]  /*15750*/  LDG.E R15, desc[UR42][R2.64] ;  /* 0x0000002a020f7981 */ /* 0x004ea2000c1e1900 */
        /* <DEDUP_REMOVED lines=24> */
[C---:B------:R-:W-:Y:S01]  /*158e0*/  IADD3 R6, P4, R23.reuse, UR4, RZ ;  /* 0x0000000417067c10 */ /* 0x040fe2000ff9e0ff */
[----:B------:R-:W-:Y:S03]  /*158f0*/  STL [R1], R14 ;  /* 0x0000000e01007387 */ /* 0x000fe60000100800 */
[C---:B------:R-:W-:Y:S02]  /*15900*/  IADD3.X R7, R14.reuse, UR5, RZ, P4, !PT ;  /* 0x000000050e077c10 */ /* 0x040fe4000a7fe4ff */
        /* <DEDUP_REMOVED lines=25> */
[----:B--2---:R0:W-:Y:S01]  /*15aa0*/  STL [R1+0x24], R9 ;  /* 0x0000240901007387 */ /* 0x0041e20000100800 */
[----:B------:R-:W-:Y:S02]  /*15ab0*/  IMAD.MOV.U32 R13, RZ, RZ, R9 ;  /* 0x000000ffff0d7224 */ /* 0x000fe400078e0009 */
[----:B0-----:R-:W-:Y:S01]  /*15ac0*/  IMAD.U32 R9, RZ, RZ, UR5 ;  /* 0x00000005ff097e24 */ /* 0x001fe2000f8e00ff */
[----:B----4-:R-:W-:Y:S06]  /*15ad0*/  @P3 BRA `(.L_x_2082) ;  /* 0x0000000000143947 */ /* 0x010fec0003800000 */
[----:B------:R-:W-:Y:S05]  /*15ae0*/  @!P0 BRA `(.L_x_2082) ;  /* 0x0000000000108947 */ /* 0x000fea0003800000 */
[----:B------:R-:W2:Y:S04]  /*15af0*/  LDG.E R11, desc[UR42][R2.64] ;  /* 0x0000002a020b7981 */ /* 0x000ea8000c1e1900 */
[----:B------:R-:W2:Y:S02]  /*15b00*/  LDG.E R2, desc[UR42][R2.64+0x4] ;  /* 0x0000042a02027981 */ /* 0x000ea4000c1e1900 */
[----:B--2---:R-:W-:-:S05]  /*15b10*/  IMAD.IADD R13, R2, 0x1, -R11 ;  /* 0x00000001020d7824 */ /* 0x004fca00078e0a0b */
[----:B------:R0:W-:Y:S02]  /*15b20*/  STL [R1+0x24], R13 ;  /* 0x0000240d01007387 */ /* 0x0001e40000100800 */
.L_x_2082:
[----:B-----5:R-:W-:Y:S01]  /*15b30*/  IMAD.IADD R2, R12, 0x1, R8 ;  /* 0x000000010c027824 */ /* 0x020fe200078e0208 */
[----:B------:R-:W-:Y:S01]  /*15b40*/  ULDC.64 UR4, c[0x0][0xa20] ;  /* 0x0002880000047ab9 */ /* 0x000fe20000000a00 */
[----:B------:R-:W-:Y:S01]  /*15b50*/  IMAD.MOV.U32 R28, RZ, RZ, R15 ;  /* 0x000000ffff1c7224 */ /* 0x000fe200078e000f */
[----:B------:R-:W-:Y:S02]  /*15b60*/  ISETP.NE.U32.AND P0, PT, RZ, UR4, PT ;  /* 0x00000004ff007c0c */ /* 0x000fe4000bf05070 */
[----:B------:R1:W-:Y:S02]  /*15b70*/  STL [R1+0x4], R2 ;  /* 0x0000040201007387 */ /* 0x0003e40000100800 */
[----:B------:R-:W-:-:S13]  /*15b80*/  ISETP.NE.AND.EX P0, PT, RZ, UR5, PT, P0 ;  /* 0x00000005ff007c0c */ /* 0x000fda000bf05300 */
[----:B-1----:R-:W-:Y:S05]  /*15b90*/  @!P0 BRA `(.L_x_2083) ;  /* 0x0000000000108947 */ /* 0x002fea0003800000 */
[----:B------:R-:W-:-:S04]  /*15ba0*/  IADD3 R10, P0, R23, UR4, RZ ;  /* 0x00000004170a7c10 */ /* 0x000fc8000ff1e0ff */
[----:B------:R-:W-:-:S05]  /*15bb0*/  IADD3.X R11, R14, UR5, RZ, P0, !PT ;  /* 0x000000050e0b7c10 */ /* 0x000fca00087fe4ff */
[----:B------:R1:W5:Y:S01]  /*15bc0*/  LDG.E R10, desc[UR42][R10.64] ;  /* 0x0000002a0a0a7981 */ /* 0x000362000c1e1900 */
[----:B------:R-:W-:Y:S05]  /*15bd0*/  BRA `(.L_x_2084) ;  /* 0x0000000000107947 */ /* 0x000fea0003800000 */
.L_x_2083:
[----:B------:R-:W-:Y:S05]  /*15be0*/  @!P1 BRA `(.L_x_2084) ;  /* 0x00000000000c9947 */ /* 0x000fea0003800000 */
[----:B------:R-:W2:Y:S04]  /*15bf0*/  LDG.E R10, desc[UR42][R6.64] ;  /* 0x0000002a060a7981 */ /* 0x000ea8000c1e1900 */
[----:B------:R-:W2:Y:S02]  /*15c00*/  LDG.E R6, desc[UR42][R6.64+0x4] ;  /* 0x0000042a06067981 */ /* 0x000ea4000c1e1900 */
[----:B--2---:R-:W-:-:S07]  /*15c10*/  IMAD.IADD R10, R6, 0x1, -R10 ;  /* 0x00000001060a7824 */ /* 0x004fce00078e0a0a */
.L_x_2084:
[----:B------:R-:W2:Y:S01]  /*15c20*/  @P2 LDG.E R2, desc[UR42][R4.64] ;  /* 0x0000002a04022981 */ /* 0x000ea2000c1e1900 */
[----:B------:R-:W3:Y:S01]  /*15c30*/  LDC R3, c[0x0][0x448] ;  /* 0x00011200ff037b82 */ /* 0x000ee20000000800 */
[----:B-----5:R-:W-:Y:S02]  /*15c40*/  IMAD.IADD R10, R10, 0x1, -R8 ;  /* 0x000000010a0a7824 */ /* 0x020fe400078e0a08 */
[----:B------:R-:W2:Y:S01]  /*15c50*/  @P2 LDG.E R4, desc[UR42][R4.64+0x4] ;  /* 0x0000042a04042981 */ /* 0x000ea2000c1e1900 */
[----:B---3--:R-:W-:-:S13]  /*15c60*/  ISETP.NE.AND P0, PT, R3, 0x1, PT ;  /* 0x000000010300780c */ /* 0x008fda0003f05270 */
[----:B------:R-:W3:Y:S01]  /*15c70*/  @P0 LDC R3, c[0x0][0x44c] ;  /* 0x00011300ff030b82 */ /* 0x000ee20000000800 */
[----:B------:R-:W-:Y:S01]  /*15c80*/  BSSY B0, `(.L_x_2085) ;  /* 0x0000160000007945 */ /* 0x000fe20003800000 */
[----:B--2---:R-:W-:-:S06]  /*15c90*/  @P2 IMAD.IADD R9, R4, 0x1, -R2 ;  /* 0x0000000104092824 */ /* 0x004fcc00078e0a02 */
[----:B------:R-:W2:Y:S01]  /*15ca0*/  @P0 LDC R4, c[0x0][0x450] ;  /* 0x00011400ff040b82 */ /* 0x000ea20000000800 */
[----:B------:R-:W-:-:S04]  /*15cb0*/  IMAD R2, R17, 0xc0, RZ ;  /* 0x000000c011027824 */ /* 0x000fc800078e02ff */
[----:B------:R-:W-:-:S04]  /*15cc0*/  VIADD R2, R2, 0xbf ;  /* 0x000000bf02027836 */ /* 0x000fc80000000000 */
[----:B---3--:R-:W-:-:S05]  /*15cd0*/  @P0 IMAD.HI.U32 R3, R2, R3, RZ ;  /* 0x0000000302030227 */ /* 0x008fca00078e00ff */
[----:B--2---:R-:W-:Y:S01]  /*15ce0*/  @P0 SHF.R.U32.HI R2, RZ, R4, R3 ;  /* 0x00000004ff020219 */ /* 0x004fe20000011603 */
[----:B------:R-:W-:-:S05]  /*15cf0*/  IMAD.IADD R3, R10, 0x1, R9 ;  /* 0x000000010a037824 */ /* 0x000fca00078e0209 */
[C---:B------:R-:W-:Y:S01]  /*15d00*/  IADD3 R20, R3.reuse, 0x80, -R13 ;  /* 0x0000008003147810 */ /* 0x040fe20007ffe80d */
[----:B------:R-:W-:-:S04]  /*15d10*/  VIADD R3, R3, 0x7f ;  /* 0x0000007f03037836 */ /* 0x000fc80000000000 */
[----:B------:R-:W-:Y:S01]  /*15d20*/  IMAD.IADD R2, R20, 0x1, R2 ;  /* 0x0000000114027824 */ /* 0x000fe200078e0202 */
[----:B------:R-:W-:-:S04]  /*15d30*/  SHF.R.S32.HI R4, RZ, 0x1f, R3 ;  /* 0x0000001fff047819 */ /* 0x000fc80000011403 */
[----:B------:R-:W-:Y:S02]  /*15d40*/  LEA.HI R4, R4, R3, RZ, 0x7 ;  /* 0x0000000304047211 */ /* 0x000fe400078f38ff */
[----:B------:R-:W-:-:S04]  /*15d50*/  SHF.R.S32.HI R3, RZ, 0x1f, R2 ;  /* 0x0000001fff037819 */ /* 0x000fc80000011402 */
[----:B------:R-:W-:Y:S02]  /*15d60*/  LEA.HI R3, R3, R2, RZ, 0x7 ;  /* 0x0000000203037211 */ /* 0x000fe400078f38ff */
[----:B------:R-:W-:Y:S02]  /*15d70*/  SHF.R.S32.HI R21, RZ, 0x7, R4 ;  /* 0x00000007ff157819 */ /* 0x000fe40000011404 */
[----:B------:R-:W-:-:S04]  /*15d80*/  SHF.R.S32.HI R3, RZ, 0x7, R3 ;  /* 0x00000007ff037819 */ /* 0x000fc80000011403 */
[----:B------:R-:W-:-:S05]  /*15d90*/  VIMNMX R3, R21, R3, PT ;  /* 0x0000000315037248 */ /* 0x000fca0003fe0100 */
[--C-:B------:R-:W-:Y:S02]  /*15da0*/  IMAD R3, R3, 0x80, -R10.reuse ;  /* 0x0000008003037824 */ /* 0x100fe400078e0a0a */
[----:B------:R-:W-:-:S03]  /*15db0*/  IMAD.MOV R10, RZ, RZ, -R10 ;  /* 0x000000ffff0a7224 */ /* 0x000fc600078e0a0a */
[----:B------:R-:W-:Y:S02]  /*15dc0*/  VIMNMX R2, R3, R9, PT ;  /* 0x0000000903027248 */ /* 0x000fe40003fe0100 */
[----:B------:R-:W-:-:S04]  /*15dd0*/  VIMNMX R3, RZ, R10, !PT ;  /* 0x0000000aff037248 */ /* 0x000fc80007fe0100 */
[----:B------:R-:W-:Y:S02]  /*15de0*/  ISETP.GT.AND P0, PT, R2, R3, PT ;  /* 0x000000030200720c */ /* 0x000fe40003f04270 */
[----:B------:R-:W-:-:S11]  /*15df0*/  SHF.R.U32.HI R3, RZ, 0x7, R3 ;  /* 0x00000007ff037819 */ /* 0x000fd60000011603 */
[----:B------:R-:W-:-:S05]  /*15e00*/  @P0 VIADD R2, R2, 0x7f ;  /* 0x0000007f02020836 */ /* 0x000fca0000000000 */
[----:B------:R-:W-:-:S04]  /*15e10*/  @P0 SHF.R.S32.HI R4, RZ, 0x1f, R2 ;  /* 0x0000001fff040819 */ /* 0x000fc80000011402 */
        /* <DEDUP_REMOVED lines=9> */
[----:B------:R-:W2:Y:S02]  /*15eb0*/  S2R R5, SR_TID.X ;  /* 0x0000000000057919 */ /* 0x000ea40000002100 */
[----:B--2---:R-:W-:-:S04]  /*15ec0*/  SHF.R.U32.HI R5, RZ, 0x5, R5 ;  /* 0x00000005ff057819 */ /* 0x004fc80000011605 */
[----:B------:R-:W-:-:S05]  /*15ed0*/  LOP3.LUT R5, R5, 0x3, RZ, 0xc0, !PT ;  /* 0x0000000305057812 */ /* 0x000fca00078ec0ff */
[----:B------:R2:W3:Y:S02]  /*15ee0*/  SHFL.IDX PT, R14, R5, RZ, 0x1f ;  /* 0x00001fff050e7589 */ /* 0x0004e400000e0000 */
.L_x_2232:
[----:B---3--:R-:W-:Y:S02]  /*15ef0*/  ISETP.NE.AND P0, PT, R14, RZ, PT ;  /* 0x000000ff0e00720c */ /* 0x008fe40003f05270 */
[----:B------:R-:W-:-:S11]  /*15f00*/  PLOP3.LUT P6, PT, PT, PT, PT, 0x8, 0x0 ;  /* 0x000000000000781c */ /* 0x000fd60003fce170 */
[----:B------:R-:W-:Y:S05]  /*15f10*/  @P0 BRA `(.L_x_2088) ;  /* 0x00000000000c0947 */ /* 0x000fea0003800000 */
[----:B------:R-:W-:-:S03]  /*15f20*/  UMOV UR4, 0xffffffff ;  /* 0xffffffff00047882 */ /* 0x000fc60000000000 */
[----:B------:R-:W-:Y:S05]  /*15f30*/  BRA.DIV UR4, `(.L_x_2089) ;  /* 0x0000005e045c7947 */ /* 0x000fea000b800000 */
[----:B------:R-:W-:-:S13]  /*15f40*/  ELECT P6, URZ, PT ;  /* 0x00000000003f782f */ /* 0x000fda00038c0000 */
.L_x_2088:
[----:B--2---:R-:W2:Y:S01]  /*15f50*/  LDL R5, [R1+0x38] ;  /* 0x0000380001057983 */ /* 0x004ea20000100800 */
[----:B------:R-:W-:Y:S01]  /*15f60*/  BSSY B1, `(.L_x_2090) ;  /* 0x0000008000017945 */ /* 0x000fe20003800000 */
[----:B--2---:R-:W-:-:S05]  /*15f70*/  VIADD R5, R5, 0x1 ;  /* 0x0000000105057836 */ /* 0x004fca0000000000 */
[----:B------:R-:W-:-:S04]  /*15f80*/  LEA.HI R6, R5, R5, RZ, 0x1 ;  /* 0x0000000505067211 */ /* 0x000fc800078f08ff */
[----:B------:R-:W-:-:S05]  /*15f90*/  LOP3.LUT R6, R6, 0xfffffffe, RZ, 0xc0, !PT ;  /* 0xfffffffe06067812 */ /* 0x000fca00078ec0ff */
[----:B------:R-:W-:-:S05]  /*15fa0*/  IMAD.IADD R5, R5, 0x1, -R6 ;  /* 0x0000000105057824 */ /* 0x000fca00078e0a06 */
[----:B------:R-:W-:-:S04]  /*15fb0*/  SHF.L.U32 R5, R5, 0x1f, RZ ;  /* 0x0000001f05057819 */ /* 0x000fc800000006ff */
[----:B------:R-:W2:Y:S02]  /*15fc0*/  SYNCS.PHASECHK.TRANS64.TRYWAIT P0, [R22+URZ+0x19c20], R5 ;  /* 0x019c2005160075a7 */ /* 0x000ea4000800017f */
[----:B--2---:R-:W-:Y:S05]  /*15fd0*/  @!P0 BRA `(.L_x_2091) ;  /* 0x0000005c00548947 */ /* 0x004fea0003800000 */
.L_x_2235:
[----:B------:R-:W-:Y:S05]  /*15fe0*/  BSYNC B1 ;  /* 0x0000000000017941 */ /* 0x000fea0003800000 */
.L_x_2090:
[----:B------:R-:W-:Y:S04]  /*15ff0*/  BSSY B1, `(.L_x_2092) ;  /* 0x000008b000017945 */ /* 0x000fe80003800000 */
[----:B------:R-:W-:Y:S05]  /*16000*/  @!P6 BRA `(.L_x_2093) ;  /* 0x000000080024e947 */ /* 0x000fea0003800000 */
[----:B------:R-:W-:Y:S01]  /*16010*/  IMAD R8, R25, 0x8, R22 ;  /* 0x0000000819087824 */ /* 0x000fe200078e0216 */
[----:B------:R-:W-:Y:S01]  /*16020*/  SHF.L.U32 R10, R27, 0x1f, RZ ;  /* 0x0000001f1b0a7819 */ /* 0x000fe200000006ff */
[----:B------:R-:W3:Y:S01]  /*16030*/  S2R R6, SR_TID.X ;  /* 0x0000000000067919 */ /* 0x000ee20000002100 */
[----:B------:R-:W-:Y:S02]  /*16040*/  BSSY B2, `(.L_x_2094) ;  /* 0x0000005000027945 */ /* 0x000fe40003800000 */
[----:B------:R-:W4:Y:S01]  /*16050*/  SYNCS.PHASECHK.TRANS64.TRYWAIT P0, [R8+URZ+0x19ca0], R10 ;  /* 0x019ca00a080075a7 */ /* 0x000f22000800017f */
[----:B---3--:R-:W-:-:S04]  /*16060*/  LOP3.LUT R6, R6, 0x7f, RZ, 0xc0, !PT ;  /* 0x0000007f06067812 */ /* 0x008fc800078ec0ff */
[----:B------:R-:W-:Y:S01]  /*16070*/  ISETP.NE.AND P1, PT, R6, RZ, PT ;  /* 0x000000ff0600720c */ /* 0x000fe20003f25270 */
[----:B----4-:R-:W-:-:S12]  /*16080*/  @!P0 BRA `(.L_x_2095) ;  /* 0x0000005c003c8947 */ /* 0x010fd80003800000 */
.L_x_2236:
[----:B------:R-:W-:Y:S05]  /*16090*/  BSYNC B2 ;  /* 0x0000000000027941 */ /* 0x000fea0003800000 */
.L_x_2094:
[----:B------:R-:W-:Y:S04]  /*160a0*/  BSSY B2, `(.L_x_2096) ;  /* 0x0000009000027945 */ /* 0x000fe80003800000 */
[----:B------:R-:W-:Y:S05]  /*160b0*/  @P1 BRA `(.L_x_2097) ;  /* 0x00000000001c1947 */ /* 0x000fea0003800000 */
[----:B--2---:R-:W2:Y:S02]  /*160c0*/  S2R R5, SR_TID.X ;  /* 0x0000000000057919 */ /* 0x004ea40000002100 */
[----:B--2---:R-:W-:Y:S01]  /*160d0*/  LOP3.LUT R6, R5, 0x1f, RZ, 0xc0, !PT ;  /* 0x0000001f05067812 */ /* 0x004fe200078ec0ff */
[----:B------:R-:W-:-:S03]  /*160e0*/  IMAD.MOV.U32 R5, RZ, RZ, 0x3000 ;  /* 0x00003000ff057424 */ /* 0x000fc600078e00ff */
[----:B------:R-:W-:Y:S01]  /*160f0*/  ISETP.NE.AND P0, PT, R6, RZ, PT ;  /* 0x000000ff0600720c */ /* 0x000fe20003f05270 */
[----:B------:R4:W-:-:S12]  /*16100*/  SYNCS.ARRIVE.TRANS64 RZ, [R8+URZ+0x19c90], R5 ;  /* 0x019c900508ff79a7 */ /* 0x0009d8000800003f */
[----:B----4-:R-:W-:Y:S05]  /*16110*/  @!P0 BRA `(.L_x_2097) ;  /* 0x0000000000048947 */ /* 0x010fea0003800000 */
[----:B------:R-:W-:Y:S01]  /*16120*/  BPT.TRAP 0x1 ;  /* 0x000000040000795c */ /* 0x000fe20000300000 */
.L_x_2097:
[----:B------:R-:W-:Y:S05]  /*16130*/  BSYNC B2 ;  /* 0x0000000000027941 */ /* 0x000fea0003800000 */
.L_x_2096:
        /* <DEDUP_REMOVED lines=8> */
[----:B--2---:R-:W-:Y:S01]  /*161c0*/  VIADD R5, R8, 0x19c90 ;  /* 0x00019c9008057836 */ /* 0x004fe20000000000 */
[----:B------:R-:W-:Y:S01]  /*161d0*/  UMOV UR6, 0x0 ;  /* 0x0000000000067882 */ /* 0x000fe20000000000 */
[----:B------:R-:W-:Y:S01]  /*161e0*/  VIADD R9, R7, 0x13800 ;  /* 0x0001380007097836 */ /* 0x000fe20000000000 */
[----:B------:R-:W-:-:S09]  /*161f0*/  UMOV UR7, 0x12f00000 ;  /* 0x12f0000000077882 */ /* 0x000fd20000000000 */
.L_x_2098:
        /* <DEDUP_REMOVED lines=10> */
[----:B0-----:R-:W-:Y:S01]  /*162a0*/  IMAD.MOV.U32 R13, RZ, RZ, 0x20 ;  /* 0x00000020ff0d7424 */ /* 0x001fe200078e00ff */
[----:B------:R-:W-:Y:S01]  /*162b0*/  PLOP3.LUT P0, PT, PT, PT, PT, 0x80, 0x0 ;  /* 0x000000000000781c */ /* 0x000fe20003f0f070 */
[----:B------:R-:W-:Y:S01]  /*162c0*/  VIADD R9, R7, 0x14800 ;  /* 0x0001480007097836 */ /* 0x000fe20000000000 */
[----:B------:R-:W-:Y:S01]  /*162d0*/  UMOV UR6, 0x0 ;  /* 0x0000000000067882 */ /* 0x000fe20000000000 */
[----:B------:R-:W-:Y:S01]  /*162e0*/  UMOV UR7, 0x12f00000 ;  /* 0x12f0000000077882 */ /* 0x000fe20000000000 */
[----:B------:R-:W-:-:S15]  /*162f0*/  R2UR UR10, R13 ;  /* 0x000000000d0a72ca */ /* 0x000fde00000e0000 */
.L_x_2099:
        /* <DEDUP_REMOVED lines=10> */
[----:B------:R-:W-:Y:S01]  /*163a0*/  IMAD.MOV.U32 R12, RZ, RZ, 0x40 ;  /* 0x00000040ff0c7424 */ /* 0x000fe200078e00ff */
[----:B------:R-:W-:Y:S01]  /*163b0*/  PLOP3.LUT P0, PT, PT, PT, PT, 0x80, 0x0 ;  /* 0x000000000000781c */ /* 0x000fe20003f0f070 */
[----:B------:R-:W-:Y:S01]  /*163c0*/  VIADD R9, R7, 0x15800 ;  /* 0x0001580007097836 */ /* 0x000fe20000000000 */
[----:B------:R-:W-:Y:S01]  /*163d0*/  UMOV UR6, 0x0 ;  /* 0x0000000000067882 */ /* 0x000fe20000000000 */
[----:B------:R-:W-:Y:S01]  /*163e0*/  UMOV UR7, 0x12f00000 ;  /* 0x12f0000000077882 */ /* 0x000fe20000000000 */
[----:B------:R-:W-:-:S15]  /*163f0*/  R2UR UR10, R12 ;  /* 0x000000000c0a72ca */ /* 0x000fde00000e0000 */
.L_x_2100:
        /* <DEDUP_REMOVED lines=10> */
[----:B------:R-:W0:Y:S01]  /*164a0*/  SYNCS.PHASECHK.TRANS64.TRYWAIT P0, [R8+URZ+0x19cc0], R10 ;  /* 0x019cc00a080075a7 */ /* 0x000e22000800017f */
[----:B------:R-:W-:Y:S04]  /*164b0*/  BSSY B2, `(.L_x_2101) ;  /* 0x0000002000027945 */ /* 0x000fe80003800000 */
[----:B0-----:R-:W-:Y:S05]  /*164c0*/  @!P0 BRA `(.L_x_2102) ;  /* 0x0000005800408947 */ /* 0x001fea0003800000 */
.L_x_2237:
[----:B------:R-:W-:Y:S05]  /*164d0*/  BSYNC B2 ;  /* 0x0000000000027941 */ /* 0x000fea0003800000 */
.L_x_2101:
[----:B------:R-:W-:Y:S01]  /*164e0*/  BSSY B2, `(.L_x_2103) ;  /* 0x000000b000027945 */ /* 0x000fe20003800000 */
[----:B0--3--:R-:W-:Y:S02]  /*164f0*/  IMAD.MOV.U32 R10, RZ, RZ, 0x0 ;  /* 0x00000000ff0a7424 */ /* 0x009fe400078e00ff */
[----:B-1----:R-:W-:Y:S01]  /*16500*/  IMAD.MOV.U32 R11, RZ, RZ, 0x12f00000 ;  /* 0x12f00000ff0b7424 */ /* 0x002fe200078e00ff */
        /* <DEDUP_REMOVED lines=8> */
.L_x_2104:
[----:B------:R-:W-:Y:S05]  /*16590*/  BSYNC B2 ;  /* 0x0000000000027941 */ /* 0x000fea0003800000 */
.L_x_2103:
        /* <DEDUP_REMOVED lines=8> */
.L_x_2105:
        /* <DEDUP_REMOVED lines=15> */
.L_x_2106:
        /* <DEDUP_REMOVED lines=15> */
.L_x_2107:
        /* <DEDUP_REMOVED lines=9> */
[----:B---3--:R-:W-:Y:S05]  /*16890*/  @P0 BRA.U.ANY `(.L_x_2107) ;  /* 0xfffffffd00d80947 */ /* 0x008fea000393ffff */
.L_x_2093:
[----:B------:R-:W-:Y:S05]  /*168a0*/  BSYNC B1 ;  /* 0x0000000000017941 */ /* 0x000fea0003800000 */
.L_x_2092:
        /* <DEDUP_REMOVED lines=9> */
.L_x_2124:
[----:B------:R-:W-:Y:S05]  /*16940*/  YIELD ;  /* 0x0000000000007946 */ /* 0x000fea0003800000 */
        /* <DEDUP_REMOVED lines=10> */
.L_x_2238:
[----:B------:R-:W-:Y:S05]  /*169f0*/  BSYNC B2 ;  /* 0x0000000000027941 */ /* 0x000fea0003800000 */
.L_x_2110:
[----:B------:R-:W-:Y:S04]  /*16a00*/  BSSY B2, `(.L_x_2112) ;  /* 0x0000009000027945 */ /* 0x000fe80003800000 */
[----:B------:R-:W-:Y:S05]  /*16a10*/  @P2 BRA `(.L_x_2113) ;  /* 0x00000000001c2947 */ /* 0x000fea0003800000 */
[----:B------:R-:W2:Y:S02]  /*16a20*/  S2R R4, SR_TID.X ;  /* 0x0000000000047919 */ /* 0x000ea40000002100 */
[----:B--2---:R-:W-:Y:S01]  /*16a30*/  LOP3.LUT R5, R4, 0x1f, RZ, 0xc0, !PT ;  /* 0x0000001f04057812 */ /* 0x004fe200078ec0ff */
[----:B------:R-:W-:-:S03]  /*16a40*/  IMAD.MOV.U32 R4, RZ, RZ, 0x3000 ;  /* 0x00003000ff047424 */ /* 0x000fc600078e00ff */
[----:B------:R-:W-:Y:S01]  /*16a50*/  ISETP.NE.AND P1, PT, R5, RZ, PT ;  /* 0x000000ff0500720c */ /* 0x000fe20003f25270 */
[----:B------:R4:W-:-:S12]  /*16a60*/  SYNCS.ARRIVE.TRANS64 RZ, [R8+URZ+0x19c90], R4 ;  /* 0x019c900408ff79a7 */ /* 0x0009d8000800003f */
[----:B----4-:R-:W-:Y:S05]  /*16a70*/  @!P1 BRA `(.L_x_2113) ;  /* 0x0000000000049947 */ /* 0x010fea0003800000 */
[----:B------:R-:W-:Y:S01]  /*16a80*/  BPT.TRAP 0x1 ;  /* 0x000000040000795c */ /* 0x000fe20000300000 */
.L_x_2113:
[----:B------:R-:W-:Y:S05]  /*16a90*/  BSYNC B2 ;  /* 0x0000000000027941 */ /* 0x000fea0003800000 */
.L_x_2112:
[----:B------:R-:W-:Y:S01]  /*16aa0*/  IMAD.MOV.U32 R12, RZ, RZ, RZ ;  /* 0x000000ffff0c7224 */ /* 0x000fe200078e00ff */
[----:B------:R-:W-:Y:S01]  /*16ab0*/  UIADD3 UR4, UP0, UR40, 0x570, URZ ;  /* 0x0000057028047890 */ /* 0x000fe2000ff1e03f */
[----:B------:R-:W-:Y:S01]  /*16ac0*/  IMAD R6, R25, 0x3000, R22 ;  /* 0x0000300019067824 */ /* 0x000fe200078e0216 */
[----:B------:R-:W-:Y:S01]  /*16ad0*/  PLOP3.LUT P1, PT, PT, PT, PT, 0x80, 0x0 ;  /* 0x000000000000781c */ /* 0x000fe20003f2f070 */
[----:B--2---:R-:W-:Y:S01]  /*16ae0*/  IMAD R5, R9, 0x80, R0 ;  /* 0x0000008009057824 */ /* 0x004fe200078e0200 */
[----:B------:R-:W-:Y:S01]  /*16af0*/  R2UR UR10, R12 ;  /* 0x000000000c0a72ca */ /* 0x000fe200000e0000 */
[----:B------:R-:W-:Y:S01]  /*16b00*/  VIADD R4, R8, 0x19c90 ;  /* 0x00019c9008047836 */ /* 0x000fe20000000000 */
[----:B------:R-:W-:Y:S01]  /*16b10*/  UIADD3.X UR5, URZ, UR41, URZ, UP0, !UPT ;  /* 0x000000293f057290 */ /* 0x000fe200087fe43f */
[----:B------:R-:W-:Y:S01]  /*16b20*/  VIADD R10, R6, 0x13800 ;  /* 0x00013800060a7836 */ /* 0x000fe20000000000 */
[----:B------:R-:W-:Y:S01]  /*16b30*/  UMOV UR6, 0x0 ;  /* 0x0000000000067882 */ /* 0x000fe20000000000 */
[----:B------:R-:W-:-:S10]  /*16b40*/  UMOV UR7, 0x12f00000 ;  /* 0x12f0000000077882 */ /* 0x000fd40000000000 */
.L_x_2114:
        /* <DEDUP_REMOVED lines=16> */
.L_x_2115:
        /* <DEDUP_REMOVED lines=16> */
.L_x_2116:
        /* <DEDUP_REMOVED lines=13> */
.L_x_2239:
[----:B------:R-:W-:Y:S05]  /*16e20*/  BSYNC B2 ;  /* 0x0000000000027941 */ /* 0x000fea0003800000 */
.L_x_2117:
[----:B------:R-:W-:Y:S01]  /*16e30*/  BSSY B2, `(.L_x_2119) ;  /* 0x000000b000027945 */ /* 0x000fe20003800000 */
[----:B------:R-:W-:Y:S02]  /*16e40*/  IMAD.MOV.U32 R10, RZ, RZ, 0x0 ;  /* 0x00000000ff0a7424 */ /* 0x000fe400078e00ff */
[----:B-1----:R-:W-:Y:S01]  /*16e50*/  IMAD.MOV.U32 R11, RZ, RZ, 0x12f00000 ;  /* 0x12f00000ff0b7424 */ /* 0x002fe200078e00ff */
        /* <DEDUP_REMOVED lines=8> */
.L_x_2120:
[----:B------:R-:W-:Y:S05]  /*16ee0*/  BSYNC B2 ;  /* 0x0000000000027941 */ /* 0x000fea0003800000 */
.L_x_2119:
[----:B------:R-:W-:Y:S01]  /*16ef0*/  R2UR UR10, R12 ;  /* 0x000000000c0a72ca */ /* 0x000fe200000e0000 */
[----:B------:R-:W-:Y:S01]  /*16f00*/  UIADD3 UR4, UP0, UR40, 0x670, URZ ;  /* 0x0000067028047890 */ /* 0x000fe2000ff1e03f */
[----:B------:R-:W-:Y:S01]  /*16f10*/  R2UR UR6, R10 ;  /* 0x000000000a0672ca */ /* 0x000fe200000e0000 */
[----:B0--3--:R-:W-:Y:S01]  /*16f20*/  VIADD R8, R8, 0x19cb0 ;  /* 0x00019cb008087836 */ /* 0x009fe20000000000 */
[----:B------:R-:W-:Y:S01]  /*16f30*/  R2UR UR7, R11 ;  /* 0x000000000b0772ca */ /* 0x000fe200000e0000 */
[----:B------:R-:W-:Y:S01]  /*16f40*/  VIADD R4, R6, 0x9000 ;  /* 0x0000900006047836 */ /* 0x000fe20000000000 */
[----:B------:R-:W-:Y:S01]  /*16f50*/  PLOP3.LUT P1, PT, PT, PT, PT, 0x80, 0x0 ;  /* 0x000000000000781c */ /* 0x000fe20003f2f070 */
[----:B------:R-:W-:-:S12]  /*16f60*/  UIADD3.X UR5, URZ, UR41, URZ, UP0, !UPT ;  /* 0x000000293f057290 */ /* 0x000fd800087fe43f */
.L_x_2121:
        /* <DEDUP_REMOVED lines=15> */
.L_x_2122:
        /* <DEDUP_REMOVED lines=15> */
.L_x_2123:
        /* <DEDUP_REMOVED lines=10> */
.L_x_2109:
[----:B------:R-:W-:Y:S05]  /*171f0*/  BSYNC B1 ;  /* 0x0000000000017941 */ /* 0x000fea0003800000 */
.L_x_2108:
        /* <DEDUP_REMOVED lines=8> */
.L_x_2086:
[----:B------:R-:W-:Y:S05]  /*17280*/  BSYNC B0 ;  /* 0x0000000000007941 */ /* 0x000fea0003800000 */
.L_x_2085:
[----:B------:R-:W3:Y:S01]  /*17290*/  LDC R0, c[0x0][0x448] ;  /* 0x00011200ff007b82 */ /* 0x000ee20000000800 */
[----:B------:R-:W-:Y:S01]  /*172a0*/  IMAD.MOV.U32 R2, RZ, RZ, 0xc0 ;  /* 0x000000c0ff027424 */ /* 0x000fe200078e00ff */
[----:B------:R-:W-:Y:S05]  /*172b0*/  @!P0 WARPSYNC.ALL ;  /* 0x0000000000008948 */ /* 0x000fea0003800000 */
[----:B------:R-:W-:Y:S01]  /*172c0*/  IMAD R2, R17, R2, 0xbf ;  /* 0x000000bf11027424 */ /* 0x000fe200078e0202 */
[----:B------:R-:W-:Y:S01]  /*172d0*/  @!P0 BAR.SYNC.DEFER_BLOCKING 0xc, 0x200 ;  /* 0x0308000000008b1d */ /* 0x000fe20000010000 */
[----:B---3--:R-:W-:-:S13]  /*172e0*/  ISETP.NE.AND P1, PT, R0, 0x1, PT ;  /* 0x000000010000780c */ /* 0x008fda0003f25270 */
[----:B------:R-:W3:Y:S08]  /*172f0*/  @P1 LDC R3, c[0x0][0x44c] ;  /* 0x00011300ff031b82 */ /* 0x000ef00000000800 */
[----:B------:R-:W4:Y:S01]  /*17300*/  @P1 LDC R0, c[0x0][0x450] ;  /* 0x00011400ff001b82 */ /* 0x000f220000000800 */
[----:B---3--:R-:W-:-:S05]  /*17310*/  @P1 IMAD.HI.U32 R3, R2, R3, RZ ;  /* 0x0000000302031227 */ /* 0x008fca00078e00ff */
[----:B----4-:R-:W-:-:S05]  /*17320*/  @P1 SHF.R.U32.HI R2, RZ, R0, R3 ;  /* 0x00000000ff021219 */ /* 0x010fca0000011603 */
[----:B------:R-:W-:-:S05]  /*17330*/  IMAD.IADD R2, R20, 0x1, R2 ;  /* 0x0000000114027824 */ /* 0x000fca00078e0202 */
[----:B------:R-:W-:-:S04]  /*17340*/  SHF.R.S32.HI R0, RZ, 0x1f, R2 ;  /* 0x0000001fff007819 */ /* 0x000fc80000011402 */
[----:B------:R-:W-:-:S04]  /*17350*/  LEA.HI R0, R0, R2, RZ, 0x7 ;  /* 0x0000000200007211 */ /* 0x000fc800078f38ff */
[----:B------:R-:W-:-:S04]  /*17360*/  SHF.R.S32.HI R0, RZ, 0x7, R0 ;  /* 0x00000007ff007819 */ /* 0x000fc80000011400 */
[----:B------:R-:W-:-:S04]  /*17370*/  VIMNMX R4, R21, R0, PT ;  /* 0x0000000015047248 */ /* 0x000fc80003fe0100 */
[----:B------:R-:W-:Y:S01]  /*17380*/  ISETP.GT.AND P0, PT, R4, RZ, PT ;  /* 0x000000ff0400720c */ /* 0x000fe20003f04270 */
[----:B------:R3:W-:-:S12]  /*17390*/  STL [R1+0x1c], R4 ;  /* 0x00001c0401007387 */ /* 0x0007d80000100800 */
[----:B---3--:R-:W-:Y:S05]  /*173a0*/  @P0 BRA `(.L_x_2125) ;  /* 0x0000000000440947 */ /* 0x008fea0003800000 */
[----:B------:R-:W3:Y:S02]  /*173b0*/  S2R R4, SR_TID.X ;  /* 0x0000000000047919 */ /* 0x000ee40000002100 */
[----:B---3--:R-:W-:-:S04]  /*173c0*/  LOP3.LUT R4, R4, 0x7f, RZ, 0xc0, !PT ;  /* 0x0000007f04047812 */ /* 0x008fc800078ec0ff */
[----:B------:R-:W-:-:S13]  /*173d0*/  ISETP.NE.AND P0, PT, R4, RZ, PT ;  /* 0x000000ff0400720c */ /* 0x000fda0003f05270 */
[----:B------:R-:W-:Y:S05]  /*173e0*/  @P0 BRA `(.L_x_2126) ;  /* 0x0000003000280947 */ /* 0x000fea0003800000 */
[----:B--2---:R-:W2:Y:S01]  /*173f0*/  S2R R5, SR_LANEID ;  /* 0x0000000000057919 */ /* 0x004ea20000000000 */
[----:B------:R-:W-:Y:S01]  /*17400*/  VOTEU.ANY UR4, UPT, PT ;  /* 0x0000000000047886 */ /* 0x000fe200038e0100 */
[----:B------:R-:W3:Y:S01]  /*17410*/  LDC.64 R2, c[0x0][0xc60] ;  /* 0x00031800ff027b82 */ /* 0x000ee20000000a00 */
[----:B------:R-:W2:Y:S02]  /*17420*/  FLO.U32 R0, UR4 ;  /* 0x0000000400007d00 */ /* 0x000ea400080e0000 */
[----:B--2---:R-:W-:-:S06]  /*17430*/  ISETP.EQ.U32.AND P0, PT, R0, R5, PT ;  /* 0x000000050000720c */ /* 0x004fcc0003f02070 */
[----:B------:R-:W3:Y:S07]  /*17440*/  POPC R5, UR4 ;  /* 0x0000000400057d09 */ /* 0x000eee0008000000 */
[----:B---3--:R-:W2:Y:S01]  /*17450*/  @P0 ATOMG.E.ADD.STRONG.GPU PT, R3, desc[UR42][R2.64], R5 ;  /* 0x00000005020309a8 */ /* 0x008ea200081ee1ea */
[----:B------:R-:W3:Y:S02]  /*17460*/  S2R R4, SR_LTMASK ;  /* 0x0000000000047919 */ /* 0x000ee40000003900 */
[----:B---3--:R-:W-:-:S04]  /*17470*/  LOP3.LUT R4, R4, UR4, RZ, 0xc0, !PT ;  /* 0x0000000404047c12 */ /* 0x008fc8000f8ec0ff */
[----:B------:R-:W3:Y:S01]  /*17480*/  POPC R7, R4 ;  /* 0x0000000400077309 */ /* 0x000ee20000000000 */
[----:B--2---:R-:W3:Y:S02]  /*17490*/  SHFL.IDX PT, R0, R3, R0, 0x1f ;  /* 0x00001f0003007589 */ /* 0x004ee400000e0000 */
[----:B---3--:R-:W-:Y:S01]  /*174a0*/  IADD3 R16, R0, UR38, R7 ;  /* 0x0000002600107c10 */ /* 0x008fe2000fffe007 */
[----:B------:R-:W-:Y:S06]  /*174b0*/  BRA `(.L_x_2126) ;  /* 0x0000002c00f47947 */ /* 0x000fec0003800000 */
.L_x_2125:
        /* <DEDUP_REMOVED lines=9> */
[----:B------:R-:W3:Y:S01]  /*17550*/  LDC.64 R2, c[0x4][R2] ;  /* 0x0100000002027b82 */ /* 0x000ee20000000a00 */
[----:B--2---:R-:W-:Y:S02]  /*17560*/  IMAD.U32 R5, RZ, RZ, UR7 ;  /* 0x00000007ff057e24 */ /* 0x004fe4000f8e00ff */
[----:B------:R-:W-:Y:S02]  /*17570*/  IMAD.U32 R6, RZ, RZ, UR8 ;  /* 0x00000008ff067e24 */ /* 0x000fe4000f8e00ff */
[----:B------:R-:W-:-:S02]  /*17580*/  IMAD.U32 R7, RZ, RZ, UR9 ;  /* 0x00000009ff077e24 */ /* 0x000fc4000f8e00ff */
[----:B------:R-:W-:Y:S02]  /*17590*/  IMAD.U32 R10, RZ, RZ, UR4 ;  /* 0x00000004ff0a7e24 */ /* 0x000fe4000f8e00ff */
[----:B-1----:R-:W-:Y:S02]  /*175a0*/  IMAD.U32 R11, RZ, RZ, UR5 ;  /* 0x00000005ff0b7e24 */ /* 0x002fe4000f8e00ff */
[----:B------:R-:W-:Y:S02]  /*175b0*/  IMAD.MOV.U32 R8, RZ, RZ, 0x70 ;  /* 0x00000070ff087424 */ /* 0x000fe400078e00ff */
[----:B------:R-:W-:Y:S02]  /*175c0*/  IMAD.MOV.U32 R12, RZ, RZ, 0x1 ;  /* 0x00000001ff0c7424 */ /* 0x000fe400078e00ff */
[----:B0-----:R-:W-:-:S07]  /*175d0*/  IMAD.MOV.U32 R13, RZ, RZ, RZ ;  /* 0x000000ffff0d7224 */ /* 0x001fce00078e00ff */
[----:B------:R-:W-:-:S07]  /*175e0*/  LEPC R20, `(.L_x_2128) ;  /* 0x000000001014794e */ /* 0x000fce0000000000 */
[----:B---3--:R-:W-:Y:S05]  /*175f0*/  CALL.ABS.NOINC R2 ;  /* 0x0000000002007343 */ /* 0x008fea0003c00000 */
.L_x_2128:
[----:B------:R-:W-:Y:S05]  /*17600*/  BSYNC B6 ;  /* 0x0000000000067941 */ /* 0x000fea0003800000 */
.L_x_2127:
        /* <DEDUP_REMOVED lines=22> */
.L_x_2130:
[----:B------:R-:W-:Y:S05]  /*17770*/  BSYNC B6 ;  /* 0x0000000000067941 */ /* 0x000fea0003800000 */
.L_x_2129:
        /* <DEDUP_REMOVED lines=20> */
.L_x_2132:
[----:B------:R-:W-:Y:S05]  /*178c0*/  BSYNC B6 ;  /* 0x0000000000067941 */ /* 0x000fea0003800000 */
.L_x_2131:
        /* <DEDUP_REMOVED lines=19> */
.L_x_2134:
[----:B------:R-:W-:Y:S05]  /*17a00*/  BSYNC B6 ;  /* 0x0000000000067941 */ /* 0x000fea0003800000 */
.L_x_2133:
[----:B------:R-:W3:Y:S01]  /*17a10*/  LDL.LU R20, [R1] ;  /* 0x0000000001147983 */ /* 0x000ee20000300800 */
[----:B------:R-:W-:Y:S02]  /*17a20*/  ULDC.64 UR4, c[0x0][0x9f8] ;  /* 0x00027e0000047ab9 */ /* 0x000fe40000000a00 */
[----:B------:R-:W-:-:S04]  /*17a30*/  ISETP.NE.U32.AND P0, PT, RZ, UR4, PT ;  /* 0x00000004ff007c0c */ /* 0x000fc8000bf05070 */
[----:B------:R-:W-:-:S13]  /*17a40*/  ISETP.NE.AND.EX P0, PT, RZ, UR5, PT, P0 ;  /* 0x00000005ff007c0c */ /* 0x000fda000bf05300 */
[----:B------:R-:W-:-:S04]  /*17a50*/  @P0 IADD3 R2, P1, R23, UR4, RZ ;  /* 0x0000000417020c10 */ /* 0x000fc8000ff3e0ff */
[----:B---3--:R-:W-:Y:S01]  /*17a60*/  @P0 IADD3.X R3, R20, UR5, RZ, P1, !PT ;  /* 0x0000000514030c10 */ /* 0x008fe20008ffe4ff */
[----:B------:R-:W-:-:S04]  /*17a70*/  ULDC.64 UR4, c[0x0][0xa08] ;  /* 0x0002820000047ab9 */ /* 0x000fc80000000a00 */
[----:B------:R3:W4:Y:S02]  /*17a80*/  @P0 LDG.E R28, desc[UR42][R2.64] ;  /* 0x0000002a021c0981 */ /* 0x000724000c1e1900 */
[----:B---3--:R-:W3:Y:S02]  /*17a90*/  LDC.64 R2, c[0x0][0x418] ;  /* 0x00010600ff027b82 */ /* 0x008ee40000000a00 */
[----:B---3--:R-:W-:Y:S01]  /*17aa0*/  LOP3.LUT P0, RZ, R2, UR4, RZ, 0xfc, !PT ;  /* 0x0000000402ff7c12 */ /* 0x008fe2000f80fcff */
[----:B------:R-:W-:-:S03]  /*17ab0*/  UMOV UR4, 0xffffffff ;  /* 0xffffffff00047882 */ /* 0x000fc60000000000 */
[----:B------:R-:W-:Y:S02]  /*17ac0*/  LOP3.LUT P0, RZ, R3, UR5, RZ, 0xfc, P0 ;  /* 0x0000000503ff7c12 */ /* 0x000fe4000800fcff */
[----:B----4-:R-:W-:Y:S02]  /*17ad0*/  SHF.R.S32.HI R8, RZ, 0x1f, R28 ;  /* 0x0000001fff087819 */ /* 0x010fe4000001141c */
[----:B------:R-:W-:-:S03]  /*17ae0*/  SEL R23, R28, RZ, !P0 ;  /* 0x000000ff1c177207 */ /* 0x000fc60004000000 */
[----:B------:R3:W-:Y:S01]  /*17af0*/  STL [R1], R8 ;  /* 0x0000000801007387 */ /* 0x0007e20000100800 */
[----:B------:R-:W-:Y:S05]  /*17b00*/  BRA.DIV UR4, `(.L_x_2135) ;  /* 0x0000004204ec7947 */ /* 0x000fea000b800000 */
[----:B------:R-:W4:Y:S02]  /*17b10*/  S2R R0, SR_TID.X ;  /* 0x0000000000007919 */ /* 0x000f240000002100 */
[----:B----4-:R-:W-:-:S04]  /*17b20*/  SHF.R.U32.HI R0, RZ, 0x5, R0 ;  /* 0x00000005ff007819 */ /* 0x010fc80000011600 */
[----:B------:R-:W-:-:S05]  /*17b30*/  LOP3.LUT R0, R0, 0x3, RZ, 0xc0, !PT ;  /* 0x0000000300007812 */ /* 0x000fca00078ec0ff */
[----:B------:R4:W0:Y:S02]  /*17b40*/  SHFL.IDX PT, R14, R0, RZ, 0x1f ;  /* 0x00001fff000e7589 */ /* 0x00082400000e0000 */
.L_x_2242:
[----:B0-----:R-:W-:Y:S02]  /*17b50*/  ISETP.NE.AND P0, PT, R14, RZ, PT ;  /* 0x000000ff0e00720c */ /* 0x001fe40003f05270 */
[----:B------:R-:W-:Y:S02]  /*17b60*/  PLOP3.LUT P1, PT, PT, PT, PT, 0x8, 0x0 ;  /* 0x000000000000781c */ /* 0x000fe40003f2e170 */
[----:B------:R-:W-:-:S11]  /*17b70*/  LOP3.LUT R29, R29, 0xfffffffe, RZ, 0xc0, !PT ;  /* 0xfffffffe1d1d7812 */ /* 0x000fd600078ec0ff */
[----:B------:R-:W-:Y:S01]  /*17b80*/  @P1 LOP3.LUT R29, R29, 0x1, RZ, 0xfc, !PT ;  /* 0x000000011d1d1812 */ /* 0x000fe200078efcff */
[----:B------:R-:W-:Y:S06]  /*17b90*/  @P0 BRA `(.L_x_2136) ;  /* 0x0000000400a00947 */ /* 0x000fec0003800000 */
[----:B------:R-:W-:-:S03]  /*17ba0*/  UMOV UR4, 0xffffffff ;  /* 0xffffffff00047882 */ /* 0x000fc60000000000 */
[----:B------:R-:W-:Y:S05]  /*17bb0*/  BRA.DIV UR4, `(.L_x_2137) ;  /* 0x0000004204f47947 */ /* 0x000fea000b800000 */
[----:B------:R-:W-:-:S13]  /*17bc0*/  ELECT P6, URZ, PT ;  /* 0x00000000003f782f */ /* 0x000fda00038c0000 */
.L_x_2245:
[----:B------:R-:W-:Y:S05]  /*17bd0*/  @!P6 BRA `(.L_x_2136) ;  /* 0x000000040090e947 */ /* 0x000fea0003800000 */
[----:B----4-:R-:W4:Y:S01]  /*17be0*/  LDL R0, [R1+0x1c] ;  /* 0x00001c0001007983 */ /* 0x010f220000100800 */
[----:B------:R-:W-:-:S04]  /*17bf0*/  ISETP.NE.U32.AND P0, PT, R2, RZ, PT ;  /* 0x000000ff0200720c */ /* 0x000fc80003f05070 */
[----:B------:R-:W-:Y:S01]  /*17c00*/  ISETP.NE.AND.EX P0, PT, R3, RZ, PT, P0 ;  /* 0x000000ff0300720c */ /* 0x000fe20003f05300 */
[----:B----4-:R-:W-:-:S12]  /*17c10*/  VIADD R0, R0, 0xffffffff ;  /* 0xffffffff00007836 */ /* 0x010fd80000000000 */
[----:B------:R-:W-:Y:S05]  /*17c20*/  @!P0 BRA `(.L_x_2138) ;  /* 0x0000000000448947 */ /* 0x000fea0003800000 */
[----:B------:R-:W0:Y:S01]  /*17c30*/  LDC R7, c[0x0][0x43c] ;  /* 0x00010f00ff077b82 */ /* 0x000e220000000800 */
[----:B------:R-:W-:Y:S01]  /*17c40*/  ULDC.64 UR4, c[0x0][0x428] ;  /* 0x00010a0000047ab9 */ /* 0x000fe20000000a00 */
[----:B0-----:R-:W-:-:S13]  /*17c50*/  ISETP.NE.AND P0, PT, R7, 0x1, PT ;  /* 0x000000010700780c */ /* 0x001fda0003f05270 */
[----:B--2---:R-:W0:Y:S02]  /*17c60*/  @P0 LDC.64 R4, c[0x0][0x440] ;  /* 0x00011000ff040b82 */ /* 0x004e240000000a00 */
        /* <DEDUP_REMOVED lines=13> */
.L_x_2138:
[----:B------:R-:W-:Y:S01]  /*17d40*/  IMAD R4, R24, 0x8, R22 ;  /* 0x0000000818047824 */ /* 0x000fe200078e0216 */
[----:B0-----:R-:W-:Y:S01]  /*17d50*/  SHF.L.U32 R3, R26, 0x1f, RZ ;  /* 0x0000001f1a037819 */ /* 0x001fe200000006ff */
[----:B------:R-:W0:Y:S03]  /*17d60*/  S2R R2, SR_TID.X ;  /* 0x0000000000027919 */ /* 0x000e260000002100 */
[----:B------:R-:W4:Y:S01]  /*17d70*/  SYNCS.PHASECHK.TRANS64.TRYWAIT P0, [R4+URZ+0x19c80], R3 ;  /* 0x019c8003040075a7 */ /* 0x000f22000800017f */
[----:B0-----:R-:W-:-:S04]  /*17d80*/  LOP3.LUT R2, R2, 0x7f, RZ, 0xc0, !PT ;  /* 0x0000007f02027812 */ /* 0x001fc800078ec0ff */
[----:B------:R-:W-:Y:S01]  /*17d90*/  ISETP.NE.AND P1, PT, R2, RZ, PT ;  /* 0x000000ff0200720c */ /* 0x000fe20003f25270 */
[----:B----4-:R-:W-:-:S12]  /*17da0*/  @!P0 BRA `(.L_x_2139) ;  /* 0x0000004000988947 */ /* 0x010fd80003800000 */
.L_x_2246:
        /* <DEDUP_REMOVED lines=8> */
.L_x_2140:
[----:B--2---:R-:W2:Y:S01]  /*17e30*/  LDL R5, [R1+0x4] ;  /* 0x0000040001057983 */ /* 0x004ea20000100800 */
        /* <DEDUP_REMOVED lines=15> */
[----:B--2---:R-:W-:-:S05]  /*17f30*/  IMAD R0, R0, 0x80, R5 ;  /* 0x0000008000007824 */ /* 0x004fca00078e0205 */
[----:B------:R-:W-:-:S13]  /*17f40*/  R2UR UR11, R0 ;  /* 0x00000000000b72ca */ /* 0x000fda00000e0000 */
[----:B------:R2:W-:Y:S02]  /*17f50*/  UTMALDG.4D [UR8], [UR4], desc[UR6] ;  /* 0x00000608040075b4 */ /* 0x0005e40008019000 */
[----:B--2---:R-:W-:Y:S01]  /*17f60*/  UMOV UR8, UR14 ;  /* 0x0000000e00087c82 */ /* 0x004fe20008000000 */
[----:B------:R-:W-:Y:S01]  /*17f70*/  UMOV UR10, UR16 ;  /* 0x00000010000a7c82 */ /* 0x000fe20008000000 */
[----:B------:R-:W-:Y:S01]  /*17f80*/  UMOV UR14, 0x40 ;  /* 0x00000040000e7882 */ /* 0x000fe20000000000 */
[----:B------:R2:W-:Y:S02]  /*17f90*/  UTMALDG.4D [UR8], [UR4], desc[UR6] ;  /* 0x00000608040075b4 */ /* 0x0005e40008019000 */
[----:B--2---:R-:W-:Y:S01]  /*17fa0*/  UMOV UR8, UR15 ;  /* 0x0000000f00087c82 */ /* 0x004fe20008000000 */
[----:B------:R-:W-:Y:S02]  /*17fb0*/  UMOV UR10, UR14 ;  /* 0x0000000e000a7c82 */ /* 0x000fe40008000000 */
[----:B------:R2:W-:Y:S01]  /*17fc0*/  UTMALDG.4D [UR8], [UR4], desc[UR6] ;  /* 0x00000608040075b4 */ /* 0x0005e20008019000 */
[----:B------:R-:W4:Y:S02]  /*17fd0*/  SYNCS.PHASECHK.TRANS64.TRYWAIT P0, [R4+URZ+0x19c40], R3 ;  /* 0x019c4003040075a7 */ /* 0x000f24000800017f */
[----:B--2-4-:R-:W-:Y:S05]  /*17fe0*/  @!P0 BRA `(.L_x_2141) ;  /* 0x00000040001c8947 */ /* 0x014fea0003800000 */
.L_x_2247:
[----:B------:R-:W-:Y:S05]  /*17ff0*/  @P1 BRA `(.L_x_2142) ;  /* 0x00000000001c1947 */ /* 0x000fea0003800000 */
[----:B------:R-:W4:Y:S01]  /*18000*/  S2R R5, SR_TID.X ;  /* 0x0000000000057919 */ /* 0x000f220000002100 */
[----:B0-2---:R-:W-:-:S04]  /*18010*/  IMAD.MOV.U32 R3, RZ, RZ, 0x3000 ;  /* 0x00003000ff037424 */ /* 0x005fc800078e00ff */
[----:B------:R0:W-:Y:S01]  /*18020*/  SYNCS.ARRIVE.TRANS64 RZ, [R4+URZ+0x19c30], R3 ;  /* 0x019c300304ff79a7 */ /* 0x0001e2000800003f */
[----:B----4-:R-:W-:-:S04]  /*18030*/  LOP3.LUT R5, R5, 0x1f, RZ, 0xc0, !PT ;  /* 0x0000001f05057812 */ /* 0x010fc800078ec0ff */
[----:B------:R-:W-:-:S13]  /*18040*/  ISETP.NE.AND P0, PT, R5, RZ, PT ;  /* 0x000000ff0500720c */ /* 0x000fda0003f05270 */
[----:B0-----:R-:W-:Y:S05]  /*18050*/  @!P0 BRA `(.L_x_2142) ;  /* 0x0000000000048947 */ /* 0x001fea0003800000 */
[----:B------:R-:W-:Y:S01]  /*18060*/  BPT.TRAP 0x1 ;  /* 0x000000040000795c */ /* 0x000fe20000300000 */
.L_x_2142:
        /* <DEDUP_REMOVED lines=27> */
.L_x_2136:
[----:B0-2---:R-:W2:Y:S04]  /*18220*/  LDL.LU R4, [R1+0x20] ;  /* 0x0000200001047983 */ /* 0x005ea80000300800 */
[----:B------:R-:W5:Y:S04]  /*18230*/  LDL.LU R6, [R1+0x14] ;  /* 0x0000140001067983 */ /* 0x000f680000300800 */
[----:B------:R-:W3:Y:S01]  /*18240*/  LDL.LU R3, [R1+0x30] ;  /* 0x0000300001037983 */ /* 0x000ee20000300800 */
[----:B------:R-:W-:Y:S05]  /*18250*/  WARPSYNC.ALL ;  /* 0x0000000000007948 */ /* 0x000fea0003800000 */
[----:B------:R-:W-:Y:S01]  /*18260*/  ULDC.64 UR6, c[0x0][0xa00] ;  /* 0x0002800000067ab9 */ /* 0x000fe20000000a00 */
[----:B------:R-:W-:Y:S01]  /*18270*/  ULDC.64 UR4, c[0x0][0x298] ;  /* 0x0000a60000047ab9 */ /* 0x000fe20000000a00 */
[----:B------:R-:W-:Y:S01]  /*18280*/  BAR.SYNC.DEFER_BLOCKING 0x8, 0x200 ;  /* 0x0208000000007b1d */ /* 0x000fe20000010000 */
[----:B------:R-:W-:Y:S01]  /*18290*/  ISETP.NE.U32.AND P0, PT, RZ, UR6, PT ;  /* 0x00000006ff007c0c */ /* 0x000fe2000bf05070 */
[----:B----4-:R-:W-:-:S03]  /*182a0*/  VIADD R0, R22, 0xf000 ;  /* 0x0000f00016007836 */ /* 0x010fc60000000000 */
[----:B------:R-:W-:Y:S01]  /*182b0*/  ISETP.NE.AND.EX P0, PT, RZ, UR7, PT, P0 ;  /* 0x00000007ff007c0c */ /* 0x000fe2000bf05300 */
[----:B------:R-:W-:Y:S01]  /*182c0*/  BSSY B6, `(.L_x_2143) ;  /* 0x0000020000067945 */ /* 0x000fe20003800000 */
[----:B------:R-:W-:Y:S02]  /*182d0*/  LOP3.LUT P1, RZ, R0, 0x9f, RZ, 0xc0, !PT ;  /* 0x0000009f00ff7812 */ /* 0x000fe4000782c0ff */
[----:B--2---:R-:W-:-:S05]  /*182e0*/  SHF.R.S32.HI R2, RZ, 0x1f, R4 ;  /* 0x0000001fff027819 */ /* 0x004fca0000011404 */
[----:B------:R-:W-:Y:S01]  /*182f0*/  IMAD R2, R2, UR4, RZ ;  /* 0x0000000402027c24 */ /* 0x000fe2000f8e02ff */
[----:B---3--:R-:W-:-:S03]  /*18300*/  SEL R3, R3, RZ, !P0 ;  /* 0x000000ff03037207 */ /* 0x008fc60004000000 */
[----:B------:R-:W-:Y:S01]  /*18310*/  IMAD R0, R4, UR5, R2 ;  /* 0x0000000504007c24 */ /* 0x000fe2000f8e0202 */
[----:B-----5:R-:W-:Y:S01]  /*18320*/  SEL R2, R6, RZ, !P0 ;  /* 0x000000ff06027207 */ /* 0x020fe20004000000 */
[----:B------:R-:W-:-:S05]  /*18330*/  IMAD.WIDE.U32 R4, R4, UR4, RZ ;  /* 0x0000000404047c25 */ /* 0x000fca000f8e00ff */
[----:B------:R-:W-:Y:S04]  /*18340*/  STL.64 [R1+0x28], R4 ;  /* 0x0000280401007387 */ /* 0x000fe80000100a00 */
[----:B------:R0:W-:Y:S04]  /*18350*/  STL [R1+0x14], R2 ;  /* 0x0000140201007387 */ /* 0x0001e80000100800 */
[----:B------:R2:W-:Y:S01]  /*18360*/  STL [R1+0x3c], R3 ;  /* 0x00003c0301007387 */ /* 0x0005e20000100800 */
[----:B0-----:R-:W-:Y:S01]  /*18370*/  IMAD.IADD R2, R5, 0x1, R0 ;  /* 0x0000000105027824 */ /* 0x001fe200078e0200 */
[----:B------:R-:W-:-:S05]  /*18380*/  SHF.R.S32.HI R0, RZ, 0x1f, R18 ;  /* 0x0000001fff007819 */ /* 0x000fca0000011412 */
        /* <DEDUP_REMOVED lines=13> */
[----:B-1----:R-:W-:Y:S02]  /*18460*/  IMAD.U32 R11, RZ, RZ, UR9 ;  /* 0x00000009ff0b7e24 */ /* 0x002fe4000f8e00ff */
[----:B------:R-:W-:Y:S02]  /*18470*/  IMAD.MOV.U32 R8, RZ, RZ, 0x70 ;  /* 0x00000070ff087424 */ /* 0x000fe400078e00ff */
[----:B------:R-:W-:Y:S02]  /*18480*/  IMAD.MOV.U32 R12, RZ, RZ, 0x1 ;  /* 0x00000001ff0c7424 */ /* 0x000fe400078e00ff */
[----:B------:R-:W-:-:S07]  /*18490*/  IMAD.MOV.U32 R13, RZ, RZ, RZ ;  /* 0x000000ffff0d7224 */ /* 0x000fce00078e00ff */
[----:B------:R-:W-:-:S07]  /*184a0*/  LEPC R20, `(.L_x_2144) ;  /* 0x000000001014794e */ /* 0x000fce0000000000 */
[----:B0-----:R-:W-:Y:S05]  /*184b0*/  CALL.ABS.NOINC R2 ;  /* 0x0000000002007343 */ /* 0x001fea0003c00000 */
.L_x_2144:
[----:B------:R-:W-:Y:S05]  /*184c0*/  BSYNC B6 ;  /* 0x0000000000067941 */ /* 0x000fea0003800000 */
.L_x_2143:
[----:B--2---:R-:W2:Y:S01]  /*184d0*/  LDL.LU R0, [R1+0x20] ;  /* 0x0000200001007983 */ /* 0x004ea20000300800 */
[----:B------:R-:W0:Y:S01]  /*184e0*/  LDC R9, c[0x0][0x448] ;  /* 0x00011200ff097b82 */ /* 0x000e220000000800 */
[----:B------:R-:W-:Y:S01]  /*184f0*/  ULDC.64 UR4, c[0x0][0x2d8] ;  /* 0x0000b60000047ab9 */ /* 0x000fe20000000a00 */
[----:B------:R-:W-:Y:S01]  /*18500*/  ULDC.64 UR6, c[0x0][0x2c8] ;  /* 0x0000b20000067ab9 */ /* 0x000fe20000000a00 */
[----:B------:R-:W2:Y:S01]  /*18510*/  LDL.LU.64 R2, [R1+0x28] ;  /* 0x0000280001027983 */ /* 0x000ea20000300a00 */
[----:B------:R-:W-:-:S03]  /*18520*/  ULDC.64 UR8, c[0x0][0x280] ;  /* 0x0000a00000087ab9 */ /* 0x000fc60000000a00 */
[----:B------:R-:W3:Y:S04]  /*18530*/  LDL.LU R20, [R1+0x30] ;  /* 0x0000300001147983 */ /* 0x000ee80000300800 */
[----:B------:R-:W4:Y:S04]  /*18540*/  LDL.LU R21, [R1+0x3c] ;  /* 0x00003c0001157983 */ /* 0x000f280000300800 */
[----:B------:R-:W4:Y:S01]  /*18550*/  LDL.LU R4, [R1+0x14] ;  /* 0x0000140001047983 */ /* 0x000f220000300800 */
[----:B0-----:R-:W-:-:S13]  /*18560*/  ISETP.NE.AND P1, PT, R9, 0x1, PT ;  /* 0x000000010900780c */ /* 0x001fda0003f25270 */
[----:B------:R-:W0:Y:S08]  /*18570*/  @P1 LDC R5, c[0x0][0x44c] ;  /* 0x00011300ff051b82 */ /* 0x000e300000000800 */
[----:B------:R-:W1:Y:S01]  /*18580*/  @P1 LDC R8, c[0x0][0x450] ;  /* 0x00011400ff081b82 */ /* 0x000e620000000800 */
[----:B--2---:R-:W-:Y:S02]  /*18590*/  IMAD.MOV.U32 R3, RZ, RZ, R0 ;  /* 0x000000ffff037224 */ /* 0x004fe400078e0000 */
[----:B---3--:R-:W-:-:S02]  /*185a0*/  IMAD R0, R20, UR4, RZ ;  /* 0x0000000414007c24 */ /* 0x008fc4000f8e02ff */
[C---:B------:R-:W-:Y:S01]  /*185b0*/  IMAD.WIDE.U32 R2, R18.reuse, UR4, R2 ;  /* 0x0000000412027c25 */ /* 0x040fe2000f8e0002 */
[----:B------:R-:W2:Y:S03]  /*185c0*/  S2R R20, SR_TID.X ;  /* 0x0000000000147919 */ /* 0x000ea60000002100 */
[----:B------:R-:W-:Y:S01]  /*185d0*/  IMAD R0, R18, UR5, R0 ;  /* 0x0000000512007c24 */ /* 0x000fe2000f8e0200 */
[----:B------:R-:W-:-:S03]  /*185e0*/  ULDC.64 UR4, c[0x0][0x2e0] ;  /* 0x0000b80000047ab9 */ /* 0x000fc60000000a00 */
[----:B------:R-:W-:Y:S02]  /*185f0*/  IMAD.IADD R3, R3, 0x1, R0 ;  /* 0x0000000103037824 */ /* 0x000fe400078e0200 */
[----:B----4-:R-:W-:Y:S02]  /*18600*/  IMAD R0, R21, UR4, RZ ;  /* 0x0000000415007c24 */ /* 0x010fe4000f8e02ff */
[----:B------:R-:W3:Y:S01]  /*18610*/  S2R R21, SR_TID.X ;  /* 0x0000000000157919 */ /* 0x000ee20000002100 */
[----:B------:R-:W-:-:S04]  /*18620*/  IMAD.WIDE.U32 R2, R4, UR4, R2 ;  /* 0x0000000404027c25 */ /* 0x000fc8000f8e0002 */
[----:B------:R-:W-:Y:S01]  /*18630*/  IMAD R0, R4, UR5, R0 ;  /* 0x0000000504007c24 */ /* 0x000fe2000f8e0200 */
[----:B------:R-:W-:Y:S01]  /*18640*/  ULDC.64 UR4, c[0x0][0x2d0] ;  /* 0x0000b40000047ab9 */ /* 0x000fe20000000a00 */
[----:B------:R-:W4:Y:S02]  /*18650*/  @P1 LDC R4, c[0x0][0x450] ;  /* 0x00011400ff041b82 */ /* 0x000f240000000800 */
[----:B------:R-:W-:Y:S01]  /*18660*/  IMAD.IADD R3, R3, 0x1, R0 ;  /* 0x0000000103037824 */ /* 0x000fe200078e0200 */
[----:B--2---:R-:W-:-:S04]  /*18670*/  LOP3.LUT R20, R20, 0x7f, RZ, 0xc0, !PT ;  /* 0x0000007f14147812 */ /* 0x004fc800078ec0ff */
[----:B------:R-:W-:Y:S01]  /*18680*/  SHF.R.U32.HI R20, RZ, 0x1, R20 ;  /* 0x00000001ff147819 */ /* 0x000fe20000011614 */
[----:B---3--:R-:W-:Y:S02]  /*18690*/  IMAD.SHL.U32 R6, R21, 0x40, RZ ;  /* 0x0000004015067824 */ /* 0x008fe400078e00ff */
[----:B------:R2:W5:Y:S03]  /*186a0*/  LDL R21, [R1+0x24] ;  /* 0x0000240001157983 */ /* 0x0005660000100800 */
[----:B------:R-:W-:-:S05]  /*186b0*/  LOP3.LUT R6, R20, 0x40, R6, 0xf8, !PT ;  /* 0x0000004014067812 */ /* 0x000fca00078ef806 */
[----:B------:R-:W-:-:S04]  /*186c0*/  IMAD R0, R17, 0xc0, R6 ;  /* 0x000000c011007824 */ /* 0x000fc800078e0206 */
[----:B0-----:R-:W-:-:S04]  /*186d0*/  @P1 IMAD.HI.U32 R6, R0, R5, RZ ;  /* 0x0000000500061227 */ /* 0x001fc800078e00ff */
[----:B------:R-:W-:Y:S01]  /*186e0*/  IMAD.MOV.U32 R5, RZ, RZ, R0 ;  /* 0x000000ffff057224 */ /* 0x000fe200078e0000 */
[----:B----4-:R-:W-:-:S04]  /*186f0*/  @P1 SHF.R.U32.HI R5, RZ, R4, R6 ;  /* 0x00000004ff051219 */ /* 0x010fc80000011606 */
        /* <DEDUP_REMOVED lines=15> */
[----:B0-----:R-:W-:-:S04]  /*187f0*/  @P1 IMAD.HI.U32 R7, R0, R5, RZ ;  /* 0x0000000500071227 */ /* 0x001fc800078e00ff */
[----:B------:R-:W-:Y:S01]  /*18800*/  IMAD.MOV.U32 R5, RZ, RZ, R0 ;  /* 0x000000ffff057224 */ /* 0x000fe200078e0000 */
[----:B-1----:R-:W-:Y:S02]  /*18810*/  @P1 SHF.R.U32.HI R5, RZ, R8, R7 ;  /* 0x00000008ff051219 */ /* 0x002fe40000011607 */
        /* <DEDUP_REMOVED lines=29> */
[----:B--2---:R-:W-:Y:S06]  /*189f0*/  BRA.DIV UR4, `(.L_x_2145) ;  /* 0x0000003604ac7947 */ /* 0x004fec000b800000 */
[----:B------:R-:W0:Y:S01]  /*18a00*/  SHFL.IDX PT, R3, R6, RZ, 0x1e1f ;  /* 0x001e1fff06037589 */ /* 0x000e2200000e0000 */
[----:B-----5:R-:W-:Y:S02]  /*18a10*/  IMAD R0, R21, R9, RZ ;  /* 0x0000000915007224 */ /* 0x020fe400078e02ff */
[----:B------:R-:W-:Y:S01]  /*18a20*/  IMAD R17, R17, 0xc0, R20 ;  /* 0x000000c011117824 */ /* 0x000fe200078e0214 */
[----:B------:R-:W1:Y:S04]  /*18a30*/  SHFL.IDX PT, R2, R4, RZ, 0x1e1f ;  /* 0x001e1fff04027589 */ /* 0x000e6800000e0000 */
        /* <DEDUP_REMOVED lines=19> */
[----:B0---4-:R0:W1:Y:S02]  /*18b70*/  SHFL.IDX PT, R2, R7, RZ, 0x1e1f ;  /* 0x001e1fff07027589 */ /* 0x01106400000e0000 */
.L_x_2254:
[----:B------:R-:W-:Y:S01]  /*18b80*/  VIADD R17, R17, 0x80 ;  /* 0x0000008011117836 */ /* 0x000fe20000000000 */
[----:B------:R-:W-:Y:S04]  /*18b90*/  BSSY B0, `(.L_x_2146) ;  /* 0x000000b000007945 */ /* 0x000fe80003800000 */
[----:B------:R-:W-:-:S13]  /*18ba0*/  ISETP.GE.AND P3, PT, R17, R0, PT ;  /* 0x000000001100720c */ /* 0x000fda0003f66270 */
[----:B------:R-:W-:Y:S05]  /*18bb0*/  @P3 BRA `(.L_x_2147) ;  /* 0x0000000000203947 */ /* 0x000fea0003800000 */
[----:B-1----:R-:W-:-:S05]  /*18bc0*/  IADD3 R2, P3, R10, R2, RZ ;  /* 0x000000020a027210 */ /* 0x002fca0007f7e0ff */
[----:B------:R-:W-:-:S05]  /*18bd0*/  IMAD.X R3, RZ, RZ, R5, P3 ;  /* 0x000000ffff037224 */ /* 0x000fca00018e0605 */
[----:B------:R-:W-:Y:S01]  /*18be0*/  @!PT LDS RZ, [RZ] ;  /* 0x00000000fffff984 */ /* 0x000fe20000000800 */
[----:B------:R-:W-:Y:S01]  /*18bf0*/  @!PT LDS RZ, [RZ] ;  /* 0x00000000fffff984 */ /* 0x000fe20000000800 */
[----:B------:R-:W-:Y:S01]  /*18c00*/  @!PT LDS RZ, [RZ] ;  /* 0x00000000fffff984 */ /* 0x000fe20000000800 */
[----:B------:R2:W-:Y:S04]  /*18c10*/  LDGSTS.E.BYPASS.LTC128B.128 [R8+0x10000], desc[UR42][R2.64], !P2 ;  /* 0x1000000002087fae */ /* 0x0005e8000d101d6a */
[----:B------:R2:W-:Y:S04]  /*18c20*/  LDGSTS.E.BYPASS.LTC128B.128 [R8+0x11800], desc[UR42][R2.64+0x20], !P1 ;  /* 0x1180002002087fae */ /* 0x0005e8000c901d6a */
[----:B------:R2:W-:Y:S02]  /*18c30*/  LDGSTS.E.BYPASS.LTC128B.128 [R8+0x13000], desc[UR42][R2.64+0x40], !P0 ;  /* 0x1300004002087fae */ /* 0x0005e4000c101d6a */
.L_x_2147:
[----:B------:R-:W-:Y:S05]  /*18c40*/  BSYNC B0 ;  /* 0x0000000000007941 */ /* 0x000fea0003800000 */
.L_x_2146:
[----:B------:R-:W-:Y:S01]  /*18c50*/  NOP ;  /* 0x0000000000007918 */ /* 0x000fe20000000000 */
[----:B------:R-:W-:-:S13]  /*18c60*/  PLOP3.LUT P0, PT, PT, PT, PT, 0x80, 0x0 ;  /* 0x000000000000781c */ /* 0x000fda0003f0f070 */
.L_x_2148:
[----:B------:R-:W-:Y:S02]  /*18c70*/  PLOP3.LUT P1, PT, P1, P0, PT, 0xa2, 0x0 ;  /* 0x000000000000781c */ /* 0x000fe40000f21472 */
[----:B------:R-:W-:-:S08]  /*18c80*/  @P0 R2UR P1, UR4, R22 ;  /* 0x00000000160402ca */ /* 0x000fd00000020000 */
[----:B------:R-:W-:-:S05]  /*18c90*/  @P0 PLOP3.LUT P0, PT, P1, PT, PT, 0x80, 0x0 ;  /* 0x000000000000081c */ /* 0x000fca0000f0f070 */
[----:B------:R-:W-:Y:S01]  /*18ca0*/  @!P1 SYNCS.ARRIVE.TRANS64.RED.A0T1 RZ, [UR4+0x19c00], RZ ;  /* 0x019c00ffffff99a7 */ /* 0x000fe20008200404 */
[----:B------:R-:W-:Y:S07]  /*18cb0*/  @!P1 ARRIVES.LDGSTSBAR.64.TRANSCNT [UR4+0x19c00] ;  /* 0x019c0000ff0099b0 */ /* 0x000fee0008000a84 */
[----:B------:R-:W-:Y:S05]  /*18cc0*/  @P0 BRA.U.ANY `(.L_x_2148) ;  /* 0xfffffffd00e80947 */ /* 0x000fea000393ffff */
[----:B-12---:R-:W2:Y:S02]  /*18cd0*/  LDL.LU R2, [R1+0x38] ;  /* 0x0000380001027983 */ /* 0x006ea40000300800 */
        /* <DEDUP_REMOVED lines=10> */
[----:B-12---:R-:W-:Y:S05]  /*18d80*/  @!P0 BRA `(.L_x_2150) ;  /* 0x0000003400b88947 */ /* 0x006fea0003800000 */
.L_x_2255:
[----:B------:R-:W-:Y:S05]  /*18d90*/  BSYNC B0 ;  /* 0x0000000000007941 */ /* 0x000fea0003800000 */
.L_x_2149:
[----:B------:R-:W2:Y:S02]  /*18da0*/  LDL R0, [R1+0x1c] ;  /* 0x00001c0001007983 */ /* 0x000ea40000100800 */
[----:B--2---:R-:W-:-:S13]  /*18db0*/  ISETP.GE.AND P0, PT, R0, 0x2, PT ;  /* 0x000000020000780c */ /* 0x004fda0003f06270 */
[----:B------:R-:W-:Y:S05]  /*18dc0*/  @!P0 BRA `(.L_x_2151) ;  /* 0x0000001000148947 */ /* 0x000fea0003800000 */
[----:B------:R-:W-:Y:S02]  /*18dd0*/  VIADD R2, R0, 0xfffffffe ;  /* 0xfffffffe00027836 */ /* 0x000fe40000000000 */
[----:B------:R-:W-:Y:S02]  /*18de0*/  IMAD.MOV.U32 R0, RZ, RZ, R24 ;  /* 0x000000ffff007224 */ /* 0x000fe400078e0018 */
[----:B------:R-:W-:-:S07]  /*18df0*/  IMAD.MOV.U32 R8, RZ, RZ, R26 ;  /* 0x000000ffff087224 */ /* 0x000fce00078e001a */
.L_x_2175:
        /* <DEDUP_REMOVED lines=32> */
.L_x_2154:
[----:B------:R-:W2:Y:S01]  /*19000*/  S2R R4, SR_TID.X ;  /* 0x0000000000047919 */ /* 0x000ea20000002100 */
[----:B-1----:R-:W-:Y:S01]  /*19010*/  IMAD R6, R24, 0x8, R22 ;  /* 0x0000000818067824 */ /* 0x002fe200078e0216 */
[----:B------:R-:W-:Y:S01]  /*19020*/  BSSY B1, `(.L_x_2155) ;  /* 0x0000006000017945 */ /* 0x000fe20003800000 */
[----:B--2---:R-:W-:Y:S02]  /*19030*/  LOP3.LUT R5, R4, 0x7f, RZ, 0xc0, !PT ;  /* 0x0000007f04057812 */ /* 0x004fe400078ec0ff */
[----:B------:R-:W-:Y:S02]  /*19040*/  SHF.L.U32 R4, R26, 0x1f, RZ ;  /* 0x0000001f1a047819 */ /* 0x000fe400000006ff */
[----:B------:R-:W-:Y:S02]  /*19050*/  ISETP.NE.AND P1, PT, R5, RZ, PT ;  /* 0x000000ff0500720c */ /* 0x000fe40003f25270 */
[----:B------:R-:W1:Y:S02]  /*19060*/  SYNCS.PHASECHK.TRANS64.TRYWAIT P0, [R6+URZ+0x19c80], R4 ;  /* 0x019c8004060075a7 */ /* 0x000e64000800017f */
[----:B-1----:R-:W-:Y:S09]  /*19070*/  @!P0 BRA `(.L_x_2156) ;  /* 0x0000003400108947 */ /* 0x002ff20003800000 */
.L_x_2256:
[----:B------:R-:W-:Y:S05]  /*19080*/  BSYNC B1 ;  /* 0x0000000000017941 */ /* 0x000fea0003800000 */
.L_x_2155:
[----:B------:R-:W-:Y:S04]  /*19090*/  BSSY B1, `(.L_x_2157) ;  /* 0x0000009000017945 */ /* 0x000fe80003800000 */
[----:B------:R-:W-:Y:S05]  /*190a0*/  @P1 BRA `(.L_x_2158) ;  /* 0x00000000001c1947 */ /* 0x000fea0003800000 */
[----:B------:R-:W0:Y:S02]  /*190b0*/  S2R R5, SR_TID.X ;  /* 0x0000000000057919 */ /* 0x000e240000002100 */
[----:B0-----:R-:W-:Y:S01]  /*190c0*/  LOP3.LUT R7, R5, 0x1f, RZ, 0xc0, !PT ;  /* 0x0000001f05077812 */ /* 0x001fe200078ec0ff */
[----:B------:R-:W-:-:S03]  /*190d0*/  IMAD.MOV.U32 R5, RZ, RZ, 0x3000 ;  /* 0x00003000ff057424 */ /* 0x000fc600078e00ff */
[----:B------:R-:W-:Y:S01]  /*190e0*/  ISETP.NE.AND P0, PT, R7, RZ, PT ;  /* 0x000000ff0700720c */ /* 0x000fe20003f05270 */
[----:B------:R2:W-:-:S12]  /*190f0*/  SYNCS.ARRIVE.TRANS64 RZ, [R6+URZ+0x19c70], R5 ;  /* 0x019c700506ff79a7 */ /* 0x0005d8000800003f */
[----:B--2---:R-:W-:Y:S05]  /*19100*/  @!P0 BRA `(.L_x_2158) ;  /* 0x0000000000048947 */ /* 0x004fea0003800000 */
[----:B------:R-:W-:Y:S01]  /*19110*/  BPT.TRAP 0x1 ;  /* 0x000000040000795c */ /* 0x000fe20000300000 */
.L_x_2158:
[----:B------:R-:W-:Y:S05]  /*19120*/  BSYNC B1 ;  /* 0x0000000000017941 */ /* 0x000fea0003800000 */
.L_x_2157:
[----:B------:R-:W2:Y:S01]  /*19130*/  LDL R5, [R1+0x4] ;  /* 0x0000040001057983 */ /* 0x000ea20000100800 */
[----:B------:R-:W-:Y:S01]  /*19140*/  IMAD.MOV.U32 R11, RZ, RZ, RZ ;  /* 0x000000ffff0b7224 */ /* 0x000fe200078e00ff */
[----:B------:R-:W-:Y:S01]  /*19150*/  UIADD3 UR4, UP0, UR40, 0x470, URZ ;  /* 0x0000047028047890 */ /* 0x000fe2000ff1e03f */
[----:B0-----:R-:W-:Y:S01]  /*19160*/  IMAD R7, R24, 0x3000, R22 ;  /* 0x0000300018077824 */ /* 0x001fe200078e0216 */
        /* <DEDUP_REMOVED lines=8> */
.L_x_2159:
        /* <DEDUP_REMOVED lines=16> */
.L_x_2160:
        /* <DEDUP_REMOVED lines=16> */
.L_x_2161:
        /* <DEDUP_REMOVED lines=13> */
.L_x_2257:
[----:B------:R-:W-:Y:S05]  /*194c0*/  BSYNC B1 ;  /* 0x0000000000017941 */ /* 0x000fea0003800000 */
.L_x_2162:
        /* <DEDUP_REMOVED lines=11> */
.L_x_2165:
[----:B------:R-:W-:Y:S05]  /*19580*/  BSYNC B1 ;  /* 0x0000000000017941 */ /* 0x000fea0003800000 */
.L_x_2164:
        /* <DEDUP_REMOVED lines=8> */
.L_x_2166:
        /* <DEDUP_REMOVED lines=15> */
.L_x_2167:
        /* <DEDUP_REMOVED lines=15> */
.L_x_2168:
        /* <DEDUP_REMOVED lines=10> */
.L_x_2153:
[----:B------:R-:W-:Y:S05]  /*19890*/  BSYNC B0 ;  /* 0x0000000000007941 */ /* 0x000fea0003800000 */
.L_x_2152:
[----:B------:R-:W-:-:S06]  /*198a0*/  UISETP.NE.AND UP0, UPT, UR36, 0x3, UPT ;  /* 0x000000032400788c */ /* 0x000fcc000bf05270 */
[----:B------:R-:W-:-:S13]  /*198b0*/  PLOP3.LUT P0, PT, PT, PT, UP0, 0x80, 0x0 ;  /* 0x000000000000781c */ /* 0x000fda0003f0f008 */
[----:B------:R-:W-:Y:S05]  /*198c0*/  @!P0 BRA `(.L_x_2169) ;  /* 0x0000000000048947 */ /* 0x000fea0003800000 */
[----:B------:R-:W-:Y:S01]  /*198d0*/  BPT.TRAP 0x1 ;  /* 0x000000040000795c */ /* 0x000fe20000300000 */
.L_x_2169:
        /* <DEDUP_REMOVED lines=8> */
.L_x_2258:
[----:B------:R-:W-:Y:S05]  /*19960*/  BSYNC B0 ;  /* 0x0000000000007941 */ /* 0x000fea0003800000 */
.L_x_2170:
[----:B------:R-:W-:Y:S05]  /*19970*/  @!P1 BRA `(.L_x_2172) ;  /* 0x0000000000049947 */ /* 0x000fea0003800000 */
[----:B------:R-:W-:Y:S01]  /*19980*/  BPT.TRAP 0x1 ;  /* 0x000000040000795c */ /* 0x000fe20000300000 */
.L_x_2172:
[----:B-1----:R-:W-:Y:S01]  /*19990*/  SHF.L.U32 R4, R8, 0x1f, RZ ;  /* 0x0000001f08047819 */ /* 0x002fe200000006ff */
[----:B------:R-:W-:-:S03]  /*199a0*/  IMAD R10, R0, 0x3000, RZ ;  /* 0x00003000000a7824 */ /* 0x000fc600078e02ff */
[----:B------:R-:W1:Y:S02]  /*199b0*/  SYNCS.PHASECHK.TRANS64.TRYWAIT P0, [R3+URZ+0x19c60], R4 ;  /* 0x019c6004030075a7 */ /* 0x000e64000800017f */
[----:B-1----:R-:W-:Y:S05]  /*199c0*/  @!P0 BRA `(.L_x_2173) ;  /* 0x0000002800f88947 */ /* 0x002fea0003800000 */
.L_x_2259:
[----:B------:R-:W2:Y:S04]  /*199d0*/  LDL R0, [R1+0x10] ;  /* 0x0000100001007983 */ /* 0x000ea80000100800 */
[----:B------:R-:W3:Y:S01]  /*199e0*/  LDL R11, [R1+0x8] ;  /* 0x00000800010b7983 */ /* 0x000ee20000100800 */
[----:B------:R-:W-:Y:S05]  /*199f0*/  WARPSYNC.ALL ;  /* 0x0000000000007948 */ /* 0x000fea0003800000 */
[----:B------:R-:W4:Y:S02]  /*19a00*/  S2R R13, SR_TID.X ;  /* 0x00000000000d7919 */ /* 0x000f240000002100 */
[----:B----4-:R-:W-:Y:S01]  /*19a10*/  LOP3.LUT P0, RZ, R13, 0x4, RZ, 0xc0, !PT ;  /* 0x000000040dff7812 */ /* 0x010fe2000780c0ff */
[----:B------:R-:W-:-:S05]  /*19a20*/  IMAD.MOV.U32 R13, RZ, RZ, 0x40 ;  /* 0x00000040ff0d7424 */ /* 0x000fca00078e00ff */
[----:B------:R-:W-:Y:S02]  /*19a30*/  SEL R13, R13, 0xffffffc0, !P0 ;  /* 0xffffffc00d0d7807 */ /* 0x000fe40004000000 */
[C---:B--2---:R-:W-:Y:S02]  /*19a40*/  LOP3.LUT R0, R10.reuse, R0, RZ, 0xfc, !PT ;  /* 0x000000000a007212 */ /* 0x044fe400078efcff */
        /* <DEDUP_REMOVED lines=48> */
.L_x_2174:
        /* <DEDUP_REMOVED lines=13> */
.L_x_2151:
[----:B-1----:R-:W1:Y:S01]  /*19e20*/  S2R R3, SR_TID.X ;  /* 0x0000000000037919 */ /* 0x002e620000002100 */
[----:B------:R-:W-:Y:S01]  /*19e30*/  BSSY B0, `(.L_x_2176) ;  /* 0x0000010000007945 */ /* 0x000fe20003800000 */
        /* <DEDUP_REMOVED lines=12> */
[----:B0-----:R-:W0:Y:S01]  /*19f00*/  POPC R7, R4 ;  /* 0x0000000400077309 */ /* 0x001e220000000000 */
[----:B--2---:R-:W0:Y:S02]  /*19f10*/  SHFL.IDX PT, R0, R3, R0, 0x1f ;  /* 0x00001f0003007589 */ /* 0x004e2400000e0000 */
[----:B0-----:R-:W-:-:S07]  /*19f20*/  IADD3 R16, R0, UR38, R7 ;  /* 0x0000002600107c10 */ /* 0x001fce000fffe007 */
.L_x_2177:
[----:B------:R-:W-:Y:S05]  /*19f30*/  BSYNC B0 ;  /* 0x0000000000007941 */ /* 0x000fea0003800000 */
.L_x_2176:
[----:B------:R-:W-:-:S06]  /*19f40*/  UISETP.NE.AND UP0, UPT, UR36, 0x3, UPT ;  /* 0x000000032400788c */ /* 0x000fcc000bf05270 */
[----:B------:R-:W-:-:S13]  /*19f50*/  PLOP3.LUT P1, PT, PT, PT, UP0, 0x80, 0x0 ;  /* 0x000000000000781c */ /* 0x000fda0003f2f008 */
[----:B------:R-:W-:Y:S05]  /*19f60*/  @!P1 BRA `(.L_x_2178) ;  /* 0x0000000000049947 */ /* 0x000fea0003800000 */
[----:B------:R-:W-:Y:S01]  /*19f70*/  BPT.TRAP 0x1 ;  /* 0x000000040000795c */ /* 0x000fe20000300000 */
.L_x_2178:
        /* <DEDUP_REMOVED lines=8> */
.L_x_2260:
[----:B------:R-:W-:Y:S05]  /*1a000*/  BSYNC B0 ;  /* 0x0000000000007941 */ /* 0x000fea0003800000 */
.L_x_2179:
[----:B------:R-:W-:Y:S05]  /*1a010*/  @!P2 BRA `(.L_x_2181) ;  /* 0x000000000004a947 */ /* 0x000fea0003800000 */
[----:B------:R-:W-:Y:S01]  /*1a020*/  BPT.TRAP 0x1 ;  /* 0x000000040000795c */ /* 0x000fe20000300000 */
.L_x_2181:
[----:B-1----:R-:W-:-:S04]  /*1a030*/  SHF.L.U32 R0, R26, 0x1f, RZ ;  /* 0x0000001f1a007819 */ /* 0x002fc800000006ff */
[----:B------:R-:W1:Y:S02]  /*1a040*/  SYNCS.PHASECHK.TRANS64.TRYWAIT P1, [R3+URZ+0x19c60], R0 ;  /* 0x019c6000030075a7 */ /* 0x000e64000802017f */
[----:B-1----:R-:W-:Y:S05]  /*1a050*/  @!P1 BRA `(.L_x_2182) ;  /* 0x00000024007c9947 */ /* 0x002fea0003800000 */
.L_x_2261:
[----:B------:R-:W2:Y:S04]  /*1a060*/  LDL R4, [R1+0x10] ;  /* 0x0000100001047983 */ /* 0x000ea80000100800 */
[----:B------:R-:W3:Y:S01]  /*1a070*/  LDL R10, [R1+0x8] ;  /* 0x00000800010a7983 */ /* 0x000ee20000100800 */
[----:B------:R-:W-:Y:S01]  /*1a080*/  IMAD R2, R24, 0x3000, RZ ;  /* 0x0000300018027824 */ /* 0x000fe200078e02ff */
[----:B------:R-:W-:Y:S05]  /*1a090*/  WARPSYNC.ALL ;  /* 0x0000000000007948 */ /* 0x000fea0003800000 */
[----:B------:R-:W4:Y:S02]  /*1a0a0*/  S2R R12, SR_TID.X ;  /* 0x00000000000c7919 */ /* 0x000f240000002100 */
[----:B----4-:R-:W-:Y:S01]  /*1a0b0*/  LOP3.LUT P1, RZ, R12, 0x4, RZ, 0xc0, !PT ;  /* 0x000000040cff7812 */ /* 0x010fe2000782c0ff */
[----:B------:R-:W-:-:S05]  /*1a0c0*/  IMAD.MOV.U32 R12, RZ, RZ, 0x40 ;  /* 0x00000040ff0c7424 */ /* 0x000fca00078e00ff */
[----:B------:R-:W-:Y:S02]  /*1a0d0*/  SEL R12, R12, 0xffffffc0, !P1 ;  /* 0xffffffc00c0c7807 */ /* 0x000fe40004800000 */
[C---:B--2---:R-:W-:Y:S02]  /*1a0e0*/  LOP3.LUT R5, R2.reuse, R4, RZ, 0xfc, !PT ;  /* 0x0000000402057212 */ /* 0x044fe400078efcff */
[----:B---3--:R-:W-:-:S03]  /*1a0f0*/  LOP3.LUT R2, R2, R10, RZ, 0xfc, !PT ;  /* 0x0000000a02027212 */ /* 0x008fc600078efcff */
[C---:B-1----:R-:W-:Y:S02]  /*1a100*/  IMAD.IADD R0, R22.reuse, 0x1, R5 ;  /* 0x0000000116007824 */ /* 0x042fe400078e0205 */
        /* <DEDUP_REMOVED lines=46> */
.L_x_2183:
        /* <DEDUP_REMOVED lines=10> */
.L_x_2126:
[----:B------:R-:W-:-:S13]  /*1a490*/  LOP3.LUT P0, RZ, R29, 0x2, RZ, 0xc0, !PT ;  /* 0x000000021dff7812 */ /* 0x000fda000780c0ff */
[----:B------:R-:W-:Y:S05]  /*1a4a0*/  @!P0 BRA `(.L_x_2184) ;  /* 0x0000000000248947 */ /* 0x000fea0003800000 */
[----:B------:R-:W-:Y:S05]  /*1a4b0*/  WARPSYNC.ALL ;  /* 0x0000000000007948 */ /* 0x000fea0003800000 */
[----:B------:R-:W3:Y:S08]  /*1a4c0*/  S2UR UR5, SR_CgaCtaId ;  /* 0x00000000000579c3 */ /* 0x000ef00000008800 */
[----:B------:R-:W-:Y:S06]  /*1a4d0*/  BAR.SYNC.DEFER_BLOCKING 0x5, 0x200 ;  /* 0x0148000000007b1d */ /* 0x000fec0000010000 */
[----:B------:R-:W-:-:S02]  /*1a4e0*/  UMOV UR4, 0x400 ;  /* 0x0000040000047882 */ /* 0x000fc40000000000 */
[----:B---3--:R-:W-:-:S06]  /*1a4f0*/  ULEA UR4, UR5, UR4, 0x18 ;  /* 0x0000000405047291 */ /* 0x008fcc000f8ec03f */
[----:B--2---:R-:W-:-:S05]  /*1a500*/  IMAD.U32 R22, RZ, RZ, UR4 ;  /* 0x00000004ff167e24 */ /* 0x004fca000f8e00ff */
[----:B------:R2:W3:Y:S01]  /*1a510*/  LDS.128 R16, [R22+0x19cd0] ;  /* 0x019cd00016107984 */ /* 0x0004e20000000c00 */
[----:B------:R-:W-:Y:S06]  /*1a520*/  BAR.ARV 0x4, 0x200 ;  /* 0x0108000000007b1d */ /* 0x000fec0000002000 */
[----:B------:R-:W-:Y:S05]  /*1a530*/  BRA `(.L_x_2185) ;  /* 0x0000000800cc7947 */ /* 0x000fea0003800000 */
.L_x_2184:
[----:B------:R-:W3:Y:S01]  /*1a540*/  S2R R0, SR_TID.X ;  /* 0x0000000000007919 */ /* 0x000ee20000002100 */
[----:B------:R-:W-:Y:S01]  /*1a550*/  UMOV UR4, 0xffffffff ;  /* 0xffffffff00047882 */ /* 0x000fe20000000000 */
[----:B---3--:R-:W-:-:S04]  /*1a560*/  LOP3.LUT R7, R0, 0x1f, RZ, 0xc0, !PT ;  /* 0x0000001f00077812 */ /* 0x008fc800078ec0ff */
[----:B------:R-:W-:Y:S01]  /*1a570*/  ISETP.NE.AND P0, PT, R7, 0x1f, PT ;  /* 0x0000001f0700780c */ /* 0x000fe20003f05270 */
[----:B------:R-:W-:-:S12]  /*1a580*/  BRA.DIV UR4, `(.L_x_2186) ;  /* 0x0000002204447947 */ /* 0x000fd8000b800000 */
[----:B--2---:R-:W-:Y:S01]  /*1a590*/  IMAD.IADD R5, R19, 0x1, R7 ;  /* 0x0000000113057824 */ /* 0x004fe200078e0207 */
        /* <DEDUP_REMOVED lines=29> */
[----:B------:R0:W2:Y:S02]  /*1a770*/  SHFL.IDX PT, R14, R3, 0x1f, 0x1f ;  /* 0x03e01f00030e7f89 */ /* 0x0000a400000e0000 */
.L_x_2271:
[----:B------:R-:W-:Y:S02]  /*1a780*/  ULDC UR4, c[0x0][0xc38] ;  /* 0x00030e0000047ab9 */ /* 0x000fe40000000800 */
[----:B------:R-:W-:-:S04]  /*1a790*/  IMAD.U32 R4, RZ, RZ, UR4 ;  /* 0x00000004ff047e24 */ /* 0x000fc8000f8e00ff */
[----:B--2---:R-:W-:-:S04]  /*1a7a0*/  IMAD R5, R14, R4, RZ ;  /* 0x000000040e057224 */ /* 0x004fc800078e02ff */
[----:B------:R-:W-:-:S05]  /*1a7b0*/  IMAD.IADD R16, R16, 0x1, R5 ;  /* 0x0000000110107824 */ /* 0x000fca00078e0205 */
[----:B------:R-:W-:-:S13]  /*1a7c0*/  ISETP.GT.AND P6, PT, R16, R0, PT ;  /* 0x000000001000720c */ /* 0x000fda0003fc4270 */
[----:B------:R-:W-:Y:S05]  /*1a7d0*/  @P6 BRA `(.L_x_2187) ;  /* 0x00000000009c6947 */ /* 0x000fea0003800000 */
.L_x_2192:
[----:B------:R-:W2:Y:S01]  /*1a7e0*/  LDC R4, c[0x0][0xc3c] ;  /* 0x00030f00ff047b82 */ /* 0x000ea20000000800 */
[----:B------:R-:W-:-:S05]  /*1a7f0*/  VIADD R19, R19, 0x1f ;  /* 0x0000001f13137836 */ /* 0x000fca0000000000 */
[----:B--2---:R-:W-:-:S13]  /*1a800*/  ISETP.GE.AND P6, PT, R19, R4, PT ;  /* 0x000000041300720c */ /* 0x004fda0003fc6270 */
[----:B------:R-:W-:Y:S05]  /*1a810*/  @P6 BRA `(.L_x_2188) ;  /* 0x0000000400d06947 */ /* 0x000fea0003800000 */
[----:B------:R-:W2:Y:S01]  /*1a820*/  S2R R2, SR_TID.X ;  /* 0x0000000000027919 */ /* 0x000ea20000002100 */
[----:B------:R-:W-:Y:S01]  /*1a830*/  BSSY B0, `(.L_x_2189) ;  /* 0x0000009000007945 */ /* 0x000fe20003800000 */
[----:B--2---:R-:W-:-:S05]  /*1a840*/  LOP3.LUT R2, R2, 0x1f, RZ, 0xc0, !PT ;  /* 0x0000001f02027812 */ /* 0x004fca00078ec0ff */
[----:B------:R-:W-:Y:S02]  /*1a850*/  IMAD.IADD R5, R19, 0x1, R2 ;  /* 0x0000000113057824 */ /* 0x000fe400078e0202 */
[----:B------:R-:W-:-:S03]  /*1a860*/  IMAD.MOV.U32 R2, RZ, RZ, RZ ;  /* 0x000000ffff027224 */ /* 0x000fc600078e00ff */
[----:B------:R-:W-:-:S13]  /*1a870*/  ISETP.GE.OR P6, PT, R5, R4, !P0 ;  /* 0x000000040500720c */ /* 0x000fda00047c6670 */
[----:B------:R-:W-:Y:S05]  /*1a880*/  @P6 BRA `(.L_x_2190) ;  /* 0x00000000000c6947 */ /* 0x000fea0003800000 */
[----:B0-----:R-:W0:Y:S02]  /*1a890*/  LDC.64 R2, c[0x0][0xc80] ;  /* 0x00032000ff027b82 */ /* 0x001e240000000a00 */
[----:B0-----:R-:W-:-:S06]  /*1a8a0*/  IMAD.WIDE R2, R5, 0x4, R2 ;  /* 0x0000000405027825 */ /* 0x001fcc00078e0202 */
[----:B------:R2:W5:Y:S02]  /*1a8b0*/  LDG.E R2, desc[UR42][R2.64] ;  /* 0x0000002a02027981 */ /* 0x000564000c1e1900 */
.L_x_2190:
[----:B------:R-:W-:Y:S05]  /*1a8c0*/  BSYNC B0 ;  /* 0x0000000000007941 */ /* 0x000fea0003800000 */
.L_x_2189:
[----:B------:R-:W-:-:S03]  /*1a8d0*/  UMOV UR4, 0xffffffff ;  /* 0xffffffff00047882 */ /* 0x000fc60000000000 */
[----:B------:R-:W-:Y:S05]  /*1a8e0*/  BRA.DIV UR4, `(.L_x_2191) ;  /* 0x0000002204907947 */ /* 0x000fea000b800000 */
[----:B-----5:R-:W3:Y:S02]  /*1a8f0*/  SHFL.UP PT, R14, R2, 0x1, RZ ;  /* 0x04200000020e7989 */ /* 0x020ee400000e00ff */
[----:B---3--:R-:W-:-:S05]  /*1a900*/  SEL R13, R14, RZ, P1 ;  /* 0x000000ff0e0d7207 */ /* 0x008fca0000800000 */
[----:B------:R-:W-:-:S05]  /*1a910*/  IMAD.IADD R13, R2, 0x1, R13 ;  /* 0x00000001020d7824 */ /* 0x000fca00078e020d */
[----:B------:R-:W3:Y:S02]  /*1a920*/  SHFL.UP PT, R14, R13, 0x2, RZ ;  /* 0x044000000d0e7989 */ /* 0x000ee400000e00ff */
        /* <DEDUP_REMOVED lines=8> */
[----:B------:R-:W0:Y:S02]  /*1a9b0*/  SHFL.UP PT, R14, R6, 0x10, RZ ;  /* 0x06000000060e7989 */ /* 0x000e2400000e00ff */
[----:B0-2---:R-:W-:-:S05]  /*1a9c0*/  SEL R3, R14, RZ, P5 ;  /* 0x000000ff0e037207 */ /* 0x005fca0002800000 */
[----:B------:R-:W-:-:S05]  /*1a9d0*/  IMAD.IADD R3, R6, 0x1, R3 ;  /* 0x0000000106037824 */ /* 0x000fca00078e0203 */
[----:B------:R0:W2:Y:S02]  /*1a9e0*/  SHFL.IDX PT, R14, R3, 0x1f, 0x1f ;  /* 0x03e01f00030e7f89 */ /* 0x0000a400000e0000 */
.L_x_2279:
[----:B------:R-:W-:Y:S02]  /*1a9f0*/  ULDC UR4, c[0x0][0xc38] ;  /* 0x00030e0000047ab9 */ /* 0x000fe40000000800 */
[----:B------:R-:W-:-:S04]  /*1aa00*/  IMAD.U32 R4, RZ, RZ, UR4 ;  /* 0x00000004ff047e24 */ /* 0x000fc8000f8e00ff */
[----:B--2---:R-:W-:-:S04]  /*1aa10*/  IMAD R5, R14, R4, RZ ;  /* 0x000000040e057224 */ /* 0x004fc800078e02ff */
[----:B------:R-:W-:-:S05]  /*1aa20*/  IMAD.IADD R16, R5, 0x1, R16 ;  /* 0x0000000105107824 */ /* 0x000fca00078e0210 */
[----:B------:R-:W-:-:S13]  /*1aa30*/  ISETP.GT.AND P6, PT, R16, R0, PT ;  /* 0x000000001000720c */ /* 0x000fda0003fc4270 */
[----:B------:R-:W-:Y:S05]  /*1aa40*/  @!P6 BRA `(.L_x_2192) ;  /* 0xfffffffc0064e947 */ /* 0x000fea000383ffff */
.L_x_2187:
[----:B------:R-:W-:Y:S01]  /*1aa50*/  IMAD.IADD R16, R16, 0x1, -R5 ;  /* 0x0000000110107824 */ /* 0x000fe200078e0a05 */
[----:B------:R-:W-:-:S03]  /*1aa60*/  UMOV UR4, 0xffffffff ;  /* 0xffffffff00047882 */ /* 0x000fc60000000000 */
[----:B------:R-:W-:-:S05]  /*1aa70*/  IMAD R5, R3, R4, R16 ;  /* 0x0000000403057224 */ /* 0x000fca00078e0210 */
[----:B------:R-:W-:Y:S01]  /*1aa80*/  ISETP.GT.AND P6, PT, R5, R0, PT ;  /* 0x000000000500720c */ /* 0x000fe20003fc4270 */
[----:B------:R-:W-:-:S12]  /*1aa90*/  BRA.DIV UR4, `(.L_x_2193) ;  /* 0x0000002204e07947 */ /* 0x000fd8000b800000 */
[----:B------:R-:W-:-:S04]  /*1aaa0*/  VOTE.ANY R5, PT, !P6 ;  /* 0x0000000000057806 */ /* 0x000fc800070e0100 */
[----:B------:R-:W2:Y:S02]  /*1aab0*/  POPC R6, R5 ;  /* 0x0000000500067309 */ /* 0x000ea40000000000 */
[----:B--2---:R2:W3:Y:S02]  /*1aac0*/  SHFL.IDX PT, R17, R2, R6, 0x1f ;  /* 0x00001f0602117589 */ /* 0x0044e400000e0000 */
.L_x_2283:
[----:B------:R-:W-:Y:S01]  /*1aad0*/  ISETP.NE.AND P0, PT, R5, RZ, PT ;  /* 0x000000ff0500720c */ /* 0x000fe20003f05270 */
[----:B------:R-:W-:-:S12]  /*1aae0*/  IMAD.MOV.U32 R5, RZ, RZ, RZ ;  /* 0x000000ffff057224 */ /* 0x000fd800078e00ff */
[----:B------:R-:W-:Y:S05]  /*1aaf0*/  @!P0 BRA `(.L_x_2194) ;  /* 0x0000000000108947 */ /* 0x000fea0003800000 */
[----:B------:R-:W-:Y:S01]  /*1ab00*/  UMOV UR4, 0xffffffff ;  /* 0xffffffff00047882 */ /* 0x000fe20000000000 */
[----:B------:R-:W-:Y:S02]  /*1ab10*/  VIADD R12, R6, 0xffffffff ;  /* 0xffffffff060c7836 */ /* 0x000fe40000000000 */
[----:B------:R-:W-:Y:S05]  /*1ab20*/  BRA.DIV UR4, `(.L_x_2195) ;  /* 0x0000002604047947 */ /* 0x000fea000b800000 */
[----:B------:R4:W0:Y:S02]  /*1ab30*/  SHFL.IDX PT, R5, R3, R12, 0x1f ;  /* 0x00001f0c03057589 */ /* 0x00082400000e0000 */
.L_x_2194:
[----:B0-2-4-:R-:W0:Y:S01]  /*1ab40*/  LDC.64 R2, c[0x0][0xc90] ;  /* 0x00032400ff027b82 */ /* 0x015e220000000a00 */
[----:B------:R-:W-:-:S04]  /*1ab50*/  IMAD.IADD R19, R6, 0x1, R19 ;  /* 0x0000000106137824 */ /* 0x000fc800078e0213 */
[----:B0-----:R-:W-:-:S05]  /*1ab60*/  IMAD.WIDE R2, R19, 0x4, R2 ;  /* 0x0000000413027825 */ /* 0x001fca00078e0202 */
[----:B------:R-:W3:Y:S01]  /*1ab70*/  LDG.E R7, desc[UR42][R2.64] ;  /* 0x0000002a02077981 */ /* 0x000ee2000c1e1900 */
[----:B------:R-:W-:-:S04]  /*1ab80*/  IMAD R16, R5, R4, R16 ;  /* 0x0000000405107224 */ /* 0x000fc800078e0210 */
[----:B------:R-:W-:Y:S02]  /*1ab90*/  IMAD.IADD R0, R0, 0x1, -R16 ;  /* 0x0000000100007824 */ /* 0x000fe400078e0a10 */
[----:B---3--:R-:W-:-:S05]  /*1aba0*/  IMAD R6, R17, R7, RZ ;  /* 0x0000000711067224 */ /* 0x008fca00078e02ff */
        /* <DEDUP_REMOVED lines=59> */
.L_x_2188:
[----:B------:R-:W-:Y:S01]  /*1af60*/  UMOV UR4, URZ ;  /* 0x0000003f00047c82 */ /* 0x000fe20008000000 */
[----:B------:R-:W-:Y:S01]  /*1af70*/  UMOV UR5, URZ ;  /* 0x0000003f00057c82 */ /* 0x000fe20008000000 */
[----:B------:R-:W-:Y:S01]  /*1af80*/  ULDC UR6, c[0x0][0xc3c] ;  /* 0x00030f0000067ab9 */ /* 0x000fe20000000800 */
[----:B------:R-:W-:Y:S02]  /*1af90*/  IMAD.MOV.U32 R16, RZ, RZ, R0 ;  /* 0x000000ffff107224 */ /* 0x000fe400078e0000 */
[----:B------:R-:W-:Y:S02]  /*1afa0*/  IMAD.U32 R17, RZ, RZ, UR4 ;  /* 0x00000004ff117e24 */ /* 0x000fe4000f8e00ff */
[----:B------:R-:W-:Y:S02]  /*1afb0*/  IMAD.U32 R18, RZ, RZ, UR5 ;  /* 0x00000005ff127e24 */ /* 0x000fe4000f8e00ff */
[----:B------:R-:W-:-:S07]  /*1afc0*/  IMAD.U32 R19, RZ, RZ, UR6 ;  /* 0x00000006ff137e24 */ /* 0x000fce000f8e00ff */
.L_x_2196:
[----:B------:R-:W2:Y:S01]  /*1afd0*/  S2R R0, SR_TID.X ;  /* 0x0000000000007919 */ /* 0x000ea20000002100 */
[----:B------:R-:W-:Y:S05]  /*1afe0*/  WARPSYNC.ALL ;  /* 0x0000000000007948 */ /* 0x000fea0003800000 */
[----:B------:R-:W-:Y:S01]  /*1aff0*/  BAR.SYNC.DEFER_BLOCKING 0x4, 0x200 ;  /* 0x0108000000007b1d */ /* 0x000fe20000010000 */
[----:B--2---:R-:W-:-:S04]  /*1b000*/  LOP3.LUT R0, R0, 0x1f, RZ, 0xc0, !PT ;  /* 0x0000001f00007812 */ /* 0x004fc800078ec0ff */
[----:B------:R-:W-:-:S13]  /*1b010*/  ISETP.NE.AND P0, PT, R0, RZ, PT ;  /* 0x000000ff0000720c */ /* 0x000fda0003f05270 */
[----:B0-----:R-:W0:Y:S01]  /*1b020*/  @!P0 S2R R3, SR_CgaCtaId ;  /* 0x0000000000038919 */ /* 0x001e220000008800 */
[----:B------:R-:W-:-:S04]  /*1b030*/  @!P0 MOV R0, 0x400 ;  /* 0x0000040000008802 */ /* 0x000fc80000000f00 */
[----:B0-----:R-:W-:-:S05]  /*1b040*/  @!P0 LEA R22, R3, R0, 0x18 ;  /* 0x0000000003168211 */ /* 0x001fca00078ec0ff */
[----:B------:R4:W-:Y:S01]  /*1b050*/  @!P0 STS.128 [R22+0x19cd0], R16 ;  /* 0x019cd01016008388 */ /* 0x0009e20000000c00 */
[----:B------:R-:W-:Y:S06]  /*1b060*/  BAR.ARV 0x5, 0x200 ;  /* 0x0148000000007b1d */ /* 0x000fec0000002000 */
.L_x_2185:
[----:B------:R-:W-:Y:S02]  /*1b070*/  ULDC UR4, c[0x0][0xc3c] ;  /* 0x00030f0000047ab9 */ /* 0x000fe40000000800 */
[----:B---3--:R-:W-:-:S13]  /*1b080*/  ISETP.GE.AND P0, PT, R19, UR4, PT ;  /* 0x0000000413007c0c */ /* 0x008fda000bf06270 */
[----:B------:R-:W-:Y:S05]  /*1b090*/  @!P0 BRA `(.L_x_2197) ;  /* 0xffffffa400a48947 */ /* 0x000fea000383ffff */
[----:B------:R-:W-:Y:S05]  /*1b0a0*/  BSYNC B7 ;  /* 0x0000000000077941 */ /* 0x000fea0003800000 */
.L_x_2081:
[----:B------:R-:W3:Y:S01]  /*1b0b0*/  LDL.LU R0, [R1+0x38] ;  /* 0x0000380001007983 */ /* 0x000ee20000300800 */
[----:B------:R-:W-:Y:S01]  /*1b0c0*/  BSSY B0, `(.L_x_2198) ;  /* 0x000000b000007945 */ /* 0x000fe20003800000 */
[----:B------:R-:W5:Y:S01]  /*1b0d0*/  S2R R5, SR_CgaCtaId ;  /* 0x0000000000057919 */ /* 0x000f620000008800 */
[----:B---3--:R-:W-:-:S05]  /*1b0e0*/  VIADD R0, R0, 0x1 ;  /* 0x0000000100007836 */ /* 0x008fca0000000000 */
[----:B01----:R-:W-:-:S04]  /*1b0f0*/  LEA.HI R2, R0, R0, RZ, 0x1 ;  /* 0x0000000000027211 */ /* 0x003fc800078f08ff */
[----:B------:R-:W-:Y:S02]  /*1b100*/  LOP3.LUT R3, R2, 0xfffffffe, RZ, 0xc0, !PT ;  /* 0xfffffffe02037812 */ /* 0x000fe400078ec0ff */
[----:B------:R-:W-:-:S03]  /*1b110*/  MOV R2, 0x400 ;  /* 0x0000040000027802 */ /* 0x000fc60000000f00 */
[----:B------:R-:W-:Y:S01]  /*1b120*/  IMAD.IADD R0, R0, 0x1, -R3 ;  /* 0x0000000100007824 */ /* 0x000fe200078e0a03 */
[----:B-----5:R-:W-:-:S04]  /*1b130*/  LEA R9, R5, R2, 0x18 ;  /* 0x0000000205097211 */ /* 0x020fc800078ec0ff */
[----:B------:R-:W-:-:S04]  /*1b140*/  SHF.L.U32 R0, R0, 0x1f, RZ ;  /* 0x0000001f00007819 */ /* 0x000fc800000006ff */
[----:B------:R-:W0:Y:S02]  /*1b150*/  SYNCS.PHASECHK.TRANS64.TRYWAIT P0, [R9+URZ+0x19c20], R0 ;  /* 0x019c2000090075a7 */ /* 0x000e24000800017f */
[----:B0-----:R-:W-:Y:S05]  /*1b160*/  @!P0 BRA `(.L_x_2199) ;  /* 0x0000001c009c8947 */ /* 0x001fea0003800000 */
.L_x_2286:
[----:B------:R-:W-:Y:S05]  /*1b170*/  BSYNC B0 ;  /* 0x0000000000007941 */ /* 0x000fea0003800000 */
.L_x_2198:
[----:B------:R-:W-:-:S03]  /*1b180*/  UMOV UR4, 0xffffffff ;  /* 0xffffffff00047882 */ /* 0x000fc60000000000 */
[----:B------:R-:W-:Y:S05]  /*1b190*/  BRA.DIV UR4, `(.L_x_2200) ;  /* 0x0000001e04a47947 */ /* 0x000fea000b800000 */
[----:B0-----:R-:W0:Y:S02]  /*1b1a0*/  S2R R0, SR_TID.X ;  /* 0x0000000000007919 */ /* 0x001e240000002100 */
[----:B0-----:R-:W-:-:S04]  /*1b1b0*/  SHF.R.U32.HI R0, RZ, 0x5, R0 ;  /* 0x00000005ff007819 */ /* 0x001fc80000011600 */
[----:B------:R-:W-:-:S05]  /*1b1c0*/  LOP3.LUT R0, R0, 0x3, RZ, 0xc0, !PT ;  /* 0x0000000300007812 */ /* 0x000fca00078ec0ff */
[----:B------:R0:W1:Y:S02]  /*1b1d0*/  SHFL.IDX PT, R14, R0, RZ, 0x1f ;  /* 0x00001fff000e7589 */ /* 0x00006400000e0000 */
.L_x_2289:
[----:B-1----:R-:W-:-:S13]  /*1b1e0*/  ISETP.NE.AND P0, PT, R14, RZ, PT ;  /* 0x000000ff0e00720c */ /* 0x002fda0003f05270 */
[----:B------:R-:W-:Y:S05]  /*1b1f0*/  @P0 BRA `(.L_x_1942) ;  /* 0x0000000000a40947 */ /* 0x000fea0003800000 */
[----:B------:R-:W-:-:S03]  /*1b200*/  UMOV UR4, 0xffffffff ;  /* 0xffffffff00047882 */ /* 0x000fc60000000000 */
[----:B------:R-:W-:Y:S05]  /*1b210*/  BRA.DIV UR4, `(.L_x_2201) ;  /* 0x0000001e04b87947 */ /* 0x000fea000b800000 */
[----:B------:R-:W-:-:S13]  /*1b220*/  ELECT P6, URZ, PT ;  /* 0x00000000003f782f */ /* 0x000fda00038c0000 */
.L_x_2292:
[----:B------:R-:W-:Y:S05]  /*1b230*/  @!P6 BRA `(.L_x_1942) ;  /* 0x000000000094e947 */ /* 0x000fea0003800000 */
[----:B------:R-:W-:-:S06]  /*1b240*/  ULOP3.LUT UR4, UR37, 0x2, URZ, 0xfc, !UPT ;  /* 0x0000000225047892 */ /* 0x000fcc000f8efc3f */
[----:B0-----:R-:W-:-:S05]  /*1b250*/  IMAD.U32 R0, RZ, RZ, UR4 ;  /* 0x00000004ff007e24 */ /* 0x001fca000f8e00ff */
[----:B------:R-:W-:-:S13]  /*1b260*/  ISETP.NE.AND P0, PT, R0, 0x3, PT ;  /* 0x000000030000780c */ /* 0x000fda0003f05270 */
[----:B------:R-:W-:Y:S05]  /*1b270*/  @!P0 BRA `(.L_x_2202) ;  /* 0x0000000000048947 */ /* 0x000fea0003800000 */
[----:B------:R-:W-:Y:S01]  /*1b280*/  BPT.TRAP 0x1 ;  /* 0x000000040000795c */ /* 0x000fe20000300000 */
.L_x_2202:
        /* <DEDUP_REMOVED lines=12> */
.L_x_2293:
[----:B------:R-:W1:Y:S02]  /*1b350*/  SYNCS.PHASECHK.TRANS64.TRYWAIT P1, [R3+URZ], R0 ;  /* 0x00000000030075a7 */ /* 0x000e64000802017f */
[----:B-1----:R-:W-:Y:S05]  /*1b360*/  @!P1 BRA `(.L_x_2204) ;  /* 0x0000001c00989947 */ /* 0x002fea0003800000 */
.L_x_2294:
[----:B------:R-:W-:Y:S05]  /*1b370*/  @!P0 BRA `(.L_x_2205) ;  /* 0x0000000000048947 */ /* 0x000fea0003800000 */
[----:B------:R-:W-:Y:S01]  /*1b380*/  BPT.TRAP 0x1 ;  /* 0x000000040000795c */ /* 0x000fe20000300000 */
.L_x_2205:
[----:B-1----:R-:W-:-:S04]  /*1b390*/  IMAD R3, R24, 0x8, R9 ;  /* 0x0000000818037824 */ /* 0x002fc800078e0209 */
[----:B------:R-:W1:Y:S02]  /*1b3a0*/  SYNCS.PHASECHK.TRANS64.TRYWAIT P1, [R3+URZ+0x19c60], R2 ;  /* 0x019c6002030075a7 */ /* 0x000e64000802017f */
[----:B-1----:R-:W-:Y:S05]  /*1b3b0*/  @!P1 BRA `(.L_x_2206) ;  /* 0x0000001c00989947 */ /* 0x002fea0003800000 */
.L_x_2295:
[----:B------:R-:W-:Y:S05]  /*1b3c0*/  @!P0 BRA `(.L_x_2207) ;  /* 0x0000000000048947 */ /* 0x000fea0003800000 */
[----:B------:R-:W-:Y:S01]  /*1b3d0*/  BPT.TRAP 0x1 ;  /* 0x000000040000795c */ /* 0x000fe20000300000 */
.L_x_2207:
[----:B------:R-:W-:-:S04]  /*1b3e0*/  IMAD R5, R4, 0x8, R9 ;  /* 0x0000000804057824 */ /* 0x000fc800078e0209 */
[----:B------:R-:W3:Y:S02]  /*1b3f0*/  SYNCS.PHASECHK.TRANS64.TRYWAIT P1, [R5+URZ+0x19c60], R0 ;  /* 0x019c6000050075a7 */ /* 0x000ee4000802017f */
[----:B---3--:R-:W-:Y:S05]  /*1b400*/  @!P1 BRA `(.L_x_2208) ;  /* 0x0000001c00989947 */ /* 0x008fea0003800000 */
.L_x_2296:
[----:B------:R-:W-:Y:S05]  /*1b410*/  @!P0 BRA `(.L_x_2209) ;  /* 0x0000000000048947 */ /* 0x000fea0003800000 */
[----:B------:R-:W-:Y:S01]  /*1b420*/  BPT.TRAP 0x1 ;  /* 0x000000040000795c */ /* 0x000fe20000300000 */
.L_x_2209:
[----:B------:R-:W5:Y:S02]  /*1b430*/  SYNCS.PHASECHK.TRANS64.TRYWAIT P0, [R3+URZ+0x19c80], R2 ;  /* 0x019c8002030075a7 */ /* 0x000f64000800017f */
[----:B-----5:R-:W-:Y:S05]  /*1b440*/  @!P0 BRA `(.L_x_2210) ;  /* 0x0000001c009c8947 */ /* 0x020fea0003800000 */
.L_x_2211:
[----:B------:R0:W0:Y:S02]  /*1b450*/  SYNCS.PHASECHK.TRANS64.TRYWAIT P0, [R5+URZ+0x19c80], R0 ;  /* 0x019c8000050075a7 */ /* 0x000024000800017f */
[----:B0-----:R-:W-:Y:S05]  /*1b460*/  @!P0 NANOSLEEP.SYNCS 0x989680 ;  /* 0x009896800000895d */ /* 0x001fea0003900000 */
[----:B------:R-:W0:Y:S02]  /*1b470*/  @!P0 SYNCS.PHASECHK.TRANS64 P0, [R5+URZ+0x19c80], R0 ;  /* 0x019c8000050085a7 */ /* 0x000e24000800007f */
[----:B0-----:R-:W-:Y:S05]  /*1b480*/  @!P0 BRA `(.L_x_2211) ;  /* 0xfffffffc00f08947 */ /* 0x001fea000383ffff */
.L_x_1942:
[----:B------:R-:W-:Y:S05]  /*1b490*/  BSYNC B8 ;  /* 0x0000000000087941 */ /* 0x000fea0003800000 */
.L_x_1939:
[----:B------:R-:W-:Y:S05]  /*1b4a0*/  EXIT ;  /* 0x000000000000794d */ /* 0x000fea0003800000 */
.L_x_1958:
[----:B0-----:R0:W1:Y:S02]  /*1b4b0*/  SYNCS.PHASECHK.TRANS64.TRYWAIT P5, [R82+URZ+0x19c90], R85 ;  /* 0x019c9055520075a7 */ /* 0x00106400080a017f */
[----:B-1----:R-:W-:Y:S05]  /*1b4c0*/  @!P5 NANOSLEEP.SYNCS 0x989680 ;  /* 0x009896800000d95d */ /* 0x002fea0003900000 */
[----:B------:R-:W1:Y:S02]  /*1b4d0*/  @!P5 SYNCS.PHASECHK.TRANS64 P5, [R82+URZ+0x19c90], R85 ;  /* 0x019c90555200d5a7 */ /* 0x000e6400080a007f */
[----:B-1----:R-:W-:Y:S05]  /*1b4e0*/  @!P5 BRA `(.L_x_1958) ;  /* 0xfffffffc00f0d947 */ /* 0x002fea000383ffff */
[----:B------:R-:W-:Y:S05]  /*1b4f0*/  BRA `(.L_x_2212) ;  /* 0xfffffe74000c7947 */ /* 0x000fea000383ffff */
.L_x_1974:
[----:B-1----:R1:W2:Y:S02]  /*1b500*/  SYNCS.PHASECHK.TRANS64.TRYWAIT P5, [R82+URZ+0x19c90], R85 ;  /* 0x019c9055520075a7 */ /* 0x0022a400080a017f */
[----:B--2---:R-:W-:Y:S05]  /*1b510*/  @!P5 NANOSLEEP.SYNCS 0x989680 ;  /* 0x009896800000d95d */ /* 0x004fea0003900000 */
[----:B------:R-:W2:Y:S02]  /*1b520*/  @!P5 SYNCS.PHASECHK.TRANS64 P5, [R82+URZ+0x19c90], R85 ;  /* 0x019c90555200d5a7 */ /* 0x000ea400080a007f */
[----:B--2---:R-:W-:Y:S05]  /*1b530*/  @!P5 BRA `(.L_x_1974) ;  /* 0xfffffffc00f0d947 */ /* 0x004fea000383ffff */
[----:B------:R-:W-:Y:S05]  /*1b540*/  BRA `(.L_x_2213) ;  /* 0xfffffe8c00007947 */ /* 0x000fea000383ffff */
.L_x_1983:
[----:B0-----:R0:W1:Y:S02]  /*1b550*/  SYNCS.PHASECHK.TRANS64.TRYWAIT P5, [R82+URZ+0x19c90], R85 ;  /* 0x019c9055520075a7 */ /* 0x00106400080a017f */
[----:B-1----:R-:W-:Y:S05]  /*1b560*/  @!P5 NANOSLEEP.SYNCS 0x989680 ;  /* 0x009896800000d95d */ /* 0x002fea0003900000 */
[----:B------:R-:W1:Y:S02]  /*1b570*/  @!P5 SYNCS.PHASECHK.TRANS64 P5, [R82+URZ+0x19c90], R85 ;  /* 0x019c90555200d5a7 */ /* 0x000e6400080a007f */
[----:B-1----:R-:W-:Y:S05]  /*1b580*/  @!P5 BRA `(.L_x_1983) ;  /* 0xfffffffc00f0d947 */ /* 0x002fea000383ffff */
[----:B------:R-:W-:Y:S05]  /*1b590*/  BRA `(.L_x_2214) ;  /* 0xfffffeac00087947 */ /* 0x000fea000383ffff */
.L_x_1987:
[----:B--2---:R2:W3:Y:S02]  /*1b5a0*/  SYNCS.PHASECHK.TRANS64.TRYWAIT P5, [R82+URZ+0x19cb0], R85 ;  /* 0x019cb055520075a7 */ /* 0x0044e400080a017f */
[----:B---3--:R-:W-:Y:S05]  /*1b5b0*/  @!P5 NANOSLEEP.SYNCS 0x989680 ;  /* 0x009896800000d95d */ /* 0x008fea0003900000 */
[----:B------:R-:W3:Y:S02]  /*1b5c0*/  @!P5 SYNCS.PHASECHK.TRANS64 P5, [R82+URZ+0x19cb0], R85 ;  /* 0x019cb0555200d5a7 */ /* 0x000ee400080a007f */
[----:B---3--:R-:W-:Y:S05]  /*1b5d0*/  @!P5 BRA `(.L_x_1987) ;  /* 0xfffffffc00f0d947 */ /* 0x008fea000383ffff */
[----:B------:R-:W-:Y:S05]  /*1b5e0*/  BRA `(.L_x_2215) ;  /* 0xfffffeac00787947 */ /* 0x000fea000383ffff */
.L_x_2005:
[----:B------:R-:W-:Y:S01]  /*1b5f0*/  BSSY B1, `(.L_x_2216) ;  /* 0x0000007000017945 */ /* 0x000fe20003800000 */
[----:B------:R-:W-:Y:S02]  /*1b600*/  IMAD.MOV.U32 R12, RZ, RZ, RZ ;  /* 0x000000ffff0c7224 */ /* 0x000fe400078e00ff */
[----:B------:R-:W-:Y:S02]  /*1b610*/  IMAD.MOV.U32 R11, RZ, RZ, 0x1e1f ;  /* 0x00001e1fff0b7424 */ /* 0x000fe400078e00ff */
[----:B------:R-:W-:-:S07]  /*1b620*/  IMAD.MOV.U32 R15, RZ, RZ, -0x1 ;  /* 0xffffffffff0f7424 */ /* 0x000fce00078e00ff */
[----:B------:R-:W-:Y:S05]  /*1b630*/  WARPSYNC.COLLECTIVE R15, `(.L_x_2217) ;  /* 0x000000000f087348 */ /* 0x000fea0003c00000 */
[----:B------:R0:W1:Y:S02]  /*1b640*/  SHFL.IDX P6, R14, R13, R12, R11 ;  /* 0x0000000c0d0e7389 */ /* 0x00006400000c000b */
[----:B01----:R-:W-:Y:S01]  /*1b650*/  ENDCOLLECTIVE ;  /* 0x000000000000791b */ /* 0x003fe20003800000 */
.L_x_2217:
[----:B------:R-:W-:Y:S05]  /*1b660*/  BSYNC B1 ;  /* 0x0000000000017941 */ /* 0x000fea0003800000 */
.L_x_2216:
        /* <DEDUP_REMOVED lines=8> */
.L_x_2218:
[----:B------:R-:W-:Y:S02]  /*1b6f0*/  IMAD.MOV.U32 R13, RZ, RZ, R4 ;  /* 0x000000ffff0d7224 */ /* 0x000fe400078e0004 */
[----:B------:R-:W-:-:S07]  /*1b700*/  IMAD.MOV.U32 R3, RZ, RZ, R14 ;  /* 0x000000ffff037224 */ /* 0x000fce00078e000e */
[----:B------:R-:W-:Y:S05]  /*1b710*/  WARPSYNC.COLLECTIVE R15, `(.L_x_2219) ;  /* 0x000000000f087348 */ /* 0x000fea0003c00000 */
[----:B------:R0:W1:Y:S02]  /*1b720*/  SHFL.IDX P6, R14, R13, R12, R11 ;  /* 0x0000000c0d0e7389 */ /* 0x00006400000c000b */
[----:B01----:R-:W-:Y:S01]  /*1b730*/  ENDCOLLECTIVE ;  /* 0x000000000000791b */ /* 0x003fe20003800000 */
.L_x_2219:
[----:B------:R-:W-:Y:S02]  /*1b740*/  IMAD.MOV.U32 R13, RZ, RZ, R5 ;  /* 0x000000ffff0d7224 */ /* 0x000fe400078e0005 */
[----:B------:R-:W-:-:S07]  /*1b750*/  IMAD.MOV.U32 R4, RZ, RZ, R14 ;  /* 0x000000ffff047224 */ /* 0x000fce00078e000e */
[----:B------:R-:W-:Y:S05]  /*1b760*/  WARPSYNC.COLLECTIVE R15, `(.L_x_2220) ;  /* 0x000000000f087348 */ /* 0x000fea0003c00000 */
[----:B------:R0:W1:Y:S02]  /*1b770*/  SHFL.IDX P6, R14, R13, R12, R11 ;  /* 0x0000000c0d0e7389 */ /* 0x00006400000c000b */
[----:B01----:R-:W-:Y:S01]  /*1b780*/  ENDCOLLECTIVE ;  /* 0x000000000000791b */ /* 0x003fe20003800000 */
.L_x_2220:
[----:B------:R-:W-:Y:S05]  /*1b790*/  BRA `(.L_x_2221) ;  /* 0xfffffebc00087947 */ /* 0x000fea000383ffff */
.L_x_2009:
[----:B-1----:R1:W2:Y:S02]  /*1b7a0*/  SYNCS.PHASECHK.TRANS64.TRYWAIT P0, [R16+URZ+0x19c00], R5 ;  /* 0x019c0005100075a7 */ /* 0x0022a4000800017f */
[----:B--2---:R-:W-:Y:S05]  /*1b7b0*/  @!P0 NANOSLEEP.SYNCS 0x989680 ;  /* 0x009896800000895d */ /* 0x004fea0003900000 */
[----:B------:R-:W2:Y:S02]  /*1b7c0*/  @!P0 SYNCS.PHASECHK.TRANS64 P0, [R16+URZ+0x19c00], R5 ;  /* 0x019c0005100085a7 */ /* 0x000ea4000800007f */
[----:B--2---:R-:W-:Y:S05]  /*1b7d0*/  @!P0 BRA `(.L_x_2009) ;  /* 0xfffffffc00f08947 */ /* 0x004fea000383ffff */
[----:B------:R-:W-:Y:S05]  /*1b7e0*/  BRA `(.L_x_2222) ;  /* 0xfffffebc00d87947 */ /* 0x000fea000383ffff */
.L_x_2015:
[----:B------:R-:W-:Y:S01]  /*1b7f0*/  BSSY B1, `(.L_x_2223) ;  /* 0x0000007000017945 */ /* 0x000fe20003800000 */
[----:B------:R-:W-:Y:S02]  /*1b800*/  IMAD.MOV.U32 R12, RZ, RZ, RZ ;  /* 0x000000ffff0c7224 */ /* 0x000fe400078e00ff */
[----:B------:R-:W-:Y:S02]  /*1b810*/  IMAD.MOV.U32 R11, RZ, RZ, 0x1e1f ;  /* 0x00001e1fff0b7424 */ /* 0x000fe400078e00ff */
[----:B------:R-:W-:-:S07]  /*1b820*/  IMAD.MOV.U32 R15, RZ, RZ, -0x1 ;  /* 0xffffffffff0f7424 */ /* 0x000fce00078e00ff */
[----:B------:R-:W-:Y:S05]  /*1b830*/  WARPSYNC.COLLECTIVE R15, `(.L_x_2224) ;  /* 0x000000000f087348 */ /* 0x000fea0003c00000 */
[----:B------:R0:W1:Y:S02]  /*1b840*/  SHFL.IDX P6, R14, R13, R12, R11 ;  /* 0x0000000c0d0e7389 */ /* 0x00006400000c000b */
[----:B01----:R-:W-:Y:S01]  /*1b850*/  ENDCOLLECTIVE ;  /* 0x000000000000791b */ /* 0x003fe20003800000 */
.L_x_2224:
[----:B------:R-:W-:Y:S05]  /*1b860*/  BSYNC B1 ;  /* 0x0000000000017941 */ /* 0x000fea0003800000 */
.L_x_2223:
        /* <DEDUP_REMOVED lines=8> */
.L_x_2225:
[----:B------:R-:W-:Y:S02]  /*1b8f0*/  IMAD.MOV.U32 R13, RZ, RZ, R20 ;  /* 0x000000ffff0d7224 */ /* 0x000fe400078e0014 */
[----:B------:R-:W-:-:S07]  /*1b900*/  IMAD.MOV.U32 R3, RZ, RZ, R14 ;  /* 0x000000ffff037224 */ /* 0x000fce00078e000e */
[----:B------:R-:W-:Y:S05]  /*1b910*/  WARPSYNC.COLLECTIVE R15, `(.L_x_2226) ;  /* 0x000000000f087348 */ /* 0x000fea0003c00000 */
[----:B------:R0:W1:Y:S02]  /*1b920*/  SHFL.IDX P6, R14, R13, R12, R11 ;  /* 0x0000000c0d0e7389 */ /* 0x00006400000c000b */
[----:B01----:R-:W-:Y:S01]  /*1b930*/  ENDCOLLECTIVE ;  /* 0x000000000000791b */ /* 0x003fe20003800000 */
.L_x_2226:
[----:B------:R-:W-:Y:S02]  /*1b940*/  IMAD.MOV.U32 R13, RZ, RZ, R21 ;  /* 0x000000ffff0d7224 */ /* 0x000fe400078e0015 */
[----:B------:R-:W-:-:S07]  /*1b950*/  IMAD.MOV.U32 R20, RZ, RZ, R14 ;  /* 0x000000ffff147224 */ /* 0x000fce00078e000e */
[----:B------:R-:W-:Y:S05]  /*1b960*/  WARPSYNC.COLLECTIVE R15, `(.L_x_2227) ;  /* 0x000000000f087348 */ /* 0x000fea0003c00000 */
[----:B------:R0:W1:Y:S02]  /*1b970*/  SHFL.IDX P6, R14, R13, R12, R11 ;  /* 0x0000000c0d0e7389 */ /* 0x00006400000c000b */
[----:B01----:R-:W-:Y:S01]  /*1b980*/  ENDCOLLECTIVE ;  /* 0x000000000000791b */ /* 0x003fe20003800000 */
.L_x_2227:
[----:B------:R-:W-:Y:S01]  /*1b990*/  IMAD.MOV.U32 R21, RZ, RZ, R14 ;  /* 0x000000ffff157224 */ /* 0x000fe200078e000e */
[----:B------:R-:W-:Y:S06]  /*1b9a0*/  BRA `(.L_x_2228) ;  /* 0xfffffed400c07947 */ /* 0x000fec000383ffff */
.L_x_2019:
[----:B-1----:R1:W2:Y:S02]  /*1b9b0*/  SYNCS.PHASECHK.TRANS64.TRYWAIT P0, [R16+URZ+0x19c00], R39 ;  /* 0x019c0027100075a7 */ /* 0x0022a4000800017f */
[----:B--2---:R-:W-:Y:S05]  /*1b9c0*/  @!P0 NANOSLEEP.SYNCS 0x989680 ;  /* 0x009896800000895d */ /* 0x004fea0003900000 */
[----:B------:R-:W2:Y:S02]  /*1b9d0*/  @!P0 SYNCS.PHASECHK.TRANS64 P0, [R16+URZ+0x19c00], R39 ;  /* 0x019c0027100085a7 */ /* 0x000ea4000800007f */
[----:B--2---:R-:W-:Y:S05]  /*1b9e0*/  @!P0 BRA `(.L_x_2019) ;  /* 0xfffffffc00f08947 */ /* 0x004fea000383ffff */
[----:B------:R-:W-:Y:S05]  /*1b9f0*/  BRA `(.L_x_2229) ;  /* 0xfffffed800847947 */ /* 0x000fea000383ffff */
.L_x_2025:
[----:B-1----:R1:W2:Y:S02]  /*1ba00*/  SYNCS.PHASECHK.TRANS64.TRYWAIT P0, [R10+URZ+0x19c30], R3 ;  /* 0x019c30030a0075a7 */ /* 0x0022a4000800017f */
[----:B--2---:R-:W-:Y:S05]  /*1ba10*/  @!P0 NANOSLEEP.SYNCS 0x989680 ;  /* 0x009896800000895d */ /* 0x004fea0003900000 */
[----:B------:R-:W2:Y:S02]  /*1ba20*/  @!P0 SYNCS.PHASECHK.TRANS64 P0, [R10+URZ+0x19c30], R3 ;  /* 0x019c30030a0085a7 */ /* 0x000ea4000800007f */
[----:B--2---:R-:W-:Y:S05]  /*1ba30*/  @!P0 BRA `(.L_x_2025) ;  /* 0xfffffffc00f08947 */ /* 0x004fea000383ffff */
[----:B------:R-:W-:Y:S05]  /*1ba40*/  BRA `(.L_x_2024) ;  /* 0xfffffef800e07947 */ /* 0x000fea000383ffff */
.L_x_2032:
[----:B-1----:R1:W2:Y:S02]  /*1ba50*/  SYNCS.PHASECHK.TRANS64.TRYWAIT P2, [R15+URZ+0x19c30], R0 ;  /* 0x019c30000f0075a7 */ /* 0x0022a4000804017f */
[----:B--2---:R-:W-:Y:S05]  /*1ba60*/  @!P2 NANOSLEEP.SYNCS 0x989680 ;  /* 0x009896800000a95d */ /* 0x004fea0003900000 */
[----:B------:R-:W2:Y:S02]  /*1ba70*/  @!P2 SYNCS.PHASECHK.TRANS64 P2, [R15+URZ+0x19c30], R0 ;  /* 0x019c30000f00a5a7 */ /* 0x000ea4000804007f */
[----:B--2---:R-:W-:Y:S05]  /*1ba80*/  @!P2 BRA `(.L_x_2032) ;  /* 0xfffffffc00f0a947 */ /* 0x004fea000383ffff */
[----:B------:R-:W-:Y:S05]  /*1ba90*/  BRA `(.L_x_2031) ;  /* 0xffffff1c00787947 */ /* 0x000fea000383ffff */
.L_x_2037:
[----:B-1----:R1:W2:Y:S02]  /*1baa0*/  SYNCS.PHASECHK.TRANS64.TRYWAIT P2, [R20+URZ+0x19c50], R0 ;  /* 0x019c5000140075a7 */ /* 0x0022a4000804017f */
[----:B--2---:R-:W-:Y:S05]  /*1bab0*/  @!P2 NANOSLEEP.SYNCS 0x989680 ;  /* 0x009896800000a95d */ /* 0x004fea0003900000 */
[----:B------:R-:W2:Y:S02]  /*1bac0*/  @!P2 SYNCS.PHASECHK.TRANS64 P2, [R20+URZ+0x19c50], R0 ;  /* 0x019c50001400a5a7 */ /* 0x000ea4000804007f */
[----:B--2---:R-:W-:Y:S05]  /*1bad0*/  @!P2 BRA `(.L_x_2037) ;  /* 0xfffffffc00f0a947 */ /* 0x004fea000383ffff */
[----:B------:R-:W-:Y:S05]  /*1bae0*/  BRA `(.L_x_2036) ;  /* 0xffffff1c00fc7947 */ /* 0x000fea000383ffff */
.L_x_2046:
[----:B-1----:R1:W2:Y:S02]  /*1baf0*/  SYNCS.PHASECHK.TRANS64.TRYWAIT P0, [R0+URZ+0x19c30], R3 ;  /* 0x019c3003000075a7 */ /* 0x0022a4000800017f */
[----:B--2---:R-:W-:Y:S05]  /*1bb00*/  @!P0 NANOSLEEP.SYNCS 0x989680 ;  /* 0x009896800000895d */ /* 0x004fea0003900000 */
[----:B------:R-:W2:Y:S02]  /*1bb10*/  @!P0 SYNCS.PHASECHK.TRANS64 P0, [R0+URZ+0x19c30], R3 ;  /* 0x019c3003000085a7 */ /* 0x000ea4000800007f */
[----:B--2---:R-:W-:Y:S05]  /*1bb20*/  @!P0 BRA `(.L_x_2046) ;  /* 0xfffffffc00f08947 */ /* 0x004fea000383ffff */
[----:B------:R-:W-:Y:S05]  /*1bb30*/  BRA `(.L_x_2045) ;  /* 0xffffff4400247947 */ /* 0x000fea000383ffff */
.L_x_2051:
[----:B-1----:R1:W2:Y:S02]  /*1bb40*/  SYNCS.PHASECHK.TRANS64.TRYWAIT P0, [R15+URZ+0x19c50], R0 ;  /* 0x019c50000f0075a7 */ /* 0x0022a4000800017f */
[----:B--2---:R-:W-:Y:S05]  /*1bb50*/  @!P0 NANOSLEEP.SYNCS 0x989680 ;  /* 0x009896800000895d */ /* 0x004fea0003900000 */
[----:B------:R-:W2:Y:S02]  /*1bb60*/  @!P0 SYNCS.PHASECHK.TRANS64 P0, [R15+URZ+0x19c50], R0 ;  /* 0x019c50000f0085a7 */ /* 0x000ea4000800007f */
[----:B--2---:R-:W-:Y:S05]  /*1bb70*/  @!P0 BRA `(.L_x_2051) ;  /* 0xfffffffc00f08947 */ /* 0x004fea000383ffff */
[----:B------:R-:W-:Y:S05]  /*1bb80*/  BRA `(.L_x_2050) ;  /* 0xffffff4400a87947 */ /* 0x000fea000383ffff */
.L_x_2058:
[----:B--2---:R2:W3:Y:S02]  /*1bb90*/  SYNCS.PHASECHK.TRANS64.TRYWAIT P0, [R12+URZ+0x19c50], R7 ;  /* 0x019c50070c0075a7 */ /* 0x0044e4000800017f */
[----:B---3--:R-:W-:Y:S05]  /*1bba0*/  @!P0 NANOSLEEP.SYNCS 0x989680 ;  /* 0x009896800000895d */ /* 0x008fea0003900000 */
[----:B------:R-:W3:Y:S02]  /*1bbb0*/  @!P0 SYNCS.PHASECHK.TRANS64 P0, [R12+URZ+0x19c50], R7 ;  /* 0x019c50070c0085a7 */ /* 0x000ee4000800007f */
[----:B---3--:R-:W-:Y:S05]  /*1bbc0*/  @!P0 BRA `(.L_x_2058) ;  /* 0xfffffffc00f08947 */ /* 0x008fea000383ffff */
[----:B------:R-:W-:Y:S05]  /*1bbd0*/  BRA `(.L_x_2057) ;  /* 0xffffff60002c7947 */ /* 0x000fea000383ffff */
.L_x_2087:
[----:B------:R-:W2:Y:S01]  /*1bbe0*/  S2R R6, SR_TID.X ;  /* 0x0000000000067919 */ /* 0x000ea20000002100 */
[----:B------:R-:W-:Y:S01]  /*1bbf0*/  BSSY B1, `(.L_x_2230) ;  /* 0x000000a000017945 */ /* 0x000fe20003800000 */
[----:B------:R-:W-:Y:S02]  /*1bc00*/  IMAD.MOV.U32 R12, RZ, RZ, RZ ;  /* 0x000000ffff0c7224 */ /* 0x000fe400078e00ff */
[----:B-1----:R-:W-:Y:S02]  /*1bc10*/  IMAD.MOV.U32 R11, RZ, RZ, 0x1f ;  /* 0x0000001fff0b7424 */ /* 0x002fe400078e00ff */
[----:B------:R-:W-:Y:S01]  /*1bc20*/  IMAD.MOV.U32 R15, RZ, RZ, -0x1 ;  /* 0xffffffffff0f7424 */ /* 0x000fe200078e00ff */
[----:B--2---:R-:W-:-:S04]  /*1bc30*/  SHF.R.U32.HI R6, RZ, 0x5, R6 ;  /* 0x00000005ff067819 */ /* 0x004fc80000011606 */
[----:B------:R-:W-:-:S05]  /*1bc40*/  LOP3.LUT R6, R6, 0x3, RZ, 0xc0, !PT ;  /* 0x0000000306067812 */ /* 0x000fca00078ec0ff */
[----:B0-----:R-:W-:-:S07]  /*1bc50*/  IMAD.MOV.U32 R13, RZ, RZ, R6 ;  /* 0x000000ffff0d7224 */ /* 0x001fce00078e0006 */
[----:B------:R-:W-:Y:S05]  /*1bc60*/  WARPSYNC.COLLECTIVE R15, `(.L_x_2231) ;  /* 0x000000000f087348 */ /* 0x000fea0003c00000 */
[----:B------:R0:W1:Y:S02]  /*1bc70*/  SHFL.IDX P6, R14, R13, R12, R11 ;  /* 0x0000000c0d0e7389 */ /* 0x00006400000c000b */
[----:B01----:R-:W-:Y:S01]  /*1bc80*/  ENDCOLLECTIVE ;  /* 0x000000000000791b */ /* 0x003fe20003800000 */
.L_x_2231:
[----:B------:R-:W-:Y:S05]  /*1bc90*/  BSYNC B1 ;  /* 0x0000000000017941 */ /* 0x000fea0003800000 */
.L_x_2230:
[----:B------:R-:W-:Y:S05]  /*1bca0*/  BRA `(.L_x_2232) ;  /* 0xffffffa000907947 */ /* 0x000fea000383ffff */
.L_x_2089:
[----:B------:R-:W-:Y:S01]  /*1bcb0*/  BSSY B1, `(.L_x_2233) ;  /* 0x0000006000017945 */ /* 0x000fe20003800000 */
[----:B------:R-:W-:-:S07]  /*1bcc0*/  IMAD.MOV.U32 R15, RZ, RZ, -0x1 ;  /* 0xffffffffff0f7424 */ /* 0x000fce00078e00ff */
[----:B012---:R-:W-:Y:S05]  /*1bcd0*/  WARPSYNC.COLLECTIVE R15, `(.L_x_2234) ;  /* 0x000000000f0c7348 */ /* 0x007fea0003c00000 */
[----:B------:R-:W-:Y:S02]  /*1bce0*/  ELECT P6, UR62, PT ;  /* 0x00000000003e782f */ /* 0x000fe400038c0000 */
[----:B------:R-:W-:Y:S01]  /*1bcf0*/  MOV R14, UR62 ;  /* 0x0000003e000e7c02 */ /* 0x000fe20008000f00 */
[----:B012---:R-:W-:Y:S10]  /*1bd00*/  ENDCOLLECTIVE ;  /* 0x000000000000791b */ /* 0x007ff40003800000 */
.L_x_2234:
[----:B------:R-:W-:Y:S05]  /*1bd10*/  BSYNC B1 ;  /* 0x0000000000017941 */ /* 0x000fea0003800000 */
.L_x_2233:
[----:B------:R-:W-:Y:S05]  /*1bd20*/  BRA `(.L_x_2088) ;  /* 0xffffffa000887947 */ /* 0x000fea000383ffff */
.L_x_2091:
[----:B--2---:R2:W3:Y:S02]  /*1bd30*/  SYNCS.PHASECHK.TRANS64.TRYWAIT P0, [R22+URZ+0x19c20], R5 ;  /* 0x019c2005160075a7 */ /* 0x0044e4000800017f */
[----:B---3--:R-:W-:Y:S05]  /*1bd40*/  @!P0 NANOSLEEP.SYNCS 0x989680 ;  /* 0x009896800000895d */ /* 0x008fea0003900000 */
[----:B------:R-:W3:Y:S02]  /*1bd50*/  @!P0 SYNCS.PHASECHK.TRANS64 P0, [R22+URZ+0x19c20], R5 ;  /* 0x019c2005160085a7 */ /* 0x000ee4000800007f */
[----:B---3--:R-:W-:Y:S05]  /*1bd60*/  @!P0 BRA `(.L_x_2091) ;  /* 0xfffffffc00f08947 */ /* 0x008fea000383ffff */
[----:B------:R-:W-:Y:S05]  /*1bd70*/  BRA `(.L_x_2235) ;  /* 0xffffffa000987947 */ /* 0x000fea000383ffff */
.L_x_2095:
[----:B---3--:R3:W4:Y:S02]  /*1bd80*/  SYNCS.PHASECHK.TRANS64.TRYWAIT P0, [R8+URZ+0x19ca0], R10 ;  /* 0x019ca00a080075a7 */ /* 0x008724000800017f */
[----:B----4-:R-:W-:Y:S05]  /*1bd90*/  @!P0 NANOSLEEP.SYNCS 0x989680 ;  /* 0x009896800000895d */ /* 0x010fea0003900000 */
[----:B------:R-:W4:Y:S02]  /*1bda0*/  @!P0 SYNCS.PHASECHK.TRANS64 P0, [R8+URZ+0x19ca0], R10 ;  /* 0x019ca00a080085a7 */ /* 0x000f24000800007f */
[----:B----4-:R-:W-:Y:S05]  /*1bdb0*/  @!P0 BRA `(.L_x_2095) ;  /* 0xfffffffc00f08947 */ /* 0x010fea000383ffff */
[----:B------:R-:W-:Y:S05]  /*1bdc0*/  BRA `(.L_x_2236) ;  /* 0xffffffa000b07947 */ /* 0x000fea000383ffff */
.L_x_2102:
[----:B0-----:R0:W2:Y:S02]  /*1bdd0*/  SYNCS.PHASECHK.TRANS64.TRYWAIT P0, [R8+URZ+0x19cc0], R10 ;  /* 0x019cc00a080075a7 */ /* 0x0010a4000800017f */
[----:B--2---:R-:W-:Y:S05]  /*1bde0*/  @!P0 NANOSLEEP.SYNCS 0x989680 ;  /* 0x009896800000895d */ /* 0x004fea0003900000 */
[----:B------:R-:W2:Y:S02]  /*1bdf0*/  @!P0 SYNCS.PHASECHK.TRANS64 P0, [R8+URZ+0x19cc0], R10 ;  /* 0x019cc00a080085a7 */ /* 0x000ea4000800007f */
[----:B--2---:R-:W-:Y:S05]  /*1be00*/  @!P0 BRA `(.L_x_2102) ;  /* 0xfffffffc00f08947 */ /* 0x004fea000383ffff */
[----:B------:R-:W-:Y:S05]  /*1be10*/  BRA `(.L_x_2237) ;  /* 0xffffffa400ac7947 */ /* 0x000fea000383ffff */
.L_x_2111:
[----:B---3--:R3:W4:Y:S02]  /*1be20*/  SYNCS.PHASECHK.TRANS64.TRYWAIT P1, [R8+URZ+0x19ca0], R7 ;  /* 0x019ca007080075a7 */ /* 0x008724000802017f */
[----:B----4-:R-:W-:Y:S05]  /*1be30*/  @!P1 NANOSLEEP.SYNCS 0x989680 ;  /* 0x009896800000995d */ /* 0x010fea0003900000 */
[----:B------:R-:W4:Y:S02]  /*1be40*/  @!P1 SYNCS.PHASECHK.TRANS64 P1, [R8+URZ+0x19ca0], R7 ;  /* 0x019ca007080095a7 */ /* 0x000f24000802007f */
[----:B----4-:R-:W-:Y:S05]  /*1be50*/  @!P1 BRA `(.L_x_2111) ;  /* 0xfffffffc00f09947 */ /* 0x010fea000383ffff */
[----:B------:R-:W-:Y:S05]  /*1be60*/  BRA `(.L_x_2238) ;  /* 0xffffffa800e07947 */ /* 0x000fea000383ffff */
.L_x_2118:
[----:B0-----:R0:W2:Y:S02]  /*1be70*/  SYNCS.PHASECHK.TRANS64.TRYWAIT P1, [R8+URZ+0x19cc0], R7 ;  /* 0x019cc007080075a7 */ /* 0x0010a4000802017f */
[----:B--2---:R-:W-:Y:S05]  /*1be80*/  @!P1 NANOSLEEP.SYNCS 0x989680 ;  /* 0x009896800000995d */ /* 0x004fea0003900000 */
[----:B------:R-:W2:Y:S02]  /*1be90*/  @!P1 SYNCS.PHASECHK.TRANS64 P1, [R8+URZ+0x19cc0], R7 ;  /* 0x019cc007080095a7 */ /* 0x000ea4000802007f */
[----:B--2---:R-:W-:Y:S05]  /*1bea0*/  @!P1 BRA `(.L_x_2118) ;  /* 0xfffffffc00f09947 */ /* 0x004fea000383ffff */
[----:B------:R-:W-:Y:S05]  /*1beb0*/  BRA `(.L_x_2239) ;  /* 0xffffffac00d87947 */ /* 0x000fea000383ffff */
.L_x_2135:
[----:B------:R-:W4:Y:S01]  /*1bec0*/  S2R R20, SR_TID.X ;  /* 0x0000000000147919 */ /* 0x000f220000002100 */
[----:B------:R-:W-:Y:S01]  /*1bed0*/  BSSY B0, `(.L_x_2240) ;  /* 0x000000a000007945 */ /* 0x000fe20003800000 */
[----:B------:R-:W-:Y:S02]  /*1bee0*/  IMAD.MOV.U32 R12, RZ, RZ, RZ ;  /* 0x000000ffff0c7224 */ /* 0x000fe400078e00ff */
[----:B-1----:R-:W-:Y:S02]  /*1bef0*/  IMAD.MOV.U32 R11, RZ, RZ, 0x1f ;  /* 0x0000001fff0b7424 */ /* 0x002fe400078e00ff */
[----:B------:R-:W-:Y:S01]  /*1bf00*/  IMAD.MOV.U32 R15, RZ, RZ, -0x1 ;  /* 0xffffffffff0f7424 */ /* 0x000fe200078e00ff */
[----:B----4-:R-:W-:-:S04]  /*1bf10*/  SHF.R.U32.HI R20, RZ, 0x5, R20 ;  /* 0x00000005ff147819 */ /* 0x010fc80000011614 */
[----:B------:R-:W-:-:S05]  /*1bf20*/  LOP3.LUT R20, R20, 0x3, RZ, 0xc0, !PT ;  /* 0x0000000314147812 */ /* 0x000fca00078ec0ff */
[----:B0-----:R-:W-:-:S07]  /*1bf30*/  IMAD.MOV.U32 R13, RZ, RZ, R20 ;  /* 0x000000ffff0d7224 */ /* 0x001fce00078e0014 */
[----:B--23--:R-:W-:Y:S05]  /*1bf40*/  WARPSYNC.COLLECTIVE R15, `(.L_x_2241) ;  /* 0x000000000f087348 */ /* 0x00cfea0003c00000 */
[----:B------:R0:W1:Y:S02]  /*1bf50*/  SHFL.IDX P6, R14, R13, R12, R11 ;  /* 0x0000000c0d0e7389 */ /* 0x00006400000c000b */
[----:B0123--:R-:W-:Y:S01]  /*1bf60*/  ENDCOLLECTIVE ;  /* 0x000000000000791b */ /* 0x00ffe20003800000 */
.L_x_2241:
[----:B------:R-:W-:Y:S05]  /*1bf70*/  BSYNC B0 ;  /* 0x0000000000007941 */ /* 0x000fea0003800000 */
.L_x_2240:
[----:B------:R-:W-:Y:S05]  /*1bf80*/  BRA `(.L_x_2242) ;  /* 0xffffffb800f07947 */ /* 0x000fea000383ffff */
.L_x_2137:
[----:B------:R-:W-:Y:S01]  /*1bf90*/  BSSY B0, `(.L_x_2243) ;  /* 0x0000006000007945 */ /* 0x000fe20003800000 */
[----:B------:R-:W-:-:S07]  /*1bfa0*/  IMAD.MOV.U32 R15, RZ, RZ, -0x1 ;  /* 0xffffffffff0f7424 */ /* 0x000fce00078e00ff */
[----:B-1234-:R-:W-:Y:S05]  /*1bfb0*/  WARPSYNC.COLLECTIVE R15, `(.L_x_2244) ;  /* 0x000000000f0c7348 */ /* 0x01efea0003c00000 */
[----:B------:R-:W-:Y:S02]  /*1bfc0*/  ELECT P6, UR62, PT ;  /* 0x00000000003e782f */ /* 0x000fe400038c0000 */
[----:B------:R-:W-:Y:S01]  /*1bfd0*/  MOV R14, UR62 ;  /* 0x0000003e000e7c02 */ /* 0x000fe20008000f00 */
[----:B-1234-:R-:W-:Y:S10]  /*1bfe0*/  ENDCOLLECTIVE ;  /* 0x000000000000791b */ /* 0x01eff40003800000 */
.L_x_2244:
[----:B------:R-:W-:Y:S05]  /*1bff0*/  BSYNC B0 ;  /* 0x0000000000007941 */ /* 0x000fea0003800000 */
.L_x_2243:
[----:B------:R-:W-:Y:S05]  /*1c000*/  BRA `(.L_x_2245) ;  /* 0xffffffb800f07947 */ /* 0x000fea000383ffff */
.L_x_2139:
[----:B0-----:R0:W4:Y:S02]  /*1c010*/  SYNCS.PHASECHK.TRANS64.TRYWAIT P0, [R4+URZ+0x19c80], R3 ;  /* 0x019c8003040075a7 */ /* 0x001124000800017f */
[----:B----4-:R-:W-:Y:S05]  /*1c020*/  @!P0 NANOSLEEP.SYNCS 0x989680 ;  /* 0x009896800000895d */ /* 0x010fea0003900000 */
[----:B------:R-:W4:Y:S02]  /*1c030*/  @!P0 SYNCS.PHASECHK.TRANS64 P0, [R4+URZ+0x19c80], R3 ;  /* 0x019c8003040085a7 */ /* 0x000f24000800007f */
[----:B----4-:R-:W-:Y:S05]  /*1c040*/  @!P0 BRA `(.L_x_2139) ;  /* 0xfffffffc00f08947 */ /* 0x010fea000383ffff */
[----:B------:R-:W-:Y:S05]  /*1c050*/  BRA `(.L_x_2246) ;  /* 0xffffffbc00547947 */ /* 0x000fea000383ffff */
.L_x_2141:
[----:B--2---:R2:W4:Y:S02]  /*1c060*/  SYNCS.PHASECHK.TRANS64.TRYWAIT P0, [R4+URZ+0x19c40], R3 ;  /* 0x019c4003040075a7 */ /* 0x004524000800017f */
[----:B----4-:R-:W-:Y:S05]  /*1c070*/  @!P0 NANOSLEEP.SYNCS 0x989680 ;  /* 0x009896800000895d */ /* 0x010fea0003900000 */
[----:B------:R-:W4:Y:S02]  /*1c080*/  @!P0 SYNCS.PHASECHK.TRANS64 P0, [R4+URZ+0x19c40], R3 ;  /* 0x019c4003040085a7 */ /* 0x000f24000800007f */
[----:B----4-:R-:W-:Y:S05]  /*1c090*/  @!P0 BRA `(.L_x_2141) ;  /* 0xfffffffc00f08947 */ /* 0x010fea000383ffff */
[----:B------:R-:W-:Y:S05]  /*1c0a0*/  BRA `(.L_x_2247) ;  /* 0xffffffbc00d07947 */ /* 0x000fea000383ffff */
.L_x_2145:
        /* <DEDUP_REMOVED lines=9> */
.L_x_2248:
[----:B------:R-:W-:Y:S01]  /*1c140*/  ISETP.GE.AND P4, PT, R17, R0, PT ;  /* 0x000000001100720c */ /* 0x000fe20003f86270 */
[----:B------:R-:W-:Y:S02]  /*1c150*/  IMAD.MOV.U32 R13, RZ, RZ, R6 ;  /* 0x000000ffff0d7224 */ /* 0x000fe400078e0006 */
[----:B------:R-:W-:-:S10]  /*1c160*/  IMAD.MOV.U32 R2, RZ, RZ, R14 ;  /* 0x000000ffff027224 */ /* 0x000fd400078e000e */
[----:B------:R-:W-:Y:S05]  /*1c170*/  WARPSYNC.COLLECTIVE R15, `(.L_x_2249) ;  /* 0x000000000f087348 */ /* 0x000fea0003c00000 */
[----:B------:R0:W1:Y:S02]  /*1c180*/  SHFL.IDX P6, R14, R13, R12, R11 ;  /* 0x0000000c0d0e7389 */ /* 0x00006400000c000b */
[----:B01----:R-:W-:Y:S01]  /*1c190*/  ENDCOLLECTIVE ;  /* 0x000000000000791b */ /* 0x003fe20003800000 */
.L_x_2249:
[----:B------:R-:W-:Y:S02]  /*1c1a0*/  IMAD.MOV.U32 R13, RZ, RZ, R4 ;  /* 0x000000ffff0d7224 */ /* 0x000fe400078e0004 */
[----:B------:R-:W-:Y:S02]  /*1c1b0*/  IMAD.MOV.U32 R12, RZ, RZ, 0x1 ;  /* 0x00000001ff0c7424 */ /* 0x000fe400078e00ff */
[----:B------:R-:W-:-:S07]  /*1c1c0*/  IMAD.MOV.U32 R3, RZ, RZ, R14 ;  /* 0x000000ffff037224 */ /* 0x000fce00078e000e */
[----:B------:R-:W-:Y:S05]  /*1c1d0*/  WARPSYNC.COLLECTIVE R15, `(.L_x_2250) ;  /* 0x000000000f087348 */ /* 0x000fea0003c00000 */
[----:B------:R0:W1:Y:S02]  /*1c1e0*/  SHFL.IDX P6, R14, R13, R12, R11 ;  /* 0x0000000c0d0e7389 */ /* 0x00006400000c000b */
[----:B01----:R-:W-:Y:S01]  /*1c1f0*/  ENDCOLLECTIVE ;  /* 0x000000000000791b */ /* 0x003fe20003800000 */
.L_x_2250:
        /* <DEDUP_REMOVED lines=10> */
.L_x_2251:
[----:B------:R-:W-:Y:S01]  /*1c2a0*/  @!PT LDS RZ, [RZ] ;  /* 0x00000000fffff984 */ /* 0x000fe20000000800 */
[----:B------:R-:W-:Y:S01]  /*1c2b0*/  @!PT LDS RZ, [RZ] ;  /* 0x00000000fffff984 */ /* 0x000fe20000000800 */
[----:B------:R-:W-:Y:S01]  /*1c2c0*/  @!PT LDS RZ, [RZ] ;  /* 0x00000000fffff984 */ /* 0x000fe20000000800 */
[----:B------:R0:W-:Y:S04]  /*1c2d0*/  @!P4 LDGSTS.E.BYPASS.LTC128B.128 [R8+0xf000], desc[UR42][R2.64], !P2 ;  /* 0x0f0000000208cfae */ /* 0x0001e8000d101d6a */
[----:B------:R0:W-:Y:S04]  /*1c2e0*/  @!P4 LDGSTS.E.BYPASS.LTC128B.128 [R8+0x10800], desc[UR42][R2.64+0x20], !P1 ;  /* 0x108000200208cfae */ /* 0x0001e8000c901d6a */
[----:B------:R0:W-:Y:S01]  /*1c2f0*/  @!P4 LDGSTS.E.BYPASS.LTC128B.128 [R8+0x12000], desc[UR42][R2.64+0x40], !P0 ;  /* 0x120000400208cfae */ /* 0x0001e2000c101d6a */
[----:B------:R-:W-:Y:S02]  /*1c300*/  IMAD.MOV.U32 R13, RZ, RZ, R5 ;  /* 0x000000ffff0d7224 */ /* 0x000fe400078e0005 */
[----:B------:R-:W-:-:S02]  /*1c310*/  IMAD.MOV.U32 R12, RZ, RZ, RZ ;  /* 0x000000ffff0c7224 */ /* 0x000fc400078e00ff */
[----:B------:R-:W-:-:S07]  /*1c320*/  IMAD.MOV.U32 R6, RZ, RZ, R14 ;  /* 0x000000ffff067224 */ /* 0x000fce00078e000e */
[----:B0-----:R-:W-:Y:S05]  /*1c330*/  WARPSYNC.COLLECTIVE R15, `(.L_x_2252) ;  /* 0x000000000f087348 */ /* 0x001fea0003c00000 */
[----:B------:R1:W2:Y:S02]  /*1c340*/  SHFL.IDX P6, R14, R13, R12, R11 ;  /* 0x0000000c0d0e7389 */ /* 0x0002a400000c000b */
[----:B012---:R-:W-:Y:S01]  /*1c350*/  ENDCOLLECTIVE ;  /* 0x000000000000791b */ /* 0x007fe20003800000 */
.L_x_2252:
[----:B------:R-:W-:-:S05]  /*1c360*/  VIADD R3, R17, 0x40 ;  /* 0x0000004011037836 */ /* 0x000fca0000000000 */
[----:B------:R-:W-:Y:S01]  /*1c370*/  ISETP.GE.AND P4, PT, R3, R0, PT ;  /* 0x000000000300720c */ /* 0x000fe20003f86270 */
[----:B------:R-:W-:-:S12]  /*1c380*/  IMAD.MOV.U32 R13, RZ, RZ, R7 ;  /* 0x000000ffff0d7224 */ /* 0x000fd800078e0007 */
[----:B------:R-:W-:Y:S01]  /*1c390*/  @!P4 IADD3 R2, P3, R10, R6, RZ ;  /* 0x000000060a02c210 */ /* 0x000fe20007f7e0ff */
[----:B------:R-:W-:-:S12]  /*1c3a0*/  IMAD.MOV.U32 R5, RZ, RZ, R14 ;  /* 0x000000ffff057224 */ /* 0x000fd800078e000e */
[----:B------:R-:W-:Y:S05]  /*1c3b0*/  WARPSYNC.COLLECTIVE R15, `(.L_x_2253) ;  /* 0x000000000f087348 */ /* 0x000fea0003c00000 */
[----:B------:R0:W1:Y:S02]  /*1c3c0*/  SHFL.IDX P6, R14, R13, R12, R11 ;  /* 0x0000000c0d0e7389 */ /* 0x00006400000c000b */
[----:B01----:R-:W-:Y:S01]  /*1c3d0*/  ENDCOLLECTIVE ;  /* 0x000000000000791b */ /* 0x003fe20003800000 */
.L_x_2253:
[----:B------:R-:W-:-:S05]  /*1c3e0*/  @!P4 IMAD.X R3, RZ, RZ, R4, P3 ;  /* 0x000000ffff03c224 */ /* 0x000fca00018e0604 */
[----:B------:R-:W-:Y:S01]  /*1c3f0*/  @!PT LDS RZ, [RZ] ;  /* 0x00000000fffff984 */ /* 0x000fe20000000800 */
[----:B------:R-:W-:Y:S01]  /*1c400*/  @!PT LDS RZ, [RZ] ;  /* 0x00000000fffff984 */ /* 0x000fe20000000800 */
[----:B------:R-:W-:Y:S01]  /*1c410*/  @!PT LDS RZ, [RZ] ;  /* 0x00000000fffff984 */ /* 0x000fe20000000800 */
[----:B------:R-:W-:Y:S04]  /*1c420*/  @!P4 LDGSTS.E.BYPASS.LTC128B.128 [R8+0xf800], desc[UR42][R2.64], !P2 ;  /* 0x0f8000000208cfae */ /* 0x000fe8000d101d6a */
[----:B------:R-:W-:Y:S04]  /*1c430*/  @!P4 LDGSTS.E.BYPASS.LTC128B.128 [R8+0x11000], desc[UR42][R2.64+0x20], !P1 ;  /* 0x110000200208cfae */ /* 0x000fe8000c901d6a */
[----:B------:R0:W-:Y:S02]  /*1c440*/  @!P4 LDGSTS.E.BYPASS.LTC128B.128 [R8+0x12800], desc[UR42][R2.64+0x40], !P0 ;  /* 0x128000400208cfae */ /* 0x0001e4000c101d6a */
[----:B0-----:R-:W-:Y:S01]  /*1c450*/  IMAD.MOV.U32 R2, RZ, RZ, R14 ;  /* 0x000000ffff027224 */ /* 0x001fe200078e000e */
[----:B------:R-:W-:Y:S06]  /*1c460*/  BRA `(.L_x_2254) ;  /* 0xffffffc400c47947 */ /* 0x000fec000383ffff */
.L_x_2150:
[----:B-1----:R1:W2:Y:S02]  /*1c470*/  SYNCS.PHASECHK.TRANS64.TRYWAIT P0, [R22+URZ+0x19c20], R3 ;  /* 0x019c2003160075a7 */ /* 0x0022a4000800017f */
[----:B--2---:R-:W-:Y:S05]  /*1c480*/  @!P0 NANOSLEEP.SYNCS 0x989680 ;  /* 0x009896800000895d */ /* 0x004fea0003900000 */
[----:B------:R-:W2:Y:S02]  /*1c490*/  @!P0 SYNCS.PHASECHK.TRANS64 P0, [R22+URZ+0x19c20], R3 ;  /* 0x019c2003160085a7 */ /* 0x000ea4000800007f */
[----:B--2---:R-:W-:Y:S05]  /*1c4a0*/  @!P0 BRA `(.L_x_2150) ;  /* 0xfffffffc00f08947 */ /* 0x004fea000383ffff */
[----:B------:R-:W-:Y:S05]  /*1c4b0*/  BRA `(.L_x_2255) ;  /* 0xffffffc800347947 */ /* 0x000fea000383ffff */
.L_x_2156:
[----:B-1----:R1:W2:Y:S02]  /*1c4c0*/  SYNCS.PHASECHK.TRANS64.TRYWAIT P0, [R6+URZ+0x19c80], R4 ;  /* 0x019c8004060075a7 */ /* 0x0022a4000800017f */
[----:B--2---:R-:W-:Y:S05]  /*1c4d0*/  @!P0 NANOSLEEP.SYNCS 0x989680 ;  /* 0x009896800000895d */ /* 0x004fea0003900000 */
[----:B------:R-:W2:Y:S02]  /*1c4e0*/  @!P0 SYNCS.PHASECHK.TRANS64 P0, [R6+URZ+0x19c80], R4 ;  /* 0x019c8004060085a7 */ /* 0x000ea4000800007f */
[----:B--2---:R-:W-:Y:S05]  /*1c4f0*/  @!P0 BRA `(.L_x_2156) ;  /* 0xfffffffc00f08947 */ /* 0x004fea000383ffff */
[----:B------:R-:W-:Y:S05]  /*1c500*/  BRA `(.L_x_2256) ;  /* 0xffffffc800dc7947 */ /* 0x000fea000383ffff */
.L_x_2163:
[----:B0-----:R0:W2:Y:S02]  /*1c510*/  SYNCS.PHASECHK.TRANS64.TRYWAIT P0, [R6+URZ+0x19c40], R4 ;  /* 0x019c4004060075a7 */ /* 0x0010a4000800017f */
[----:B--2---:R-:W-:Y:S05]  /*1c520*/  @!P0 NANOSLEEP.SYNCS 0x989680 ;  /* 0x009896800000895d */ /* 0x004fea0003900000 */
[----:B------:R-:W2:Y:S02]  /*1c530*/  @!P0 SYNCS.PHASECHK.TRANS64 P0, [R6+URZ+0x19c40], R4 ;  /* 0x019c4004060085a7 */ /* 0x000ea4000800007f */
[----:B--2---:R-:W-:Y:S05]  /*1c540*/  @!P0 BRA `(.L_x_2163) ;  /* 0xfffffffc00f08947 */ /* 0x004fea000383ffff */
[----:B------:R-:W-:Y:S05]  /*1c550*/  BRA `(.L_x_2257) ;  /* 0xffffffcc00d87947 */ /* 0x000fea000383ffff */
.L_x_2171:
[----:B-1----:R1:W2:Y:S02]  /*1c560*/  SYNCS.PHASECHK.TRANS64.TRYWAIT P0, [R3+URZ+0x19c70], R4 ;  /* 0x019c7004030075a7 */ /* 0x0022a4000800017f */
[----:B--2---:R-:W-:Y:S05]  /*1c570*/  @!P0 NANOSLEEP.SYNCS 0x989680 ;  /* 0x009896800000895d */ /* 0x004fea0003900000 */
[----:B------:R-:W2:Y:S02]  /*1c580*/  @!P0 SYNCS.PHASECHK.TRANS64 P0, [R3+URZ+0x19c70], R4 ;  /* 0x019c7004030085a7 */ /* 0x000ea4000800007f */
[----:B--2---:R-:W-:Y:S05]  /*1c590*/  @!P0 BRA `(.L_x_2171) ;  /* 0xfffffffc00f08947 */ /* 0x004fea000383ffff */
[----:B------:R-:W-:Y:S05]  /*1c5a0*/  BRA `(.L_x_2258) ;  /* 0xffffffd000ec7947 */ /* 0x000fea000383ffff */
.L_x_2173:
[----:B-1----:R1:W2:Y:S02]  /*1c5b0*/  SYNCS.PHASECHK.TRANS64.TRYWAIT P0, [R3+URZ+0x19c60], R4 ;  /* 0x019c6004030075a7 */ /* 0x0022a4000800017f */
[----:B--2---:R-:W-:Y:S05]  /*1c5c0*/  @!P0 NANOSLEEP.SYNCS 0x989680 ;  /* 0x009896800000895d */ /* 0x004fea0003900000 */
[----:B------:R-:W2:Y:S02]  /*1c5d0*/  @!P0 SYNCS.PHASECHK.TRANS64 P0, [R3+URZ+0x19c60], R4 ;  /* 0x019c6004030085a7 */ /* 0x000ea4000800007f */
[----:B--2---:R-:W-:Y:S05]  /*1c5e0*/  @!P0 BRA `(.L_x_2173) ;  /* 0xfffffffc00f08947 */ /* 0x004fea000383ffff */
[----:B------:R-:W-:Y:S05]  /*1c5f0*/  BRA `(.L_x_2259) ;  /* 0xffffffd000f47947 */ /* 0x000fea000383ffff */
.L_x_2180:
[----:B-1----:R1:W2:Y:S02]  /*1c600*/  SYNCS.PHASECHK.TRANS64.TRYWAIT P1, [R3+URZ+0x19c70], R0 ;  /* 0x019c7000030075a7 */ /* 0x0022a4000802017f */
[----:B--2---:R-:W-:Y:S05]  /*1c610*/  @!P1 NANOSLEEP.SYNCS 0x989680 ;  /* 0x009896800000995d */ /* 0x004fea0003900000 */
[----:B------:R-:W2:Y:S02]  /*1c620*/  @!P1 SYNCS.PHASECHK.TRANS64 P1, [R3+URZ+0x19c70], R0 ;  /* 0x019c7000030095a7 */ /* 0x000ea4000802007f */
[----:B--2---:R-:W-:Y:S05]  /*1c630*/  @!P1 BRA `(.L_x_2180) ;  /* 0xfffffffc00f09947 */ /* 0x004fea000383ffff */
[----:B------:R-:W-:Y:S05]  /*1c640*/  BRA `(.L_x_2260) ;  /* 0xffffffd8006c7947 */ /* 0x000fea000383ffff */
.L_x_2182:
[----:B-1----:R1:W2:Y:S02]  /*1c650*/  SYNCS.PHASECHK.TRANS64.TRYWAIT P1, [R3+URZ+0x19c60], R0 ;  /* 0x019c6000030075a7 */ /* 0x0022a4000802017f */
[----:B--2---:R-:W-:Y:S05]  /*1c660*/  @!P1 NANOSLEEP.SYNCS 0x989680 ;  /* 0x009896800000995d */ /* 0x004fea0003900000 */
[----:B------:R-:W2:Y:S02]  /*1c670*/  @!P1 SYNCS.PHASECHK.TRANS64 P1, [R3+URZ+0x19c60], R0 ;  /* 0x019c6000030095a7 */ /* 0x000ea4000802007f */
[----:B--2---:R-:W-:Y:S05]  /*1c680*/  @!P1 BRA `(.L_x_2182) ;  /* 0xfffffffc00f09947 */ /* 0x004fea000383ffff */
[----:B------:R-:W-:Y:S05]  /*1c690*/  BRA `(.L_x_2261) ;  /* 0xffffffd800707947 */ /* 0x000fea000383ffff */
.L_x_2186:
[----:B------:R-:W-:Y:S01]  /*1c6a0*/  BSSY B0, `(.L_x_2262) ;  /* 0x0000008000007945 */ /* 0x000fe20003800000 */
[----:B0-----:R-:W-:Y:S02]  /*1c6b0*/  IMAD.MOV.U32 R13, RZ, RZ, R16 ;  /* 0x000000ffff0d7224 */ /* 0x001fe400078e0010 */
[----:B------:R-:W-:Y:S02]  /*1c6c0*/  IMAD.MOV.U32 R12, RZ, RZ, RZ ;  /* 0x000000ffff0c7224 */ /* 0x000fe400078e00ff */
[----:B-1----:R-:W-:Y:S02]  /*1c6d0*/  IMAD.MOV.U32 R11, RZ, RZ, 0x1f ;  /* 0x0000001fff0b7424 */ /* 0x002fe400078e00ff */
[----:B------:R-:W-:-:S07]  /*1c6e0*/  IMAD.MOV.U32 R15, RZ, RZ, -0x1 ;  /* 0xffffffffff0f7424 */ /* 0x000fce00078e00ff */
[----:B--2---:R-:W-:Y:S05]  /*1c6f0*/  WARPSYNC.COLLECTIVE R15, `(.L_x_2263) ;  /* 0x000000000f087348 */ /* 0x004fea0003c00000 */
[----:B------:R0:W1:Y:S02]  /*1c700*/  SHFL.IDX P6, R14, R13, R12, R11 ;  /* 0x0000000c0d0e7389 */ /* 0x00006400000c000b */
[----:B012---:R-:W-:Y:S01]  /*1c710*/  ENDCOLLECTIVE ;  /* 0x000000000000791b */ /* 0x007fe20003800000 */
.L_x_2263:
[----:B------:R-:W-:Y:S05]  /*1c720*/  BSYNC B0 ;  /* 0x0000000000007941 */ /* 0x000fea0003800000 */
.L_x_2262:
        /* <DEDUP_REMOVED lines=9> */
.L_x_2264:
        /* <DEDUP_REMOVED lines=18> */
.L_x_2265:
[----:B------:R-:W-:Y:S01]  /*1c8e0*/  IMAD.MOV.U32 R12, RZ, RZ, 0x2 ;  /* 0x00000002ff0c7424 */ /* 0x000fe200078e00ff */
[----:B------:R-:W-:-:S05]  /*1c8f0*/  SEL R5, R14, RZ, P1 ;  /* 0x000000ff0e057207 */ /* 0x000fca0000800000 */
[----:B------:R-:W-:-:S04]  /*1c900*/  IMAD.IADD R4, R2, 0x1, R5 ;  /* 0x0000000102047824 */ /* 0x000fc800078e0205 */
[----:B------:R-:W-:-:S07]  /*1c910*/  IMAD.MOV.U32 R13, RZ, RZ, R4 ;  /* 0x000000ffff0d7224 */ /* 0x000fce00078e0004 */
[----:B------:R-:W-:Y:S05]  /*1c920*/  WARPSYNC.COLLECTIVE R15, `(.L_x_2266) ;  /* 0x000000000f087348 */ /* 0x000fea0003c00000 */
[----:B------:R0:W1:Y:S02]  /*1c930*/  SHFL.UP P6, R14, R13, R12, R11 ;  /* 0x0400000c0d0e7389 */ /* 0x00006400000c000b */
[----:B01----:R-:W-:Y:S01]  /*1c940*/  ENDCOLLECTIVE ;  /* 0x000000000000791b */ /* 0x003fe20003800000 */
.L_x_2266:
[----:B------:R-:W-:Y:S01]  /*1c950*/  IMAD.MOV.U32 R12, RZ, RZ, 0x4 ;  /* 0x00000004ff0c7424 */ /* 0x000fe200078e00ff */
[----:B------:R-:W-:-:S05]  /*1c960*/  SEL R5, R14, RZ, P2 ;  /* 0x000000ff0e057207 */ /* 0x000fca0001000000 */
[----:B------:R-:W-:-:S04]  /*1c970*/  IMAD.IADD R5, R4, 0x1, R5 ;  /* 0x0000000104057824 */ /* 0x000fc800078e0205 */
[----:B------:R-:W-:-:S07]  /*1c980*/  IMAD.MOV.U32 R13, RZ, RZ, R5 ;  /* 0x000000ffff0d7224 */ /* 0x000fce00078e0005 */
[----:B------:R-:W-:Y:S05]  /*1c990*/  WARPSYNC.COLLECTIVE R15, `(.L_x_2267) ;  /* 0x000000000f087348 */ /* 0x000fea0003c00000 */
[----:B------:R0:W1:Y:S02]  /*1c9a0*/  SHFL.UP P6, R14, R13, R12, R11 ;  /* 0x0400000c0d0e7389 */ /* 0x00006400000c000b */
[----:B01----:R-:W-:Y:S01]  /*1c9b0*/  ENDCOLLECTIVE ;  /* 0x000000000000791b */ /* 0x003fe20003800000 */
.L_x_2267:
[----:B------:R-:W-:Y:S01]  /*1c9c0*/  IMAD.MOV.U32 R12, RZ, RZ, 0x8 ;  /* 0x00000008ff0c7424 */ /* 0x000fe200078e00ff */
[----:B------:R-:W-:-:S05]  /*1c9d0*/  SEL R6, R14, RZ, P3 ;  /* 0x000000ff0e067207 */ /* 0x000fca0001800000 */
[----:B------:R-:W-:-:S04]  /*1c9e0*/  IMAD.IADD R6, R5, 0x1, R6 ;  /* 0x0000000105067824 */ /* 0x000fc800078e0206 */
[----:B------:R-:W-:-:S07]  /*1c9f0*/  IMAD.MOV.U32 R13, RZ, RZ, R6 ;  /* 0x000000ffff0d7224 */ /* 0x000fce00078e0006 */
[----:B------:R-:W-:Y:S05]  /*1ca00*/  WARPSYNC.COLLECTIVE R15, `(.L_x_2268) ;  /* 0x000000000f087348 */ /* 0x000fea0003c00000 */
[----:B------:R0:W1:Y:S02]  /*1ca10*/  SHFL.UP P6, R14, R13, R12, R11 ;  /* 0x0400000c0d0e7389 */ /* 0x00006400000c000b */
[----:B01----:R-:W-:Y:S01]  /*1ca20*/  ENDCOLLECTIVE ;  /* 0x000000000000791b */ /* 0x003fe20003800000 */
.L_x_2268:
[----:B------:R-:W-:Y:S01]  /*1ca30*/  IMAD.MOV.U32 R12, RZ, RZ, 0x10 ;  /* 0x00000010ff0c7424 */ /* 0x000fe200078e00ff */
[----:B------:R-:W-:-:S05]  /*1ca40*/  SEL R3, R14, RZ, P4 ;  /* 0x000000ff0e037207 */ /* 0x000fca0002000000 */
[----:B------:R-:W-:-:S04]  /*1ca50*/  IMAD.IADD R4, R6, 0x1, R3 ;  /* 0x0000000106047824 */ /* 0x000fc800078e0203 */
[----:B------:R-:W-:-:S07]  /*1ca60*/  IMAD.MOV.U32 R13, RZ, RZ, R4 ;  /* 0x000000ffff0d7224 */ /* 0x000fce00078e0004 */
[----:B------:R-:W-:Y:S05]  /*1ca70*/  WARPSYNC.COLLECTIVE R15, `(.L_x_2269) ;  /* 0x000000000f087348 */ /* 0x000fea0003c00000 */
[----:B------:R0:W1:Y:S02]  /*1ca80*/  SHFL.UP P6, R14, R13, R12, R11 ;  /* 0x0400000c0d0e7389 */ /* 0x00006400000c000b */
[----:B01----:R-:W-:Y:S01]  /*1ca90*/  ENDCOLLECTIVE ;  /* 0x000000000000791b */ /* 0x003fe20003800000 */
.L_x_2269:
        /* <DEDUP_REMOVED lines=8> */
.L_x_2270:
[----:B------:R-:W-:Y:S05]  /*1cb20*/  BRA `(.L_x_2271) ;  /* 0xffffffdc00147947 */ /* 0x000fea000383ffff */
.L_x_2191:
[----:B------:R-:W-:Y:S01]  /*1cb30*/  BSSY B0, `(.L_x_2272) ;  /* 0x0000008000007945 */ /* 0x000fe20003800000 */
[----:B-----5:R-:W-:Y:S02]  /*1cb40*/  IMAD.MOV.U32 R13, RZ, RZ, R2 ;  /* 0x000000ffff0d7224 */ /* 0x020fe400078e0002 */
[----:B------:R-:W-:Y:S02]  /*1cb50*/  IMAD.MOV.U32 R12, RZ, RZ, 0x1 ;  /* 0x00000001ff0c7424 */ /* 0x000fe400078e00ff */
[----:B-1----:R-:W-:Y:S02]  /*1cb60*/  IMAD.MOV.U32 R11, RZ, RZ, RZ ;  /* 0x000000ffff0b7224 */ /* 0x002fe400078e00ff */
[----:B------:R-:W-:-:S07]  /*1cb70*/  IMAD.MOV.U32 R15, RZ, RZ, -0x1 ;  /* 0xffffffffff0f7424 */ /* 0x000fce00078e00ff */
[----:B0-2---:R-:W-:Y:S05]  /*1cb80*/  WARPSYNC.COLLECTIVE R15, `(.L_x_2273) ;  /* 0x000000000f087348 */ /* 0x005fea0003c00000 */
[----:B------:R1:W3:Y:S02]  /*1cb90*/  SHFL.UP P6, R14, R13, R12, R11 ;  /* 0x0400000c0d0e7389 */ /* 0x0002e400000c000b */
[----:B0123--:R-:W-:Y:S01]  /*1cba0*/  ENDCOLLECTIVE ;  /* 0x000000000000791b */ /* 0x00ffe20003800000 */
.L_x_2273:
[----:B------:R-:W-:Y:S05]  /*1cbb0*/  BSYNC B0 ;  /* 0x0000000000007941 */ /* 0x000fea0003800000 */
.L_x_2272:
        /* <DEDUP_REMOVED lines=8> */
.L_x_2274:
[----:B------:R-:W-:Y:S01]  /*1cc40*/  IMAD.MOV.U32 R12, RZ, RZ, 0x4 ;  /* 0x00000004ff0c7424 */ /* 0x000fe200078e00ff */
[----:B------:R-:W-:-:S05]  /*1cc50*/  SEL R4, R14, RZ, P2 ;  /* 0x000000ff0e047207 */ /* 0x000fca0001000000 */
[----:B------:R-:W-:-:S04]  /*1cc60*/  IMAD.IADD R4, R13, 0x1, R4 ;  /* 0x000000010d047824 */ /* 0x000fc800078e0204 */
[----:B------:R-:W-:-:S07]  /*1cc70*/  IMAD.MOV.U32 R13, RZ, RZ, R4 ;  /* 0x000000ffff0d7224 */ /* 0x000fce00078e0004 */
[----:B------:R-:W-:Y:S05]  /*1cc80*/  WARPSYNC.COLLECTIVE R15, `(.L_x_2275) ;  /* 0x000000000f087348 */ /* 0x000fea0003c00000 */
[----:B------:R0:W1:Y:S02]  /*1cc90*/  SHFL.UP P6, R14, R13, R12, R11 ;  /* 0x0400000c0d0e7389 */ /* 0x00006400000c000b */
[----:B01----:R-:W-:Y:S01]  /*1cca0*/  ENDCOLLECTIVE ;  /* 0x000000000000791b */ /* 0x003fe20003800000 */
.L_x_2275:
[----:B------:R-:W-:Y:S01]  /*1ccb0*/  IMAD.MOV.U32 R12, RZ, RZ, 0x8 ;  /* 0x00000008ff0c7424 */ /* 0x000fe200078e00ff */
[----:B------:R-:W-:-:S05]  /*1ccc0*/  SEL R5, R14, RZ, P3 ;  /* 0x000000ff0e057207 */ /* 0x000fca0001800000 */
[----:B------:R-:W-:-:S04]  /*1ccd0*/  IMAD.IADD R5, R4, 0x1, R5 ;  /* 0x0000000104057824 */ /* 0x000fc800078e0205 */
[----:B------:R-:W-:-:S07]  /*1cce0*/  IMAD.MOV.U32 R13, RZ, RZ, R5 ;  /* 0x000000ffff0d7224 */ /* 0x000fce00078e0005 */
[----:B------:R-:W-:Y:S05]  /*1ccf0*/  WARPSYNC.COLLECTIVE R15, `(.L_x_2276) ;  /* 0x000000000f087348 */ /* 0x000fea0003c00000 */
[----:B------:R0:W1:Y:S02]  /*1cd00*/  SHFL.UP P6, R14, R13, R12, R11 ;  /* 0x0400000c0d0e7389 */ /* 0x00006400000c000b */
[----:B01----:R-:W-:Y:S01]  /*1cd10*/  ENDCOLLECTIVE ;  /* 0x000000000000791b */ /* 0x003fe20003800000 */
.L_x_2276:
[----:B------:R-:W-:Y:S01]  /*1cd20*/  IMAD.MOV.U32 R12, RZ, RZ, 0x10 ;  /* 0x00000010ff0c7424 */ /* 0x000fe200078e00ff */
[----:B------:R-:W-:-:S05]  /*1cd30*/  SEL R6, R14, RZ, P4 ;  /* 0x000000ff0e067207 */ /* 0x000fca0002000000 */
[----:B------:R-:W-:-:S04]  /*1cd40*/  IMAD.IADD R6, R5, 0x1, R6 ;  /* 0x0000000105067824 */ /* 0x000fc800078e0206 */
[----:B------:R-:W-:-:S07]  /*1cd50*/  IMAD.MOV.U32 R13, RZ, RZ, R6 ;  /* 0x000000ffff0d7224 */ /* 0x000fce00078e0006 */
[----:B------:R-:W-:Y:S05]  /*1cd60*/  WARPSYNC.COLLECTIVE R15, `(.L_x_2277) ;  /* 0x000000000f087348 */ /* 0x000fea0003c00000 */
[----:B------:R0:W1:Y:S02]  /*1cd70*/  SHFL.UP P6, R14, R13, R12, R11 ;  /* 0x0400000c0d0e7389 */ /* 0x00006400000c000b */
[----:B01----:R-:W-:Y:S01]  /*1cd80*/  ENDCOLLECTIVE ;  /* 0x000000000000791b */ /* 0x003fe20003800000 */
.L_x_2277:
        /* <DEDUP_REMOVED lines=8> */
.L_x_2278:
[----:B------:R-:W-:Y:S05]  /*1ce10*/  BRA `(.L_x_2279) ;  /* 0xffffffd800f47947 */ /* 0x000fea000383ffff */
.L_x_2193:
[----:B------:R-:W-:Y:S01]  /*1ce20*/  BSSY B0, `(.L_x_2280) ;  /* 0x0000006000007945 */ /* 0x000fe20003800000 */
[----:B------:R-:W-:Y:S01]  /*1ce30*/  PLOP3.LUT P6, PT, P6, PT, PT, 0x8, 0x0 ;  /* 0x000000000000781c */ /* 0x000fe200037ce170 */
[----:B------:R-:W-:-:S12]  /*1ce40*/  IMAD.MOV.U32 R15, RZ, RZ, -0x1 ;  /* 0xffffffffff0f7424 */ /* 0x000fd800078e00ff */
[----:B01----:R-:W-:Y:S05]  /*1ce50*/  WARPSYNC.COLLECTIVE R15, `(.L_x_2281) ;  /* 0x000000000f087348 */ /* 0x003fea0003c00000 */
[----:B------:R-:W-:Y:S01]  /*1ce60*/  VOTE.ANY R14, PT, P6 ;  /* 0x00000000000e7806 */ /* 0x000fe200030e0100 */
[----:B01----:R-:W-:Y:S06]  /*1ce70*/  ENDCOLLECTIVE ;  /* 0x000000000000791b */ /* 0x003fec0003800000 */
.L_x_2281:
[----:B------:R-:W-:Y:S05]  /*1ce80*/  BSYNC B0 ;  /* 0x0000000000007941 */ /* 0x000fea0003800000 */
.L_x_2280:
        /* <DEDUP_REMOVED lines=9> */
.L_x_2282:
[----:B------:R-:W-:Y:S01]  /*1cf20*/  IMAD.MOV.U32 R17, RZ, RZ, R14 ;  /* 0x000000ffff117224 */ /* 0x000fe200078e000e */
[----:B------:R-:W-:Y:S06]  /*1cf30*/  BRA `(.L_x_2283) ;  /* 0xffffffd800e47947 */ /* 0x000fec000383ffff */
.L_x_2195:
[----:B------:R-:W-:Y:S01]  /*1cf40*/  BSSY B0, `(.L_x_2284) ;  /* 0x0000007000007945 */ /* 0x000fe20003800000 */
[----:B------:R-:W-:Y:S02]  /*1cf50*/  IMAD.MOV.U32 R13, RZ, RZ, R3 ;  /* 0x000000ffff0d7224 */ /* 0x000fe400078e0003 */
[----:B-1----:R-:W-:Y:S02]  /*1cf60*/  IMAD.MOV.U32 R11, RZ, RZ, 0x1f ;  /* 0x0000001fff0b7424 */ /* 0x002fe400078e00ff */
[----:B------:R-:W-:-:S07]  /*1cf70*/  IMAD.MOV.U32 R15, RZ, RZ, -0x1 ;  /* 0xffffffffff0f7424 */ /* 0x000fce00078e00ff */
[----:B0-23--:R-:W-:Y:S05]  /*1cf80*/  WARPSYNC.COLLECTIVE R15, `(.L_x_2285) ;  /* 0x000000000f087348 */ /* 0x00dfea0003c00000 */
[----:B------:R1:W4:Y:S02]  /*1cf90*/  SHFL.IDX P6, R14, R13, R12, R11 ;  /* 0x0000000c0d0e7389 */ /* 0x00032400000c000b */
[----:B01234-:R-:W-:Y:S01]  /*1cfa0*/  ENDCOLLECTIVE ;  /* 0x000000000000791b */ /* 0x01ffe20003800000 */
.L_x_2285:
[----:B------:R-:W-:Y:S05]  /*1cfb0*/  BSYNC B0 ;  /* 0x0000000000007941 */ /* 0x000fea0003800000 */
.L_x_2284:
[----:B------:R-:W-:Y:S01]  /*1cfc0*/  IMAD.MOV.U32 R5, RZ, RZ, R14 ;  /* 0x000000ffff057224 */ /* 0x000fe200078e000e */
[----:B------:R-:W-:Y:S06]  /*1cfd0*/  BRA `(.L_x_2194) ;  /* 0xffffffd800d87947 */ /* 0x000fec000383ffff */
.L_x_2199:
[----:B0-----:R0:W1:Y:S02]  /*1cfe0*/  SYNCS.PHASECHK.TRANS64.TRYWAIT P0, [R9+URZ+0x19c20], R0 ;  /* 0x019c2000090075a7 */ /* 0x001064000800017f */
[----:B-1----:R-:W-:Y:S05]  /*1cff0*/  @!P0 NANOSLEEP.SYNCS 0x989680 ;  /* 0x009896800000895d */ /* 0x002fea0003900000 */
[----:B------:R-:W1:Y:S02]  /*1d000*/  @!P0 SYNCS.PHASECHK.TRANS64 P0, [R9+URZ+0x19c20], R0 ;  /* 0x019c2000090085a7 */ /* 0x000e64000800007f */
[----:B-1----:R-:W-:Y:S05]  /*1d010*/  @!P0 BRA `(.L_x_2199) ;  /* 0xfffffffc00f08947 */ /* 0x002fea000383ffff */
[----:B------:R-:W-:Y:S05]  /*1d020*/  BRA `(.L_x_2286) ;  /* 0xffffffe000507947 */ /* 0x000fea000383ffff */
.L_x_2200:
        /* <DEDUP_REMOVED lines=8> */
[----:B0-2-4-:R-:W-:Y:S05]  /*1d0b0*/  WARPSYNC.COLLECTIVE R15, `(.L_x_2288) ;  /* 0x000000000f087348 */ /* 0x015fea0003c00000 */
[----:B------:R1:W3:Y:S02]  /*1d0c0*/  SHFL.IDX P6, R14, R13, R12, R11 ;  /* 0x0000000c0d0e7389 */ /* 0x0002e400000c000b */
[----:B01234-:R-:W-:Y:S01]  /*1d0d0*/  ENDCOLLECTIVE ;  /* 0x000000000000791b */ /* 0x01ffe20003800000 */
.L_x_2288:
[----:B------:R-:W-:Y:S05]  /*1d0e0*/  BSYNC B0 ;  /* 0x0000000000007941 */ /* 0x000fea0003800000 */
.L_x_2287:
[----:B------:R-:W-:Y:S05]  /*1d0f0*/  BRA `(.L_x_2289) ;  /* 0xffffffe000387947 */ /* 0x000fea000383ffff */
.L_x_2201:
[----:B------:R-:W-:Y:S01]  /*1d100*/  BSSY B0, `(.L_x_2290) ;  /* 0x0000006000007945 */ /* 0x000fe20003800000 */
[----:B------:R-:W-:-:S07]  /*1d110*/  IMAD.MOV.U32 R15, RZ, RZ, -0x1 ;  /* 0xffffffffff0f7424 */ /* 0x000fce00078e00ff */
[----:B0-2-4-:R-:W-:Y:S05]  /*1d120*/  WARPSYNC.COLLECTIVE R15, `(.L_x_2291) ;  /* 0x000000000f0c7348 */ /* 0x015fea0003c00000 */
[----:B------:R-:W-:Y:S02]  /*1d130*/  ELECT P6, UR62, PT ;  /* 0x00000000003e782f */ /* 0x000fe400038c0000 */
[----:B------:R-:W-:Y:S01]  /*1d140*/  MOV R14, UR62 ;  /* 0x0000003e000e7c02 */ /* 0x000fe20008000f00 */
[----:B0-2-4-:R-:W-:Y:S10]  /*1d150*/  ENDCOLLECTIVE ;  /* 0x000000000000791b */ /* 0x015ff40003800000 */
.L_x_2291:
[----:B------:R-:W-:Y:S05]  /*1d160*/  BSYNC B0 ;  /* 0x0000000000007941 */ /* 0x000fea0003800000 */
.L_x_2290:
[----:B------:R-:W-:Y:S05]  /*1d170*/  BRA `(.L_x_2292) ;  /* 0xffffffe0002c7947 */ /* 0x000fea000383ffff */
.L_x_2203:
[----:B0-----:R0:W1:Y:S02]  /*1d180*/  SYNCS.PHASECHK.TRANS64.TRYWAIT P1, [R7+URZ], R2 ;  /* 0x00000002070075a7 */ /* 0x001064000802017f */
[----:B-1----:R-:W-:Y:S05]  /*1d190*/  @!P1 NANOSLEEP.SYNCS 0x989680 ;  /* 0x009896800000995d */ /* 0x002fea0003900000 */
[----:B------:R-:W1:Y:S02]  /*1d1a0*/  @!P1 SYNCS.PHASECHK.TRANS64 P1, [R7+URZ], R2 ;  /* 0x00000002070095a7 */ /* 0x000e64000802007f */
[----:B-1----:R-:W-:Y:S05]  /*1d1b0*/  @!P1 BRA `(.L_x_2203) ;  /* 0xfffffffc00f09947 */ /* 0x002fea000383ffff */
[----:B------:R-:W-:Y:S05]  /*1d1c0*/  BRA `(.L_x_2293) ;  /* 0xffffffe000607947 */ /* 0x000fea000383ffff */
.L_x_2204:
[----:B-1----:R1:W3:Y:S02]  /*1d1d0*/  SYNCS.PHASECHK.TRANS64.TRYWAIT P1, [R3+URZ], R0 ;  /* 0x00000000030075a7 */ /* 0x0022e4000802017f */
[----:B---3--:R-:W-:Y:S05]  /*1d1e0*/  @!P1 NANOSLEEP.SYNCS 0x989680 ;  /* 0x009896800000995d */ /* 0x008fea0003900000 */
[----:B------:R-:W3:Y:S02]  /*1d1f0*/  @!P1 SYNCS.PHASECHK.TRANS64 P1, [R3+URZ], R0 ;  /* 0x00000000030095a7 */ /* 0x000ee4000802007f */
[----:B---3--:R-:W-:Y:S05]  /*1d200*/  @!P1 BRA `(.L_x_2204) ;  /* 0xfffffffc00f09947 */ /* 0x008fea000383ffff */
[----:B------:R-:W-:Y:S05]  /*1d210*/  BRA `(.L_x_2294) ;  /* 0xffffffe000547947 */ /* 0x000fea000383ffff */
.L_x_2206:
[----:B-1----:R1:W3:Y:S02]  /*1d220*/  SYNCS.PHASECHK.TRANS64.TRYWAIT P1, [R3+URZ+0x19c60], R2 ;  /* 0x019c6002030075a7 */ /* 0x0022e4000802017f */
[----:B---3--:R-:W-:Y:S05]  /*1d230*/  @!P1 NANOSLEEP.SYNCS 0x989680 ;  /* 0x009896800000995d */ /* 0x008fea0003900000 */
[----:B------:R-:W3:Y:S02]  /*1d240*/  @!P1 SYNCS.PHASECHK.TRANS64 P1, [R3+URZ+0x19c60], R2 ;  /* 0x019c6002030095a7 */ /* 0x000ee4000802007f */
[----:B---3--:R-:W-:Y:S05]  /*1d250*/  @!P1 BRA `(.L_x_2206) ;  /* 0xfffffffc00f09947 */ /* 0x008fea000383ffff */
[----:B------:R-:W-:Y:S05]  /*1d260*/  BRA `(.L_x_2295) ;  /* 0xffffffe000547947 */ /* 0x000fea000383ffff */
.L_x_2208:
[----:B---3--:R3:W0:Y:S02]  /*1d270*/  SYNCS.PHASECHK.TRANS64.TRYWAIT P1, [R5+URZ+0x19c60], R0 ;  /* 0x019c6000050075a7 */ /* 0x008624000802017f */
[----:B0-----:R-:W-:Y:S05]  /*1d280*/  @!P1 NANOSLEEP.SYNCS 0x989680 ;  /* 0x009896800000995d */ /* 0x001fea0003900000 */
[----:B------:R-:W0:Y:S02]  /*1d290*/  @!P1 SYNCS.PHASECHK.TRANS64 P1, [R5+URZ+0x19c60], R0 ;  /* 0x019c6000050095a7 */ /* 0x000e24000802007f */
[----:B0-----:R-:W-:Y:S05]  /*1d2a0*/  @!P1 BRA `(.L_x_2208) ;  /* 0xfffffffc00f09947 */ /* 0x001fea000383ffff */
[----:B------:R-:W-:Y:S05]  /*1d2b0*/  BRA `(.L_x_2296) ;  /* 0xffffffe000547947 */ /* 0x000fea000383ffff */
.L_x_2210:
[----:B------:R0:W0:Y:S02]  /*1d2c0*/  SYNCS.PHASECHK.TRANS64.TRYWAIT P0, [R3+URZ+0x19c80], R2 ;  /* 0x019c8002030075a7 */ /* 0x000024000800017f */
[----:B0-----:R-:W-:Y:S05]  /*1d2d0*/  @!P0 NANOSLEEP.SYNCS 0x989680 ;  /* 0x009896800000895d */ /* 0x001fea0003900000 */
[----:B------:R-:W0:Y:S02]  /*1d2e0*/  @!P0 SYNCS.PHASECHK.TRANS64 P0, [R3+URZ+0x19c80], R2 ;  /* 0x019c8002030085a7 */ /* 0x000e24000800007f */
[----:B0-----:R-:W-:Y:S05]  /*1d2f0*/  @!P0 BRA `(.L_x_2210) ;  /* 0xfffffffc00f08947 */ /* 0x001fea000383ffff */
[----:B------:R-:W-:Y:S05]  /*1d300*/  BRA `(.L_x_2211) ;  /* 0xffffffe000507947 */ /* 0x000fea000383ffff */
.L_x_2297:
        /* <DEDUP_REMOVED lines=15> */
.L_x_2306:


//--------------------- .nv.global.init           --------------------------
	.section	.nv.global.init,"aw",@progbits
	.align	4
.nv.global.init:
	.type		_ZZN5flash28permute_output_fp8_VcolmajorIN4cute6TensorINS1_11ArrayEngineIN7cutlass10bfloat16_tELm48EEENS1_6LayoutINS1_5tupleIJNS8_IJNS1_1CILi2EEESA_NS9_ILi12EEEEEENS9_ILi1EEESD_EEENS8_IJNS8_IJSD_SA_NS9_ILi4EEEEEENS9_ILi0EEESH_EEEEEEEEEvRT_E9upper_map,@object
	.size		_ZZN5flash28permute_output_fp8_VcolmajorIN4cute6TensorINS1_11ArrayEngineIN7cutlass10bfloat16_tELm48EEENS1_6LayoutINS1_5tupleIJNS8_IJNS1_1CILi2EEESA_NS9_ILi12EEEEEENS9_ILi1EEESD_EEENS8_IJNS8_IJSD_SA_NS9_ILi4EEEEEENS9_ILi0EEESH_EEEEEEEEEvRT_E9upper_map,($str$23 - _ZZN5flash28permute_output_fp8_VcolmajorIN4cute6TensorINS1_11ArrayEngineIN7cutlass10bfloat16_tELm48EEENS1_6LayoutINS1_5tupleIJNS8_IJNS1_1CILi2EEESA_NS9_ILi12EEEEEENS9_ILi1EEESD_EEENS8_IJNS8_IJSD_SA_NS9_ILi4EEEEEENS9_ILi0EEESH_EEEEEEEEEvRT_E9upper_map)
_ZZN5flash28permute_output_fp8_VcolmajorIN4cute6TensorINS1_11ArrayEngineIN7cutlass10bfloat16_tELm48EEENS1_6LayoutINS1_5tupleIJNS8_IJNS1_1CILi2EEESA_NS9_ILi12EEEEEENS9_ILi1EEESD_EEENS8_IJNS8_IJSD_SA_NS9_ILi4EEEEEENS9_ILi0EEESH_EEEEEEEEEvRT_E9upper_map:
        /*0000*/ 	.byte	0x00, 0x00, 0x00, 0x00, 0x02, 0x00, 0x00, 0x00, 0x03, 0x00, 0x00, 0x00, 0x01, 0x00, 0x00, 0x00
	.type		$str$23,@object
	.size		$str$23,($str$24 - $str$23)
$str$23:
        /*0010*/ 	.byte	0x28, 0x61, 0x64, 0x64, 0x72, 0x65, 0x73, 0x73, 0x20, 0x26, 0x20, 0x6d, 0x61, 0x73, 0x6b, 0x29
        /*0020*/ 	.byte	0x20, 0x3d, 0x3d, 0x20, 0x30, 0x00
	.type		$str$24,@object
	.size		$str$24,(__unnamed_5 - $str$24)
$str$24:
        /*0026*/ 	.byte	0x2f, 0x74, 0x6d, 0x70, 0x2f, 0x6f, 0x73, 0x73, 0x5f, 0x6b, 0x65, 0x72, 0x6e, 0x65, 0x6c, 0x73
        /*0036*/ 	.byte	0x5f, 0x73, 0x72, 0x63, 0x2f, 0x66, 0x6c, 0x61, 0x73, 0x68, 0x5f, 0x61, 0x74, 0x74, 0x65, 0x6e
        /*0046*/ 	.byte	0x74, 0x69, 0x6f, 0x6e, 0x2f, 0x63, 0x73, 0x72, 0x63, 0x2f, 0x63, 0x75, 0x74, 0x6c, 0x61, 0x73
        /*0056*/ 	.byte	0x73, 0x2f, 0x69, 0x6e, 0x63, 0x6c, 0x75, 0x64, 0x65, 0x2f, 0x63, 0x75, 0x74, 0x65, 0x2f, 0x70
        /*0066*/ 	.byte	0x6f, 0x69, 0x6e, 0x74, 0x65, 0x72, 0x5f, 0x66, 0x6c, 0x61, 0x67, 0x67, 0x65, 0x64, 0x2e, 0x68
        /*0076*/ 	.byte	0x70, 0x70, 0x00
	.type		__unnamed_5,@object
	.size		__unnamed_5,(__unnamed_6 - __unnamed_5)
__unnamed_5:
        /* <DEDUP_REMOVED lines=24> */
        /*01f9*/ 	.byte	0x3e, 0x3e, 0x20, 0x26, 0x5d, 0x00
	.type		__unnamed_6,@object
	.size		__unnamed_6,(__unnamed_3 - __unnamed_6)
__unnamed_6:
        /* <DEDUP_REMOVED lines=25> */
	.type		__unnamed_3,@object
	.size		__unnamed_3,(__unnamed_4 - __unnamed_3)
__unnamed_3:
        /* <DEDUP_REMOVED lines=29> */
        /*0555*/ 	.byte	0x5d, 0x00
	.type		__unnamed_4,@object
	.size		__unnamed_4,(__unnamed_2 - __unnamed_4)
__unnamed_4:
        /* <DEDUP_REMOVED lines=30> */
	.type		__unnamed_2,@object
	.size		__unnamed_2,(__unnamed_1 - __unnamed_2)
__unnamed_2:
        /* <DEDUP_REMOVED lines=30> */
	.type		__unnamed_1,@object
	.size		__unnamed_1,(.L_0 - __unnamed_1)
__unnamed_1:
        /* <DEDUP_REMOVED lines=30> */
.L_0:


//--------------------- .nv.shared._ZN7cutlass13device_kernelIN5flash11enable_sm90INS1_16FlashAttnFwdSm90INS1_25CollectiveMainloopFwdSm90ILi2EN4cute5tupleIJNS5_1CILi1EEES8_S8_EEENS6_IJNS7_ILi192EEENS7_ILi128EEENS7_ILi96EEEEEELi96ENS_12float_e4m3_tEfNS_4arch4Sm90ELb0ELb0ELb0ELb0ELb0ELb0ELb0ELb1ELb1ELb1ELb0ELb0EEENS1_21CollectiveEpilogueFwdINS6_IJSA_SC_SB_EEES9_NS_10bfloat16_tESG_Li384ELb0ELb1ELb0ELb1EEENS1_29StaticPersistentTileSchedulerILb0EEEEEEEEEvNT_6ParamsE --------------------------
	.section	.nv.shared._ZN7cutlass13device_kernelIN5flash11enable_sm90INS1_16FlashAttnFwdSm90INS1_25CollectiveMainloopFwdSm90ILi2EN4cute5tupleIJNS5_1CILi1EEES8_S8_EEENS6_IJNS7_ILi192EEENS7_ILi128EEENS7_ILi96EEEEEELi96ENS_12float_e4m3_tEfNS_4arch4Sm90ELb0ELb0ELb0ELb0ELb0ELb0ELb0ELb1ELb1ELb1ELb0ELb0EEENS1_21CollectiveEpilogueFwdINS6_IJSA_SC_SB_EEES9_NS_10bfloat16_tESG_Li384ELb0ELb1ELb0ELb1EEENS1_29StaticPersistentTileSchedulerILb0EEEEEEEEEvNT_6ParamsE,"aw",@nobits
	.sectionflags	@""
	.align	16
	.zero		1024


//--------------------- .nv.shared.reserved.0     --------------------------
	.section	.nv.shared.reserved.0,"aw",@nobits
	.weak		__nv_reservedSMEM_offset_0_alias
	.size		__nv_reservedSMEM_offset_0_alias, 0, 0
	.other		__nv_reservedSMEM_offset_0_alias,@"STO_CUDA_RESERVED_SHARED STV_DEFAULT"
__nv_reservedSMEM_offset_0_alias:
	.zero		0


//--------------------- .nv.global                --------------------------
	.section	.nv.global,"aw",@nobits
.nv.global:
	.type		_ZN73_INTERNAL_5818987b_37_flash_fwd_hdim96_e4m3_packgqa_sm90_cu_9afb97bd_40104cute1_E,@object
	.size		_ZN73_INTERNAL_5818987b_37_flash_fwd_hdim96_e4m3_packgqa_sm90_cu_9afb97bd_40104cute1_E,(_ZN73_INTERNAL_5818987b_37_flash_fwd_hdim96_e4m3_packgqa_sm90_cu_9afb97bd_40104cuda3std3__45__cpo6cbeginE - _ZN73_INTERNAL_5818987b_37_flash_fwd_hdim96_e4m3_packgqa_sm90_cu_9afb97bd_40104cute1_E)
_ZN73_INTERNAL_5818987b_37_flash_fwd_hdim96_e4m3_packgqa_sm90_cu_9afb97bd_40104cute1_E:
	.zero		1
	.type		_ZN73_INTERNAL_5818987b_37_flash_fwd_hdim96_e4m3_packgqa_sm90_cu_9afb97bd_40104cuda3std3__45__cpo6cbeginE,@object
	.size		_ZN73_INTERNAL_5818987b_37_flash_fwd_hdim96_e4m3_packgqa_sm90_cu_9afb97bd_40104cuda3std3__45__cpo6cbeginE,(_ZN73_INTERNAL_5818987b_37_flash_fwd_hdim96_e4m3_packgqa_sm90_cu_9afb97bd_40104cuda3std3__48in_placeE - _ZN73_INTERNAL_5818987b_37_flash_fwd_hdim96_e4m3_packgqa_sm90_cu_9afb97bd_40104cuda3std3__45__cpo6cbeginE)
_ZN73_INTERNAL_5818987b_37_flash_fwd_hdim96_e4m3_packgqa_sm90_cu_9afb97bd_40104cuda3std3__45__cpo6cbeginE:
	.zero		1
	.type		_ZN73_INTERNAL_5818987b_37_flash_fwd_hdim96_e4m3_packgqa_sm90_cu_9afb97bd_40104cuda3std3__48in_placeE,@object
	.size		_ZN73_INTERNAL_5818987b_37_flash_fwd_hdim96_e4m3_packgqa_sm90_cu_9afb97bd_40104cuda3std3__48in_placeE,(_ZN73_INTERNAL_5818987b_37_flash_fwd_hdim96_e4m3_packgqa_sm90_cu_9afb97bd_40104cuda3std6ranges3__45__cpo9iter_moveE - _ZN73_INTERNAL_5818987b_37_flash_fwd_hdim96_e4m3_packgqa_sm90_cu_9afb97bd_40104cuda3std3__48in_placeE)
_ZN73_INTERNAL_5818987b_37_flash_fwd_hdim96_e4m3_packgqa_sm90_cu_9afb97bd_40104cuda3std3__48in_placeE:
	.zero		1
	.type		_ZN73_INTERNAL_5818987b_37_flash_fwd_hdim96_e4m3_packgqa_sm90_cu_9afb97bd_40104cuda3std6ranges3__45__cpo9iter_moveE,@object
	.size		_ZN73_INTERNAL_5818987b_37_flash_fwd_hdim96_e4m3_packgqa_sm90_cu_9afb97bd_40104cuda3std6ranges3__45__cpo9iter_moveE,(_ZN73_INTERNAL_5818987b_37_flash_fwd_hdim96_e4m3_packgqa_sm90_cu_9afb97bd_40104cuda3std3__45__cpo5beginE - _ZN73_INTERNAL_5818987b_37_flash_fwd_hdim96_e4m3_packgqa_sm90_cu_9afb97bd_40104cuda3std6ranges3__45__cpo9iter_moveE)
_ZN73_INTERNAL_5818987b_37_flash_fwd_hdim96_e4m3_packgqa_sm90_cu_9afb97bd_40104cuda3std6ranges3__45__cpo9iter_moveE:
	.zero		1
	.type		_ZN73_INTERNAL_5818987b_37_flash_fwd_hdim96_e4m3_packgqa_sm90_cu_9afb97bd_40104cuda3std3__45__cpo5beginE,@object
	.size		_ZN73_INTERNAL_5818987b_37_flash_fwd_hdim96_e4m3_packgqa_sm90_cu_9afb97bd_40104cuda3std3__45__cpo5beginE,(_ZN73_INTERNAL_5818987b_37_flash_fwd_hdim96_e4m3_packgqa_sm90_cu_9afb97bd_40104cuda3std3__475_GLOBAL__N__5818987b_37_flash_fwd_hdim96_e4m3_packgqa_sm90_cu_9afb97bd_40106ignoreE - _ZN73_INTERNAL_5818987b_37_flash_fwd_hdim96_e4m3_packgqa_sm90_cu_9afb97bd_40104cuda3std3__45__cpo5beginE)
_ZN73_INTERNAL_5818987b_37_flash_fwd_hdim96_e4m3_packgqa_sm90_cu_9afb97bd_40104cuda3std3__45__cpo5beginE:
	.zero		1
	.type		_ZN73_INTERNAL_5818987b_37_flash_fwd_hdim96_e4m3_packgqa_sm90_cu_9afb97bd_40104cuda3std3__475_GLOBAL__N__5818987b_37_flash_fwd_hdim96_e4m3_packgqa_sm90_cu_9afb97bd_40106ignoreE,@object
	.size		_ZN73_INTERNAL_5818987b_37_flash_fwd_hdim96_e4m3_packgqa_sm90_cu_9afb97bd_40104cuda3std3__475_GLOBAL__N__5818987b_37_flash_fwd_hdim96_e4m3_packgqa_sm90_cu_9afb97bd_40106ignoreE,(_ZN73_INTERNAL_5818987b_37_flash_fwd_hdim96_e4m3_packgqa_sm90_cu_9afb97bd_40104cute7productE - _ZN73_INTERNAL_5818987b_37_flash_fwd_hdim96_e4m3_packgqa_sm90_cu_9afb97bd_40104cuda3std3__475_GLOBAL__N__5818987b_37_flash_fwd_hdim96_e4m3_packgqa_sm90_cu_9afb97bd_40106ignoreE)
_ZN73_INTERNAL_5818987b_37_flash_fwd_hdim96_e4m3_packgqa_sm90_cu_9afb97bd_40104cuda3std3__475_GLOBAL__N__5818987b_37_flash_fwd_hdim96_e4m3_packgqa_sm90_cu_9afb97bd_40106ignoreE:
	.zero		1
	.type		_ZN73_INTERNAL_5818987b_37_flash_fwd_hdim96_e4m3_packgqa_sm90_cu_9afb97bd_40104cute7productE,@object
	.size		_ZN73_INTERNAL_5818987b_37_flash_fwd_hdim96_e4m3_packgqa_sm90_cu_9afb97bd_40104cute7productE,(_ZN73_INTERNAL_5818987b_37_flash_fwd_hdim96_e4m3_packgqa_sm90_cu_9afb97bd_40104cuda3std3__45__cpo3endE - _ZN73_INTERNAL_5818987b_37_flash_fwd_hdim96_e4m3_packgqa_sm90_cu_9afb97bd_40104cute7productE)
_ZN73_INTERNAL_5818987b_37_flash_fwd_hdim96_e4m3_packgqa_sm90_cu_9afb97bd_40104cute7productE:
	.zero		1
	.type		_ZN73_INTERNAL_5818987b_37_flash_fwd_hdim96_e4m3_packgqa_sm90_cu_9afb97bd_40104cuda3std3__45__cpo3endE,@object
	.size		_ZN73_INTERNAL_5818987b_37_flash_fwd_hdim96_e4m3_packgqa_sm90_cu_9afb97bd_40104cuda3std3__45__cpo3endE,(_ZN73_INTERNAL_5818987b_37_flash_fwd_hdim96_e4m3_packgqa_sm90_cu_9afb97bd_40104cuda3std3__419piecewise_constructE - _ZN73_INTERNAL_5818987b_37_flash_fwd_hdim96_e4m3_packgqa_sm90_cu_9afb97bd_40104cuda3std3__45__cpo3endE)
_ZN73_INTERNAL_5818987b_37_flash_fwd_hdim96_e4m3_packgqa_sm90_cu_9afb97bd_40104cuda3std3__45__cpo3endE:
	.zero		1
	.type		_ZN73_INTERNAL_5818987b_37_flash_fwd_hdim96_e4m3_packgqa_sm90_cu_9afb97bd_40104cuda3std3__419piecewise_constructE,@object
	.size		_ZN73_INTERNAL_5818987b_37_flash_fwd_hdim96_e4m3_packgqa_sm90_cu_9afb97bd_40104cuda3std3__419piecewise_constructE,(_ZN73_INTERNAL_5818987b_37_flash_fwd_hdim96_e4m3_packgqa_sm90_cu_9afb97bd_40104cuda3std3__45__cpo4cendE - _ZN73_INTERNAL_5818987b_37_flash_fwd_hdim96_e4m3_packgqa_sm90_cu_9afb97bd_40104cuda3std3__419piecewise_constructE)
_ZN73_INTERNAL_5818987b_37_flash_fwd_hdim96_e4m3_packgqa_sm90_cu_9afb97bd_40104cuda3std3__419piecewise_constructE:
	.zero		1
	.type		_ZN73_INTERNAL_5818987b_37_flash_fwd_hdim96_e4m3_packgqa_sm90_cu_9afb97bd_40104cuda3std3__45__cpo4cendE,@object
	.size		_ZN73_INTERNAL_5818987b_37_flash_fwd_hdim96_e4m3_packgqa_sm90_cu_9afb97bd_40104cuda3std3__45__cpo4cendE,(_ZN73_INTERNAL_5818987b_37_flash_fwd_hdim96_e4m3_packgqa_sm90_cu_9afb97bd_40104cuda3std6ranges3__45__cpo4swapE - _ZN73_INTERNAL_5818987b_37_flash_fwd_hdim96_e4m3_packgqa_sm90_cu_9afb97bd_40104cuda3std3__45__cpo4cendE)
_ZN73_INTERNAL_5818987b_37_flash_fwd_hdim96_e4m3_packgqa_sm90_cu_9afb97bd_40104cuda3std3__45__cpo4cendE:
	.zero		1
	.type		_ZN73_INTERNAL_5818987b_37_flash_fwd_hdim96_e4m3_packgqa_sm90_cu_9afb97bd_40104cuda3std6ranges3__45__cpo4swapE,@object
	.size		_ZN73_INTERNAL_5818987b_37_flash_fwd_hdim96_e4m3_packgqa_sm90_cu_9afb97bd_40104cuda3std6ranges3__45__cpo4swapE,(.L_14 - _ZN73_INTERNAL_5818987b_37_flash_fwd_hdim96_e4m3_packgqa_sm90_cu_9afb97bd_40104cuda3std6ranges3__45__cpo4swapE)
_ZN73_INTERNAL_5818987b_37_flash_fwd_hdim96_e4m3_packgqa_sm90_cu_9afb97bd_40104cuda3std6ranges3__45__cpo4swapE:
	.zero		1
.L_14:


//--------------------- .nv.shared._ZN7cutlass13device_kernelIN5flash11enable_sm90INS1_16FlashAttnFwdSm90INS1_25CollectiveMainloopFwdSm90ILi2EN4cute5tupleIJNS5_1CILi1EEES8_S8_EEENS6_IJNS7_ILi192EEENS7_ILi128EEENS7_ILi96EEEEEELi96ENS_12float_e4m3_tEfNS_4arch4Sm90ELb0ELb0ELb0ELb1ELb0ELb0ELb0ELb1ELb1ELb1ELb0ELb0EEENS1_21CollectiveEpilogueFwdINS6_IJSA_SC_SB_EEES9_NS_10bfloat16_tESG_Li384ELb1ELb1ELb0ELb1EEENS1_36VarlenDynamicPersistentTileSchedulerILi192ELi128ELi384ELi128ELb0ELb1ELb1ELb0ELb1ELb1EEEEEEEEEvNT_6ParamsE --------------------------
	.section	.nv.shared._ZN7cutlass13device_kernelIN5flash11enable_sm90INS1_16FlashAttnFwdSm90INS1_25CollectiveMainloopFwdSm90ILi2EN4cute5tupleIJNS5_1CILi1EEES8_S8_EEENS6_IJNS7_ILi192EEENS7_ILi128EEENS7_ILi96EEEEEELi96ENS_12float_e4m3_tEfNS_4arch4Sm90ELb0ELb0ELb0ELb1ELb0ELb0ELb0ELb1ELb1ELb1ELb0ELb0EEENS1_21CollectiveEpilogueFwdINS6_IJSA_SC_SB_EEES9_NS_10bfloat16_tESG_Li384ELb1ELb1ELb0ELb1EEENS1_36VarlenDynamicPersistentTileSchedulerILi192ELi128ELi384ELi128ELb0ELb1ELb1ELb0ELb1ELb1EEEEEEEEEvNT_6ParamsE,"aw",@nobits
	.sectionflags	@""
	.align	16
	.zero		1024


//--------------------- .nv.shared._ZN7cutlass13device_kernelIN5flash11enable_sm90INS1_16FlashAttnFwdSm90INS1_25CollectiveMainloopFwdSm90ILi2EN4cute5tupleIJNS5_1CILi1EEES8_S8_EEENS6_IJNS7_ILi192EEENS7_ILi128EEENS7_ILi96EEEEEELi96ENS_12float_e4m3_tEfNS_4arch4Sm90ELb0ELb0ELb0ELb1ELb0ELb1ELb0ELb1ELb1ELb1ELb0ELb0EEENS1_21CollectiveEpilogueFwdINS6_IJSA_SC_SB_EEES9_NS_10bfloat16_tESG_Li384ELb1ELb1ELb0ELb1EEENS1_36VarlenDynamicPersistentTileSchedulerILi192ELi128ELi384ELi128ELb0ELb1ELb1ELb0ELb1ELb1EEEEEEEEEvNT_6ParamsE --------------------------
	.section	.nv.shared._ZN7cutlass13device_kernelIN5flash11enable_sm90INS1_16FlashAttnFwdSm90INS1_25CollectiveMainloopFwdSm90ILi2EN4cute5tupleIJNS5_1CILi1EEES8_S8_EEENS6_IJNS7_ILi192EEENS7_ILi128EEENS7_ILi96EEEEEELi96ENS_12float_e4m3_tEfNS_4arch4Sm90ELb0ELb0ELb0ELb1ELb0ELb1ELb0ELb1ELb1ELb1ELb0ELb0EEENS1_21CollectiveEpilogueFwdINS6_IJSA_SC_SB_EEES9_NS_10bfloat16_tESG_Li384ELb1ELb1ELb0ELb1EEENS1_36VarlenDynamicPersistentTileSchedulerILi192ELi128ELi384ELi128ELb0ELb1ELb1ELb0ELb1ELb1EEEEEEEEEvNT_6ParamsE,"aw",@nobits
	.sectionflags	@""
	.align	16
	.zero		1024


//--------------------- .nv.shared._ZN7cutlass13device_kernelIN5flash11enable_sm90INS1_16FlashAttnFwdSm90INS1_25CollectiveMainloopFwdSm90ILi2EN4cute5tupleIJNS5_1CILi1EEES8_S8_EEENS6_IJNS7_ILi192EEENS7_ILi128EEENS7_ILi96EEEEEELi96ENS_12float_e4m3_tEfNS_4arch4Sm90ELb0ELb1ELb0ELb0ELb0ELb0ELb0ELb1ELb1ELb1ELb0ELb0EEENS1_21CollectiveEpilogueFwdINS6_IJSA_SC_SB_EEES9_NS_10bfloat16_tESG_Li384ELb0ELb1ELb0ELb1EEENS1_30DynamicPersistentTileSchedulerILi384ELi128ELb0ELb1ELb1EEEEEEEEEvNT_6ParamsE --------------------------
	.section	.nv.shared._ZN7cutlass13device_kernelIN5flash11enable_sm90INS1_16FlashAttnFwdSm90INS1_25CollectiveMainloopFwdSm90ILi2EN4cute5tupleIJNS5_1CILi1EEES8_S8_EEENS6_IJNS7_ILi192EEENS7_ILi128EEENS7_ILi96EEEEEELi96ENS_12float_e4m3_tEfNS_4arch4Sm90ELb0ELb1ELb0ELb0ELb0ELb0ELb0ELb1ELb1ELb1ELb0ELb0EEENS1_21CollectiveEpilogueFwdINS6_IJSA_SC_SB_EEES9_NS_10bfloat16_tESG_Li384ELb0ELb1ELb0ELb1EEENS1_30DynamicPersistentTileSchedulerILi384ELi128ELb0ELb1ELb1EEEEEEEEEvNT_6ParamsE,"aw",@nobits
	.sectionflags	@""
	.align	16
	.zero		1024


//--------------------- .nv.shared._ZN7cutlass13device_kernelIN5flash11enable_sm90INS1_16FlashAttnFwdSm90INS1_25CollectiveMainloopFwdSm90ILi2EN4cute5tupleIJNS5_1CILi1EEES8_S8_EEENS6_IJNS7_ILi192EEENS7_ILi128EEENS7_ILi96EEEEEELi96ENS_12float_e4m3_tEfNS_4arch4Sm90ELb0ELb1ELb0ELb1ELb0ELb0ELb0ELb1ELb1ELb1ELb0ELb0EEENS1_21CollectiveEpilogueFwdINS6_IJSA_SC_SB_EEES9_NS_10bfloat16_tESG_Li384ELb1ELb1ELb0ELb1EEENS1_36VarlenDynamicPersistentTileSchedulerILi192ELi128ELi384ELi128ELb0ELb1ELb1ELb1ELb0ELb1EEEEEEEEEvNT_6ParamsE --------------------------
	.section	.nv.shared._ZN7cutlass13device_kernelIN5flash11enable_sm90INS1_16FlashAttnFwdSm90INS1_25CollectiveMainloopFwdSm90ILi2EN4cute5tupleIJNS5_1CILi1EEES8_S8_EEENS6_IJNS7_ILi192EEENS7_ILi128EEENS7_ILi96EEEEEELi96ENS_12float_e4m3_tEfNS_4arch4Sm90ELb0ELb1ELb0ELb1ELb0ELb0ELb0ELb1ELb1ELb1ELb0ELb0EEENS1_21CollectiveEpilogueFwdINS6_IJSA_SC_SB_EEES9_NS_10bfloat16_tESG_Li384ELb1ELb1ELb0ELb1EEENS1_36VarlenDynamicPersistentTileSchedulerILi192ELi128ELi384ELi128ELb0ELb1ELb1ELb1ELb0ELb1EEEEEEEEEvNT_6ParamsE,"aw",@nobits
	.sectionflags	@""
	.align	16
	.zero		1024


//--------------------- .nv.shared._ZN7cutlass13device_kernelIN5flash11enable_sm90INS1_16FlashAttnFwdSm90INS1_25CollectiveMainloopFwdSm90ILi2EN4cute5tupleIJNS5_1CILi1EEES8_S8_EEENS6_IJNS7_ILi192EEENS7_ILi128EEENS7_ILi96EEEEEELi96ENS_12float_e4m3_tEfNS_4arch4Sm90ELb0ELb1ELb0ELb1ELb0ELb1ELb0ELb1ELb1ELb1ELb0ELb0EEENS1_21CollectiveEpilogueFwdINS6_IJSA_SC_SB_EEES9_NS_10bfloat16_tESG_Li384ELb1ELb1ELb0ELb1EEENS1_36VarlenDynamicPersistentTileSchedulerILi192ELi128ELi384ELi128ELb0ELb1ELb1ELb1ELb0ELb1EEEEEEEEEvNT_6ParamsE --------------------------
	.section	.nv.shared._ZN7cutlass13device_kernelIN5flash11enable_sm90INS1_16FlashAttnFwdSm90INS1_25CollectiveMainloopFwdSm90ILi2EN4cute5tupleIJNS5_1CILi1EEES8_S8_EEENS6_IJNS7_ILi192EEENS7_ILi128EEENS7_ILi96EEEEEELi96ENS_12float_e4m3_tEfNS_4arch4Sm90ELb0ELb1ELb0ELb1ELb0ELb1ELb0ELb1ELb1ELb1ELb0ELb0EEENS1_21CollectiveEpilogueFwdINS6_IJSA_SC_SB_EEES9_NS_10bfloat16_tESG_Li384ELb1ELb1ELb0ELb1EEENS1_36VarlenDynamicPersistentTileSchedulerILi192ELi128ELi384ELi128ELb0ELb1ELb1ELb1ELb0ELb1EEEEEEEEEvNT_6ParamsE,"aw",@nobits
	.sectionflags	@""
	.align	16
	.zero		1024


//--------------------- .nv.shared._ZN7cutlass13device_kernelIN5flash11enable_sm90INS1_16FlashAttnFwdSm90INS1_25CollectiveMainloopFwdSm90ILi2EN4cute5tupleIJNS5_1CILi1EEES8_S8_EEENS6_IJNS7_ILi192EEENS7_ILi128EEENS7_ILi96EEEEEELi96ENS_12float_e4m3_tEfNS_4arch4Sm90ELb1ELb0ELb0ELb0ELb0ELb0ELb0ELb1ELb1ELb1ELb0ELb0EEENS1_21CollectiveEpilogueFwdINS6_IJSA_SC_SB_EEES9_NS_10bfloat16_tESG_Li384ELb0ELb1ELb0ELb1EEENS1_30DynamicPersistentTileSchedulerILi384ELi128ELb0ELb1ELb1EEEEEEEEEvNT_6ParamsE --------------------------
	.section	.nv.shared._ZN7cutlass13device_kernelIN5flash11enable_sm90INS1_16FlashAttnFwdSm90INS1_25CollectiveMainloopFwdSm90ILi2EN4cute5tupleIJNS5_1CILi1EEES8_S8_EEENS6_IJNS7_ILi192EEENS7_ILi128EEENS7_ILi96EEEEEELi96ENS_12float_e4m3_tEfNS_4arch4Sm90ELb1ELb0ELb0ELb0ELb0ELb0ELb0ELb1ELb1ELb1ELb0ELb0EEENS1_21CollectiveEpilogueFwdINS6_IJSA_SC_SB_EEES9_NS_10bfloat16_tESG_Li384ELb0ELb1ELb0ELb1EEENS1_30DynamicPersistentTileSchedulerILi384ELi128ELb0ELb1ELb1EEEEEEEEEvNT_6ParamsE,"aw",@nobits
	.sectionflags	@""
	.align	16
	.zero		1024


//--------------------- .nv.shared._ZN7cutlass13device_kernelIN5flash11enable_sm90INS1_16FlashAttnFwdSm90INS1_25CollectiveMainloopFwdSm90ILi2EN4cute5tupleIJNS5_1CILi1EEES8_S8_EEENS6_IJNS7_ILi192EEENS7_ILi128EEENS7_ILi96EEEEEELi96ENS_12float_e4m3_tEfNS_4arch4Sm90ELb1ELb0ELb0ELb1ELb0ELb0ELb0ELb1ELb1ELb1ELb0ELb0EEENS1_21CollectiveEpilogueFwdINS6_IJSA_SC_SB_EEES9_NS_10bfloat16_tESG_Li384ELb1ELb1ELb0ELb1EEENS1_36VarlenDynamicPersistentTileSchedulerILi192ELi128ELi384ELi128ELb0ELb1ELb1ELb1ELb1ELb1EEEEEEEEEvNT_6ParamsE --------------------------
	.section	.nv.shared._ZN7cutlass13device_kernelIN5flash11enable_sm90INS1_16FlashAttnFwdSm90INS1_25CollectiveMainloopFwdSm90ILi2EN4cute5tupleIJNS5_1CILi1EEES8_S8_EEENS6_IJNS7_ILi192EEENS7_ILi128EEENS7_ILi96EEEEEELi96ENS_12float_e4m3_tEfNS_4arch4Sm90ELb1ELb0ELb0ELb1ELb0ELb0ELb0ELb1ELb1ELb1ELb0ELb0EEENS1_21CollectiveEpilogueFwdINS6_IJSA_SC_SB_EEES9_NS_10bfloat16_tESG_Li384ELb1ELb1ELb0ELb1EEENS1_36VarlenDynamicPersistentTileSchedulerILi192ELi128ELi384ELi128ELb0ELb1ELb1ELb1ELb1ELb1EEEEEEEEEvNT_6ParamsE,"aw",@nobits
	.sectionflags	@""
	.align	16
	.zero		1024


//--------------------- .nv.shared._ZN7cutlass13device_kernelIN5flash11enable_sm90INS1_16FlashAttnFwdSm90INS1_25CollectiveMainloopFwdSm90ILi2EN4cute5tupleIJNS5_1CILi1EEES8_S8_EEENS6_IJNS7_ILi192EEENS7_ILi128EEENS7_ILi96EEEEEELi96ENS_12float_e4m3_tEfNS_4arch4Sm90ELb1ELb0ELb0ELb1ELb0ELb1ELb0ELb1ELb1ELb1ELb0ELb0EEENS1_21CollectiveEpilogueFwdINS6_IJSA_SC_SB_EEES9_NS_10bfloat16_tESG_Li384ELb1ELb1ELb0ELb1EEENS1_36VarlenDynamicPersistentTileSchedulerILi192ELi128ELi384ELi128ELb0ELb1ELb1ELb1ELb1ELb1EEEEEEEEEvNT_6ParamsE --------------------------
	.section	.nv.shared._ZN7cutlass13device_kernelIN5flash11enable_sm90INS1_16FlashAttnFwdSm90INS1_25CollectiveMainloopFwdSm90ILi2EN4cute5tupleIJNS5_1CILi1EEES8_S8_EEENS6_IJNS7_ILi192EEENS7_ILi128EEENS7_ILi96EEEEEELi96ENS_12float_e4m3_tEfNS_4arch4Sm90ELb1ELb0ELb0ELb1ELb0ELb1ELb0ELb1ELb1ELb1ELb0ELb0EEENS1_21CollectiveEpilogueFwdINS6_IJSA_SC_SB_EEES9_NS_10bfloat16_tESG_Li384ELb1ELb1ELb0ELb1EEENS1_36VarlenDynamicPersistentTileSchedulerILi192ELi128ELi384ELi128ELb0ELb1ELb1ELb1ELb1ELb1EEEEEEEEEvNT_6ParamsE,"aw",@nobits
	.sectionflags	@""
	.align	16
	.zero		1024


//--------------------- .nv.constant0._ZN7cutlass13device_kernelIN5flash11enable_sm90INS1_16FlashAttnFwdSm90INS1_25CollectiveMainloopFwdSm90ILi2EN4cute5tupleIJNS5_1CILi1EEES8_S8_EEENS6_IJNS7_ILi192EEENS7_ILi128EEENS7_ILi96EEEEEELi96ENS_12float_e4m3_tEfNS_4arch4Sm90ELb0ELb0ELb0ELb0ELb0ELb0ELb0ELb1ELb1ELb1ELb0ELb0EEENS1_21CollectiveEpilogueFwdINS6_IJSA_SC_SB_EEES9_NS_10bfloat16_tESG_Li384ELb0ELb1ELb0ELb1EEENS1_29StaticPersistentTileSchedulerILb0EEEEEEEEEvNT_6ParamsE --------------------------
	.section	.nv.constant0._ZN7cutlass13device_kernelIN5flash11enable_sm90INS1_16FlashAttnFwdSm90INS1_25CollectiveMainloopFwdSm90ILi2EN4cute5tupleIJNS5_1CILi1EEES8_S8_EEENS6_IJNS7_ILi192EEENS7_ILi128EEENS7_ILi96EEEEEELi96ENS_12float_e4m3_tEfNS_4arch4Sm90ELb0ELb0ELb0ELb0ELb0ELb0ELb0ELb1ELb1ELb1ELb0ELb0EEENS1_21CollectiveEpilogueFwdINS6_IJSA_SC_SB_EEES9_NS_10bfloat16_tESG_Li384ELb0ELb1ELb0ELb1EEENS1_29StaticPersistentTileSchedulerILb0EEEEEEEEEvNT_6ParamsE,"a",@progbits
	.sectionflags	@""
	.align	4
.nv.constant0._ZN7cutlass13device_kernelIN5flash11enable_sm90INS1_16FlashAttnFwdSm90INS1_25CollectiveMainloopFwdSm90ILi2EN4cute5tupleIJNS5_1CILi1EEES8_S8_EEENS6_IJNS7_ILi192EEENS7_ILi128EEENS7_ILi96EEEEEELi96ENS_12float_e4m3_tEfNS_4arch4Sm90ELb0ELb0ELb0ELb0ELb0ELb0ELb0ELb1ELb1ELb1ELb0ELb0EEENS1_21CollectiveEpilogueFwdINS6_IJSA_SC_SB_EEES9_NS_10bfloat16_tESG_Li384ELb0ELb1ELb0ELb1EEENS1_29StaticPersistentTileSchedulerILb0EEEEEEEEEvNT_6ParamsE:
	.zero		3200


//--------------------- .nv.constant0._ZN7cutlass13device_kernelIN5flash11enable_sm90INS1_16FlashAttnFwdSm90INS1_25CollectiveMainloopFwdSm90ILi2EN4cute5tupleIJNS5_1CILi1EEES8_S8_EEENS6_IJNS7_ILi192EEENS7_ILi128EEENS7_ILi96EEEEEELi96ENS_12float_e4m3_tEfNS_4arch4Sm90ELb0ELb0ELb0ELb1ELb0ELb0ELb0ELb1ELb1ELb1ELb0ELb0EEENS1_21CollectiveEpilogueFwdINS6_IJSA_SC_SB_EEES9_NS_10bfloat16_tESG_Li384ELb1ELb1ELb0ELb1EEENS1_36VarlenDynamicPersistentTileSchedulerILi192ELi128ELi384ELi128ELb0ELb1ELb1ELb0ELb1ELb1EEEEEEEEEvNT_6ParamsE --------------------------
	.section	.nv.constant0._ZN7cutlass13device_kernelIN5flash11enable_sm90INS1_16FlashAttnFwdSm90INS1_25CollectiveMainloopFwdSm90ILi2EN4cute5tupleIJNS5_1CILi1EEES8_S8_EEENS6_IJNS7_ILi192EEENS7_ILi128EEENS7_ILi96EEEEEELi96ENS_12float_e4m3_tEfNS_4arch4Sm90ELb0ELb0ELb0ELb1ELb0ELb0ELb0ELb1ELb1ELb1ELb0ELb0EEENS1_21CollectiveEpilogueFwdINS6_IJSA_SC_SB_EEES9_NS_10bfloat16_tESG_Li384ELb1ELb1ELb0ELb1EEENS1_36VarlenDynamicPersistentTileSchedulerILi192ELi128ELi384ELi128ELb0ELb1ELb1ELb0ELb1ELb1EEEEEEEEEvNT_6ParamsE,"a",@progbits
	.sectionflags	@""
	.align	4
.nv.constant0._ZN7cutlass13device_kernelIN5flash11enable_sm90INS1_16FlashAttnFwdSm90INS1_25CollectiveMainloopFwdSm90ILi2EN4cute5tupleIJNS5_1CILi1EEES8_S8_EEENS6_IJNS7_ILi192EEENS7_ILi128EEENS7_ILi96EEEEEELi96ENS_12float_e4m3_tEfNS_4arch4Sm90ELb0ELb0ELb0ELb1ELb0ELb0ELb0ELb1ELb1ELb1ELb0ELb0EEENS1_21CollectiveEpilogueFwdINS6_IJSA_SC_SB_EEES9_NS_10bfloat16_tESG_Li384ELb1ELb1ELb0ELb1EEENS1_36VarlenDynamicPersistentTileSchedulerILi192ELi128ELi384ELi128ELb0ELb1ELb1ELb0ELb1ELb1EEEEEEEEEvNT_6ParamsE:
	.zero		3328


//--------------------- .nv.constant0._ZN7cutlass13device_kernelIN5flash11enable_sm90INS1_16FlashAttnFwdSm90INS1_25CollectiveMainloopFwdSm90ILi2EN4cute5tupleIJNS5_1CILi1EEES8_S8_EEENS6_IJNS7_ILi192EEENS7_ILi128EEENS7_ILi96EEEEEELi96ENS_12float_e4m3_tEfNS_4arch4Sm90ELb0ELb0ELb0ELb1ELb0ELb1ELb0ELb1ELb1ELb1ELb0ELb0EEENS1_21CollectiveEpilogueFwdINS6_IJSA_SC_SB_EEES9_NS_10bfloat16_tESG_Li384ELb1ELb1ELb0ELb1EEENS1_36VarlenDynamicPersistentTileSchedulerILi192ELi128ELi384ELi128ELb0ELb1ELb1ELb0ELb1ELb1EEEEEEEEEvNT_6ParamsE --------------------------
	.section	.nv.constant0._ZN7cutlass13device_kernelIN5flash11enable_sm90INS1_16FlashAttnFwdSm90INS1_25CollectiveMainloopFwdSm90ILi2EN4cute5tupleIJNS5_1CILi1EEES8_S8_EEENS6_IJNS7_ILi192EEENS7_ILi128EEENS7_ILi96EEEEEELi96ENS_12float_e4m3_tEfNS_4arch4Sm90ELb0ELb0ELb0ELb1ELb0ELb1ELb0ELb1ELb1ELb1ELb0ELb0EEENS1_21CollectiveEpilogueFwdINS6_IJSA_SC_SB_EEES9_NS_10bfloat16_tESG_Li384ELb1ELb1ELb0ELb1EEENS1_36VarlenDynamicPersistentTileSchedulerILi192ELi128ELi384ELi128ELb0ELb1ELb1ELb0ELb1ELb1EEEEEEEEEvNT_6ParamsE,"a",@progbits
	.sectionflags	@""
	.align	4
.nv.constant0._ZN7cutlass13device_kernelIN5flash11enable_sm90INS1_16FlashAttnFwdSm90INS1_25CollectiveMainloopFwdSm90ILi2EN4cute5tupleIJNS5_1CILi1EEES8_S8_EEENS6_IJNS7_ILi192EEENS7_ILi128EEENS7_ILi96EEEEEELi96ENS_12float_e4m3_tEfNS_4arch4Sm90ELb0ELb0ELb0ELb1ELb0ELb1ELb0ELb1ELb1ELb1ELb0ELb0EEENS1_21CollectiveEpilogueFwdINS6_IJSA_SC_SB_EEES9_NS_10bfloat16_tESG_Li384ELb1ELb1ELb0ELb1EEENS1_36VarlenDynamicPersistentTileSchedulerILi192ELi128ELi384ELi128ELb0ELb1ELb1ELb0ELb1ELb1EEEEEEEEEvNT_6ParamsE:
	.zero		3328


//--------------------- .nv.constant0._ZN7cutlass13device_kernelIN5flash11enable_sm90INS1_16FlashAttnFwdSm90INS1_25CollectiveMainloopFwdSm90ILi2EN4cute5tupleIJNS5_1CILi1EEES8_S8_EEENS6_IJNS7_ILi192EEENS7_ILi128EEENS7_ILi96EEEEEELi96ENS_12float_e4m3_tEfNS_4arch4Sm90ELb0ELb1ELb0ELb0ELb0ELb0ELb0ELb1ELb1ELb1ELb0ELb0EEENS1_21CollectiveEpilogueFwdINS6_IJSA_SC_SB_EEES9_NS_10bfloat16_tESG_Li384ELb0ELb1ELb0ELb1EEENS1_30DynamicPersistentTileSchedulerILi384ELi128ELb0ELb1ELb1EEEEEEEEEvNT_6ParamsE --------------------------
	.section	.nv.constant0._ZN7cutlass13device_kernelIN5flash11enable_sm90INS1_16FlashAttnFwdSm90INS1_25CollectiveMainloopFwdSm90ILi2EN4cute5tupleIJNS5_1CILi1EEES8_S8_EEENS6_IJNS7_ILi192EEENS7_ILi128EEENS7_ILi96EEEEEELi96ENS_12float_e4m3_tEfNS_4arch4Sm90ELb0ELb1ELb0ELb0ELb0ELb0ELb0ELb1ELb1ELb1ELb0ELb0EEENS1_21CollectiveEpilogueFwdINS6_IJSA_SC_SB_EEES9_NS_10bfloat16_tESG_Li384ELb0ELb1ELb0ELb1EEENS1_30DynamicPersistentTileSchedulerILi384ELi128ELb0ELb1ELb1EEEEEEEEEvNT_6ParamsE,"a",@progbits
	.sectionflags	@""
	.align	4
.nv.constant0._ZN7cutlass13device_kernelIN5flash11enable_sm90INS1_16FlashAttnFwdSm90INS1_25CollectiveMainloopFwdSm90ILi2EN4cute5tupleIJNS5_1CILi1EEES8_S8_EEENS6_IJNS7_ILi192EEENS7_ILi128EEENS7_ILi96EEEEEELi96ENS_12float_e4m3_tEfNS_4arch4Sm90ELb0ELb1ELb0ELb0ELb0ELb0ELb0ELb1ELb1ELb1ELb0ELb0EEENS1_21CollectiveEpilogueFwdINS6_IJSA_SC_SB_EEES9_NS_10bfloat16_tESG_Li384ELb0ELb1ELb0ELb1EEENS1_30DynamicPersistentTileSchedulerILi384ELi128ELb0ELb1ELb1EEEEEEEEEvNT_6ParamsE:
	.zero		3328


//--------------------- .nv.constant0._ZN7cutlass13device_kernelIN5flash11enable_sm90INS1_16FlashAttnFwdSm90INS1_25CollectiveMainloopFwdSm90ILi2EN4cute5tupleIJNS5_1CILi1EEES8_S8_EEENS6_IJNS7_ILi192EEENS7_ILi128EEENS7_ILi96EEEEEELi96ENS_12float_e4m3_tEfNS_4arch4Sm90ELb0ELb1ELb0ELb1ELb0ELb0ELb0ELb1ELb1ELb1ELb0ELb0EEENS1_21CollectiveEpilogueFwdINS6_IJSA_SC_SB_EEES9_NS_10bfloat16_tESG_Li384ELb1ELb1ELb0ELb1EEENS1_36VarlenDynamicPersistentTileSchedulerILi192ELi128ELi384ELi128ELb0ELb1ELb1ELb1ELb0ELb1EEEEEEEEEvNT_6ParamsE --------------------------
	.section	.nv.constant0._ZN7cutlass13device_kernelIN5flash11enable_sm90INS1_16FlashAttnFwdSm90INS1_25CollectiveMainloopFwdSm90ILi2EN4cute5tupleIJNS5_1CILi1EEES8_S8_EEENS6_IJNS7_ILi192EEENS7_ILi128EEENS7_ILi96EEEEEELi96ENS_12float_e4m3_tEfNS_4arch4Sm90ELb0ELb1ELb0ELb1ELb0ELb0ELb0ELb1ELb1ELb1ELb0ELb0EEENS1_21CollectiveEpilogueFwdINS6_IJSA_SC_SB_EEES9_NS_10bfloat16_tESG_Li384ELb1ELb1ELb0ELb1EEENS1_36VarlenDynamicPersistentTileSchedulerILi192ELi128ELi384ELi128ELb0ELb1ELb1ELb1ELb0ELb1EEEEEEEEEvNT_6ParamsE,"a",@progbits
	.sectionflags	@""
	.align	4
.nv.constant0._ZN7cutlass13device_kernelIN5flash11enable_sm90INS1_16FlashAttnFwdSm90INS1_25CollectiveMainloopFwdSm90ILi2EN4cute5tupleIJNS5_1CILi1EEES8_S8_EEENS6_IJNS7_ILi192EEENS7_ILi128EEENS7_ILi96EEEEEELi96ENS_12float_e4m3_tEfNS_4arch4Sm90ELb0ELb1ELb0ELb1ELb0ELb0ELb0ELb1ELb1ELb1ELb0ELb0EEENS1_21CollectiveEpilogueFwdINS6_IJSA_SC_SB_EEES9_NS_10bfloat16_tESG_Li384ELb1ELb1ELb0ELb1EEENS1_36VarlenDynamicPersistentTileSchedulerILi192ELi128ELi384ELi128ELb0ELb1ELb1ELb1ELb0ELb1EEEEEEEEEvNT_6ParamsE:
	.zero		3328


//--------------------- .nv.constant0._ZN7cutlass13device_kernelIN5flash11enable_sm90INS1_16FlashAttnFwdSm90INS1_25CollectiveMainloopFwdSm90ILi2EN4cute5tupleIJNS5_1CILi1EEES8_S8_EEENS6_IJNS7_ILi192EEENS7_ILi128EEENS7_ILi96EEEEEELi96ENS_12float_e4m3_tEfNS_4arch4Sm90ELb0ELb1ELb0ELb1ELb0ELb1ELb0ELb1ELb1ELb1ELb0ELb0EEENS1_21CollectiveEpilogueFwdINS6_IJSA_SC_SB_EEES9_NS_10bfloat16_tESG_Li384ELb1ELb1ELb0ELb1EEENS1_36VarlenDynamicPersistentTileSchedulerILi192ELi128ELi384ELi128ELb0ELb1ELb1ELb1ELb0ELb1EEEEEEEEEvNT_6ParamsE --------------------------
	.section	.nv.constant0._ZN7cutlass13device_kernelIN5flash11enable_sm90INS1_16FlashAttnFwdSm90INS1_25CollectiveMainloopFwdSm90ILi2EN4cute5tupleIJNS5_1CILi1EEES8_S8_EEENS6_IJNS7_ILi192EEENS7_ILi128EEENS7_ILi96EEEEEELi96ENS_12float_e4m3_tEfNS_4arch4Sm90ELb0ELb1ELb0ELb1ELb0ELb1ELb0ELb1ELb1ELb1ELb0ELb0EEENS1_21CollectiveEpilogueFwdINS6_IJSA_SC_SB_EEES9_NS_10bfloat16_tESG_Li384ELb1ELb1ELb0ELb1EEENS1_36VarlenDynamicPersistentTileSchedulerILi192ELi128ELi384ELi128ELb0ELb1ELb1ELb1ELb0ELb1EEEEEEEEEvNT_6ParamsE,"a",@progbits
	.sectionflags	@""
	.align	4
.nv.constant0._ZN7cutlass13device_kernelIN5flash11enable_sm90INS1_16FlashAttnFwdSm90INS1_25CollectiveMainloopFwdSm90ILi2EN4cute5tupleIJNS5_1CILi1EEES8_S8_EEENS6_IJNS7_ILi192EEENS7_ILi128EEENS7_ILi96EEEEEELi96ENS_12float_e4m3_tEfNS_4arch4Sm90ELb0ELb1ELb0ELb1ELb0ELb1ELb0ELb1ELb1ELb1ELb0ELb0EEENS1_21CollectiveEpilogueFwdINS6_IJSA_SC_SB_EEES9_NS_10bfloat16_tESG_Li384ELb1ELb1ELb0ELb1EEENS1_36VarlenDynamicPersistentTileSchedulerILi192ELi128ELi384ELi128ELb0ELb1ELb1ELb1ELb0ELb1EEEEEEEEEvNT_6ParamsE:
	.zero		3328


//--------------------- .nv.constant0._ZN7cutlass13device_kernelIN5flash11enable_sm90INS1_16FlashAttnFwdSm90INS1_25CollectiveMainloopFwdSm90ILi2EN4cute5tupleIJNS5_1CILi1EEES8_S8_EEENS6_IJNS7_ILi192EEENS7_ILi128EEENS7_ILi96EEEEEELi96ENS_12float_e4m3_tEfNS_4arch4Sm90ELb1ELb0ELb0ELb0ELb0ELb0ELb0ELb1ELb1ELb1ELb0ELb0EEENS1_21CollectiveEpilogueFwdINS6_IJSA_SC_SB_EEES9_NS_10bfloat16_tESG_Li384ELb0ELb1ELb0ELb1EEENS1_30DynamicPersistentTileSchedulerILi384ELi128ELb0ELb1ELb1EEEEEEEEEvNT_6ParamsE --------------------------
	.section	.nv.constant0._ZN7cutlass13device_kernelIN5flash11enable_sm90INS1_16FlashAttnFwdSm90INS1_25CollectiveMainloopFwdSm90ILi2EN4cute5tupleIJNS5_1CILi1EEES8_S8_EEENS6_IJNS7_ILi192EEENS7_ILi128EEENS7_ILi96EEEEEELi96ENS_12float_e4m3_tEfNS_4arch4Sm90ELb1ELb0ELb0ELb0ELb0ELb0ELb0ELb1ELb1ELb1ELb0ELb0EEENS1_21CollectiveEpilogueFwdINS6_IJSA_SC_SB_EEES9_NS_10bfloat16_tESG_Li384ELb0ELb1ELb0ELb1EEENS1_30DynamicPersistentTileSchedulerILi384ELi128ELb0ELb1ELb1EEEEEEEEEvNT_6ParamsE,"a",@progbits
	.sectionflags	@""
	.align	4
.nv.constant0._ZN7cutlass13device_kernelIN5flash11enable_sm90INS1_16FlashAttnFwdSm90INS1_25CollectiveMainloopFwdSm90ILi2EN4cute5tupleIJNS5_1CILi1EEES8_S8_EEENS6_IJNS7_ILi192EEENS7_ILi128EEENS7_ILi96EEEEEELi96ENS_12float_e4m3_tEfNS_4arch4Sm90ELb1ELb0ELb0ELb0ELb0ELb0ELb0ELb1ELb1ELb1ELb0ELb0EEENS1_21CollectiveEpilogueFwdINS6_IJSA_SC_SB_EEES9_NS_10bfloat16_tESG_Li384ELb0ELb1ELb0ELb1EEENS1_30DynamicPersistentTileSchedulerILi384ELi128ELb0ELb1ELb1EEEEEEEEEvNT_6ParamsE:
	.zero		3328


//--------------------- .nv.constant0._ZN7cutlass13device_kernelIN5flash11enable_sm90INS1_16FlashAttnFwdSm90INS1_25CollectiveMainloopFwdSm90ILi2EN4cute5tupleIJNS5_1CILi1EEES8_S8_EEENS6_IJNS7_ILi192EEENS7_ILi128EEENS7_ILi96EEEEEELi96ENS_12float_e4m3_tEfNS_4arch4Sm90ELb1ELb0ELb0ELb1ELb0ELb0ELb0ELb1ELb1ELb1ELb0ELb0EEENS1_21CollectiveEpilogueFwdINS6_IJSA_SC_SB_EEES9_NS_10bfloat16_tESG_Li384ELb1ELb1ELb0ELb1EEENS1_36VarlenDynamicPersistentTileSchedulerILi192ELi128ELi384ELi128ELb0ELb1ELb1ELb1ELb1ELb1EEEEEEEEEvNT_6ParamsE --------------------------
	.section	.nv.constant0._ZN7cutlass13device_kernelIN5flash11enable_sm90INS1_16FlashAttnFwdSm90INS1_25CollectiveMainloopFwdSm90ILi2EN4cute5tupleIJNS5_1CILi1EEES8_S8_EEENS6_IJNS7_ILi192EEENS7_ILi128EEENS7_ILi96EEEEEELi96ENS_12float_e4m3_tEfNS_4arch4Sm90ELb1ELb0ELb0ELb1ELb0ELb0ELb0ELb1ELb1ELb1ELb0ELb0EEENS1_21CollectiveEpilogueFwdINS6_IJSA_SC_SB_EEES9_NS_10bfloat16_tESG_Li384ELb1ELb1ELb0ELb1EEENS1_36VarlenDynamicPersistentTileSchedulerILi192ELi128ELi384ELi128ELb0ELb1ELb1ELb1ELb1ELb1EEEEEEEEEvNT_6ParamsE,"a",@progbits
	.sectionflags	@""
	.align	4
.nv.constant0._ZN7cutlass13device_kernelIN5flash11enable_sm90INS1_16FlashAttnFwdSm90INS1_25CollectiveMainloopFwdSm90ILi2EN4cute5tupleIJNS5_1CILi1EEES8_S8_EEENS6_IJNS7_ILi192EEENS7_ILi128EEENS7_ILi96EEEEEELi96ENS_12float_e4m3_tEfNS_4arch4Sm90ELb1ELb0ELb0ELb1ELb0ELb0ELb0ELb1ELb1ELb1ELb0ELb0EEENS1_21CollectiveEpilogueFwdINS6_IJSA_SC_SB_EEES9_NS_10bfloat16_tESG_Li384ELb1ELb1ELb0ELb1EEENS1_36VarlenDynamicPersistentTileSchedulerILi192ELi128ELi384ELi128ELb0ELb1ELb1ELb1ELb1ELb1EEEEEEEEEvNT_6ParamsE:
	.zero		3328


//--------------------- .nv.constant0._ZN7cutlass13device_kernelIN5flash11enable_sm90INS1_16FlashAttnFwdSm90INS1_25CollectiveMainloopFwdSm90ILi2EN4cute5tupleIJNS5_1CILi1EEES8_S8_EEENS6_IJNS7_ILi192EEENS7_ILi128EEENS7_ILi96EEEEEELi96ENS_12float_e4m3_tEfNS_4arch4Sm90ELb1ELb0ELb0ELb1ELb0ELb1ELb0ELb1ELb1ELb1ELb0ELb0EEENS1_21CollectiveEpilogueFwdINS6_IJSA_SC_SB_EEES9_NS_10bfloat16_tESG_Li384ELb1ELb1ELb0ELb1EEENS1_36VarlenDynamicPersistentTileSchedulerILi192ELi128ELi384ELi128ELb0ELb1ELb1ELb1ELb1ELb1EEEEEEEEEvNT_6ParamsE --------------------------
	.section	.nv.constant0._ZN7cutlass13device_kernelIN5flash11enable_sm90INS1_16FlashAttnFwdSm90INS1_25CollectiveMainloopFwdSm90ILi2EN4cute5tupleIJNS5_1CILi1EEES8_S8_EEENS6_IJNS7_ILi192EEENS7_ILi128EEENS7_ILi96EEEEEELi96ENS_12float_e4m3_tEfNS_4arch4Sm90ELb1ELb0ELb0ELb1ELb0ELb1ELb0ELb1ELb1ELb1ELb0ELb0EEENS1_21CollectiveEpilogueFwdINS6_IJSA_SC_SB_EEES9_NS_10bfloat16_tESG_Li384ELb1ELb1ELb0ELb1EEENS1_36VarlenDynamicPersistentTileSchedulerILi192ELi128ELi384ELi128ELb0ELb1ELb1ELb1ELb1ELb1EEEEEEEEEvNT_6ParamsE,"a",@progbits
	.sectionflags	@""
	.align	4
.nv.constant0._ZN7cutlass13device_kernelIN5flash11enable_sm90INS1_16FlashAttnFwdSm90INS1_25CollectiveMainloopFwdSm90ILi2EN4cute5tupleIJNS5_1CILi1EEES8_S8_EEENS6_IJNS7_ILi192EEENS7_ILi128EEENS7_ILi96EEEEEELi96ENS_12float_e4m3_tEfNS_4arch4Sm90ELb1ELb0ELb0ELb1ELb0ELb1ELb0ELb1ELb1ELb1ELb0ELb0EEENS1_21CollectiveEpilogueFwdINS6_IJSA_SC_SB_EEES9_NS_10bfloat16_tESG_Li384ELb1ELb1ELb0ELb1EEENS1_36VarlenDynamicPersistentTileSchedulerILi192ELi128ELi384ELi128ELb0ELb1ELb1ELb1ELb1ELb1EEEEEEEEEvNT_6ParamsE:
	.zero		3328


//--------------------- SYMBOLS --------------------------

	.type		.nv.reservedSmem.offset0,@object
	.size		.nv.reservedSmem.offset0,0x4
	.type		__assertfail,@function
